/*
 * SPDX-FileCopyrightText: Copyright (c) 2025 NVIDIA CORPORATION & AFFILIATES. All rights reserved.
 * SPDX-License-Identifier: BSD-3-Clause
 */

#include "group_norm_nhwc_bwd_one_pass_kernel.cuh"
#include "group_norm_nhwc_fwd_one_pass_kernel.cuh"
#include "macros.h"

GN_FWD_BWD_ONE_PASS_DEFINITION(/* CHANNELS_PER_GROUP */ 4, /* THREADS_PER_BLOCK */ 128)


// ===== COMPILED SASS (sm_103a) =====

	.target	sm_103a

	.elftype	@"ET_EXEC"


//--------------------- .note.nv.tkinfo           --------------------------
	.section	.note.nv.tkinfo,"",@"SHT_NOTE"
	.sectionflags	@"SHF_NOTE_NV_TKINFO"
	.tkinfo
        /*0018*/ 	.word	0x00000002
        /*0030*/ 	.string	""
        /*0030*/ 	.string	"ptxas"
        /*0030*/ 	.string	"Cuda compilation tools, release 13.0, V13.0.88"
        /*0030*/ 	.string	"Build cuda_13.0.r13.0/compiler.36424714_0"
        /*0030*/ 	.string	"-arch sm_103a -m 64 "



//--------------------- .note.nv.cuinfo           --------------------------
	.section	.note.nv.cuinfo,"",@"SHT_NOTE"
	.sectionflags	@"SHF_NOTE_NV_CUINFO"
        /*0018*/ 	.short	0x0002
        /*001a*/ 	.short	0x0067
        /*001c*/ 	.short	0x0082
	.zero		2


//--------------------- .nv.info                  --------------------------
	.section	.nv.info,"",@"SHT_CUDA_INFO"
	.align	4


	//----- nvinfo : EIATTR_REGCOUNT
	.align		4
        /*0000*/ 	.byte	0x04, 0x2f
        /*0002*/ 	.short	(.L_41 - .L_40)
	.align		4
.L_40:
        /*0004*/ 	.word	index@(_Z35group_norm_nhwc_fwd_one_pass_kernelI11Fp32IOFp16WLi512ELi4ELi128EEv26Group_norm_nhwc_fwd_params)
        /*0008*/ 	.word	0x00000030


	//----- nvinfo : EIATTR_FRAME_SIZE
	.align		4
.L_41:
        /*000c*/ 	.byte	0x04, 0x11
        /*000e*/ 	.short	(.L_43 - .L_42)
	.align		4
.L_42:
        /*0010*/ 	.word	index@(_Z35group_norm_nhwc_fwd_one_pass_kernelI11Fp32IOFp16WLi512ELi4ELi128EEv26Group_norm_nhwc_fwd_params)
        /*0014*/ 	.word	0x00000000


	//----- nvinfo : EIATTR_REGCOUNT
	.align		4
.L_43:
        /*0018*/ 	.byte	0x04, 0x2f
        /*001a*/ 	.short	(.L_45 - .L_44)
	.align		4
.L_44:
        /*001c*/ 	.word	index@(_Z35group_norm_nhwc_fwd_one_pass_kernelI11Fp32IOFp16WLi256ELi4ELi128EEv26Group_norm_nhwc_fwd_params)
        /*0020*/ 	.word	0x00000020


	//----- nvinfo : EIATTR_FRAME_SIZE
	.align		4
.L_45:
        /*0024*/ 	.byte	0x04, 0x11
        /*0026*/ 	.short	(.L_47 - .L_46)
	.align		4
.L_46:
        /*0028*/ 	.word	index@(_Z35group_norm_nhwc_fwd_one_pass_kernelI11Fp32IOFp16WLi256ELi4ELi128EEv26Group_norm_nhwc_fwd_params)
        /*002c*/ 	.word	0x00000000


	//----- nvinfo : EIATTR_REGCOUNT
	.align		4
.L_47:
        /*0030*/ 	.byte	0x04, 0x2f
        /*0032*/ 	.short	(.L_49 - .L_48)
	.align		4
.L_48:
        /*0034*/ 	.word	index@(_Z35group_norm_nhwc_fwd_one_pass_kernelI11Fp32IOFp16WLi128ELi4ELi128EEv26Group_norm_nhwc_fwd_params)
        /*0038*/ 	.word	0x0000001f


	//----- nvinfo : EIATTR_FRAME_SIZE
	.align		4
.L_49:
        /*003c*/ 	.byte	0x04, 0x11
        /*003e*/ 	.short	(.L_51 - .L_50)
	.align		4
.L_50:
        /*0040*/ 	.word	index@(_Z35group_norm_nhwc_fwd_one_pass_kernelI11Fp32IOFp16WLi128ELi4ELi128EEv26Group_norm_nhwc_fwd_params)
        /*0044*/ 	.word	0x00000000


	//----- nvinfo : EIATTR_REGCOUNT
	.align		4
.L_51:
        /*0048*/ 	.byte	0x04, 0x2f
        /*004a*/ 	.short	(.L_53 - .L_52)
	.align		4
.L_52:
        /*004c*/ 	.word	index@(_Z35group_norm_nhwc_fwd_one_pass_kernelI11Fp32IOFp16WLi64ELi4ELi128EEv26Group_norm_nhwc_fwd_params)
        /*0050*/ 	.word	0x00000020


	//----- nvinfo : EIATTR_FRAME_SIZE
	.align		4
.L_53:
        /*0054*/ 	.byte	0x04, 0x11
        /*0056*/ 	.short	(.L_55 - .L_54)
	.align		4
.L_54:
        /*0058*/ 	.word	index@(_Z35group_norm_nhwc_fwd_one_pass_kernelI11Fp32IOFp16WLi64ELi4ELi128EEv26Group_norm_nhwc_fwd_params)
        /*005c*/ 	.word	0x00000000


	//----- nvinfo : EIATTR_REGCOUNT
	.align		4
.L_55:
        /*0060*/ 	.byte	0x04, 0x2f
        /*0062*/ 	.short	(.L_57 - .L_56)
	.align		4
.L_56:
        /*0064*/ 	.word	index@(_Z35group_norm_nhwc_fwd_one_pass_kernelI11Fp32IOBf16WLi512ELi4ELi128EEv26Group_norm_nhwc_fwd_params)
        /*0068*/ 	.word	0x00000030


	//----- nvinfo : EIATTR_FRAME_SIZE
	.align		4
.L_57:
        /*006c*/ 	.byte	0x04, 0x11
        /*006e*/ 	.short	(.L_59 - .L_58)
	.align		4
.L_58:
        /*0070*/ 	.word	index@(_Z35group_norm_nhwc_fwd_one_pass_kernelI11Fp32IOBf16WLi512ELi4ELi128EEv26Group_norm_nhwc_fwd_params)
        /*0074*/ 	.word	0x00000000


	//----- nvinfo : EIATTR_REGCOUNT
	.align		4
.L_59:
        /*0078*/ 	.byte	0x04, 0x2f
        /*007a*/ 	.short	(.L_61 - .L_60)
	.align		4
.L_60:
        /*007c*/ 	.word	index@(_Z35group_norm_nhwc_fwd_one_pass_kernelI11Fp32IOBf16WLi256ELi4ELi128EEv26Group_norm_nhwc_fwd_params)
        /*0080*/ 	.word	0x00000020


	//----- nvinfo : EIATTR_FRAME_SIZE
	.align		4
.L_61:
        /*0084*/ 	.byte	0x04, 0x11
        /*0086*/ 	.short	(.L_63 - .L_62)
	.align		4
.L_62:
        /*0088*/ 	.word	index@(_Z35group_norm_nhwc_fwd_one_pass_kernelI11Fp32IOBf16WLi256ELi4ELi128EEv26Group_norm_nhwc_fwd_params)
        /*008c*/ 	.word	0x00000000


	//----- nvinfo : EIATTR_REGCOUNT
	.align		4
.L_63:
        /*0090*/ 	.byte	0x04, 0x2f
        /*0092*/ 	.short	(.L_65 - .L_64)
	.align		4
.L_64:
        /*0094*/ 	.word	index@(_Z35group_norm_nhwc_fwd_one_pass_kernelI11Fp32IOBf16WLi128ELi4ELi128EEv26Group_norm_nhwc_fwd_params)
        /*0098*/ 	.word	0x0000001f


	//----- nvinfo : EIATTR_FRAME_SIZE
	.align		4
.L_65:
        /*009c*/ 	.byte	0x04, 0x11
        /*009e*/ 	.short	(.L_67 - .L_66)
	.align		4
.L_66:
        /*00a0*/ 	.word	index@(_Z35group_norm_nhwc_fwd_one_pass_kernelI11Fp32IOBf16WLi128ELi4ELi128EEv26Group_norm_nhwc_fwd_params)
        /*00a4*/ 	.word	0x00000000


	//----- nvinfo : EIATTR_REGCOUNT
	.align		4
.L_67:
        /*00a8*/ 	.byte	0x04, 0x2f
        /*00aa*/ 	.short	(.L_69 - .L_68)
	.align		4
.L_68:
        /*00ac*/ 	.word	index@(_Z35group_norm_nhwc_fwd_one_pass_kernelI11Fp32IOBf16WLi64ELi4ELi128EEv26Group_norm_nhwc_fwd_params)
        /*00b0*/ 	.word	0x00000020


	//----- nvinfo : EIATTR_FRAME_SIZE
	.align		4
.L_69:
        /*00b4*/ 	.byte	0x04, 0x11
        /*00b6*/ 	.short	(.L_71 - .L_70)
	.align		4
.L_70:
        /*00b8*/ 	.word	index@(_Z35group_norm_nhwc_fwd_one_pass_kernelI11Fp32IOBf16WLi64ELi4ELi128EEv26Group_norm_nhwc_fwd_params)
        /*00bc*/ 	.word	0x00000000


	//----- nvinfo : EIATTR_REGCOUNT
	.align		4
.L_71:
        /*00c0*/ 	.byte	0x04, 0x2f
        /*00c2*/ 	.short	(.L_73 - .L_72)
	.align		4
.L_72:
        /*00c4*/ 	.word	index@(_Z35group_norm_nhwc_fwd_one_pass_kernelI11Fp32IOFp32WLi512ELi4ELi128EEv26Group_norm_nhwc_fwd_params)
        /*00c8*/ 	.word	0x00000030


	//----- nvinfo : EIATTR_FRAME_SIZE
	.align		4
.L_73:
        /*00cc*/ 	.byte	0x04, 0x11
        /*00ce*/ 	.short	(.L_75 - .L_74)
	.align		4
.L_74:
        /*00d0*/ 	.word	index@(_Z35group_norm_nhwc_fwd_one_pass_kernelI11Fp32IOFp32WLi512ELi4ELi128EEv26Group_norm_nhwc_fwd_params)
        /*00d4*/ 	.word	0x00000000


	//----- nvinfo : EIATTR_REGCOUNT
	.align		4
.L_75:
        /*00d8*/ 	.byte	0x04, 0x2f
        /*00da*/ 	.short	(.L_77 - .L_76)
	.align		4
.L_76:
        /*00dc*/ 	.word	index@(_Z35group_norm_nhwc_fwd_one_pass_kernelI11Fp32IOFp32WLi256ELi4ELi128EEv26Group_norm_nhwc_fwd_params)
        /*00e0*/ 	.word	0x00000020


	//----- nvinfo : EIATTR_FRAME_SIZE
	.align		4
.L_77:
        /*00e4*/ 	.byte	0x04, 0x11
        /*00e6*/ 	.short	(.L_79 - .L_78)
	.align		4
.L_78:
        /*00e8*/ 	.word	index@(_Z35group_norm_nhwc_fwd_one_pass_kernelI11Fp32IOFp32WLi256ELi4ELi128EEv26Group_norm_nhwc_fwd_params)
        /*00ec*/ 	.word	0x00000000


	//----- nvinfo : EIATTR_REGCOUNT
	.align		4
.L_79:
        /*00f0*/ 	.byte	0x04, 0x2f
        /*00f2*/ 	.short	(.L_81 - .L_80)
	.align		4
.L_80:
        /*00f4*/ 	.word	index@(_Z35group_norm_nhwc_fwd_one_pass_kernelI11Fp32IOFp32WLi128ELi4ELi128EEv26Group_norm_nhwc_fwd_params)
        /*00f8*/ 	.word	0x0000001e


	//----- nvinfo : EIATTR_FRAME_SIZE
	.align		4
.L_81:
        /*00fc*/ 	.byte	0x04, 0x11
        /*00fe*/ 	.short	(.L_83 - .L_82)
	.align		4
.L_82:
        /*0100*/ 	.word	index@(_Z35group_norm_nhwc_fwd_one_pass_kernelI11Fp32IOFp32WLi128ELi4ELi128EEv26Group_norm_nhwc_fwd_params)
        /*0104*/ 	.word	0x00000000


	//----- nvinfo : EIATTR_REGCOUNT
	.align		4
.L_83:
        /*0108*/ 	.byte	0x04, 0x2f
        /*010a*/ 	.short	(.L_85 - .L_84)
	.align		4
.L_84:
        /*010c*/ 	.word	index@(_Z35group_norm_nhwc_fwd_one_pass_kernelI11Fp32IOFp32WLi64ELi4ELi128EEv26Group_norm_nhwc_fwd_params)
        /*0110*/ 	.word	0x0000001d


	//----- nvinfo : EIATTR_FRAME_SIZE
	.align		4
.L_85:
        /*0114*/ 	.byte	0x04, 0x11
        /*0116*/ 	.short	(.L_87 - .L_86)
	.align		4
.L_86:
        /*0118*/ 	.word	index@(_Z35group_norm_nhwc_fwd_one_pass_kernelI11Fp32IOFp32WLi64ELi4ELi128EEv26Group_norm_nhwc_fwd_params)
        /*011c*/ 	.word	0x00000000


	//----- nvinfo : EIATTR_REGCOUNT
	.align		4
.L_87:
        /*0120*/ 	.byte	0x04, 0x2f
        /*0122*/ 	.short	(.L_89 - .L_88)
	.align		4
.L_88:
        /*0124*/ 	.word	index@(_Z35group_norm_nhwc_fwd_one_pass_kernelI11Fp16IOFp16WLi512ELi4ELi128EEv26Group_norm_nhwc_fwd_params)
        /*0128*/ 	.word	0x00000030


	//----- nvinfo : EIATTR_FRAME_SIZE
	.align		4
.L_89:
        /*012c*/ 	.byte	0x04, 0x11
        /*012e*/ 	.short	(.L_91 - .L_90)
	.align		4
.L_90:
        /*0130*/ 	.word	index@(_Z35group_norm_nhwc_fwd_one_pass_kernelI11Fp16IOFp16WLi512ELi4ELi128EEv26Group_norm_nhwc_fwd_params)
        /*0134*/ 	.word	0x00000000


	//----- nvinfo : EIATTR_REGCOUNT
	.align		4
.L_91:
        /*0138*/ 	.byte	0x04, 0x2f
        /*013a*/ 	.short	(.L_93 - .L_92)
	.align		4
.L_92:
        /*013c*/ 	.word	index@(_Z35group_norm_nhwc_fwd_one_pass_kernelI11Fp16IOFp16WLi256ELi4ELi128EEv26Group_norm_nhwc_fwd_params)
        /*0140*/ 	.word	0x00000020


	//----- nvinfo : EIATTR_FRAME_SIZE
	.align		4
.L_93:
        /*0144*/ 	.byte	0x04, 0x11
        /*0146*/ 	.short	(.L_95 - .L_94)
	.align		4
.L_94:
        /*0148*/ 	.word	index@(_Z35group_norm_nhwc_fwd_one_pass_kernelI11Fp16IOFp16WLi256ELi4ELi128EEv26Group_norm_nhwc_fwd_params)
        /*014c*/ 	.word	0x00000000


	//----- nvinfo : EIATTR_REGCOUNT
	.align		4
.L_95:
        /*0150*/ 	.byte	0x04, 0x2f
        /*0152*/ 	.short	(.L_97 - .L_96)
	.align		4
.L_96:
        /*0154*/ 	.word	index@(_Z35group_norm_nhwc_fwd_one_pass_kernelI11Fp16IOFp16WLi128ELi4ELi128EEv26Group_norm_nhwc_fwd_params)
        /*0158*/ 	.word	0x00000020


	//----- nvinfo : EIATTR_FRAME_SIZE
	.align		4
.L_97:
        /*015c*/ 	.byte	0x04, 0x11
        /*015e*/ 	.short	(.L_99 - .L_98)
	.align		4
.L_98:
        /*0160*/ 	.word	index@(_Z35group_norm_nhwc_fwd_one_pass_kernelI11Fp16IOFp16WLi128ELi4ELi128EEv26Group_norm_nhwc_fwd_params)
        /*0164*/ 	.word	0x00000000


	//----- nvinfo : EIATTR_REGCOUNT
	.align		4
.L_99:
        /*0168*/ 	.byte	0x04, 0x2f
        /*016a*/ 	.short	(.L_101 - .L_100)
	.align		4
.L_100:
        /*016c*/ 	.word	index@(_Z35group_norm_nhwc_fwd_one_pass_kernelI11Fp16IOFp16WLi64ELi4ELi128EEv26Group_norm_nhwc_fwd_params)
        /*0170*/ 	.word	0x00000020


	//----- nvinfo : EIATTR_FRAME_SIZE
	.align		4
.L_101:
        /*0174*/ 	.byte	0x04, 0x11
        /*0176*/ 	.short	(.L_103 - .L_102)
	.align		4
.L_102:
        /*0178*/ 	.word	index@(_Z35group_norm_nhwc_fwd_one_pass_kernelI11Fp16IOFp16WLi64ELi4ELi128EEv26Group_norm_nhwc_fwd_params)
        /*017c*/ 	.word	0x00000000


	//----- nvinfo : EIATTR_REGCOUNT
	.align		4
.L_103:
        /*0180*/ 	.byte	0x04, 0x2f
        /*0182*/ 	.short	(.L_105 - .L_104)
	.align		4
.L_104:
        /*0184*/ 	.word	index@(_Z35group_norm_nhwc_fwd_one_pass_kernelI11Fp16IOBf16WLi512ELi4ELi128EEv26Group_norm_nhwc_fwd_params)
        /*0188*/ 	.word	0x00000030


	//----- nvinfo : EIATTR_FRAME_SIZE
	.align		4
.L_105:
        /*018c*/ 	.byte	0x04, 0x11
        /*018e*/ 	.short	(.L_107 - .L_106)
	.align		4
.L_106:
        /*0190*/ 	.word	index@(_Z35group_norm_nhwc_fwd_one_pass_kernelI11Fp16IOBf16WLi512ELi4ELi128EEv26Group_norm_nhwc_fwd_params)
        /*0194*/ 	.word	0x00000000


	//----- nvinfo : EIATTR_REGCOUNT
	.align		4
.L_107:
        /*0198*/ 	.byte	0x04, 0x2f
        /*019a*/ 	.short	(.L_109 - .L_108)
	.align		4
.L_108:
        /*019c*/ 	.word	index@(_Z35group_norm_nhwc_fwd_one_pass_kernelI11Fp16IOBf16WLi256ELi4ELi128EEv26Group_norm_nhwc_fwd_params)
        /*01a0*/ 	.word	0x00000020


	//----- nvinfo : EIATTR_FRAME_SIZE
	.align		4
.L_109:
        /*01a4*/ 	.byte	0x04, 0x11
        /*01a6*/ 	.short	(.L_111 - .L_110)
	.align		4
.L_110:
        /*01a8*/ 	.word	index@(_Z35group_norm_nhwc_fwd_one_pass_kernelI11Fp16IOBf16WLi256ELi4ELi128EEv26Group_norm_nhwc_fwd_params)
        /*01ac*/ 	.word	0x00000000


	//----- nvinfo : EIATTR_REGCOUNT
	.align		4
.L_111:
        /*01b0*/ 	.byte	0x04, 0x2f
        /*01b2*/ 	.short	(.L_113 - .L_112)
	.align		4
.L_112:
        /*01b4*/ 	.word	index@(_Z35group_norm_nhwc_fwd_one_pass_kernelI11Fp16IOBf16WLi128ELi4ELi128EEv26Group_norm_nhwc_fwd_params)
        /*01b8*/ 	.word	0x00000020


	//----- nvinfo : EIATTR_FRAME_SIZE
	.align		4
.L_113:
        /*01bc*/ 	.byte	0x04, 0x11
        /*01be*/ 	.short	(.L_115 - .L_114)
	.align		4
.L_114:
        /*01c0*/ 	.word	index@(_Z35group_norm_nhwc_fwd_one_pass_kernelI11Fp16IOBf16WLi128ELi4ELi128EEv26Group_norm_nhwc_fwd_params)
        /*01c4*/ 	.word	0x00000000


	//----- nvinfo : EIATTR_REGCOUNT
	.align		4
.L_115:
        /*01c8*/ 	.byte	0x04, 0x2f
        /*01ca*/ 	.short	(.L_117 - .L_116)
	.align		4
.L_116:
        /*01cc*/ 	.word	index@(_Z35group_norm_nhwc_fwd_one_pass_kernelI11Fp16IOBf16WLi64ELi4ELi128EEv26Group_norm_nhwc_fwd_params)
        /*01d0*/ 	.word	0x00000020


	//----- nvinfo : EIATTR_FRAME_SIZE
	.align		4
.L_117:
        /*01d4*/ 	.byte	0x04, 0x11
        /*01d6*/ 	.short	(.L_119 - .L_118)
	.align		4
.L_118:
        /*01d8*/ 	.word	index@(_Z35group_norm_nhwc_fwd_one_pass_kernelI11Fp16IOBf16WLi64ELi4ELi128EEv26Group_norm_nhwc_fwd_params)
        /*01dc*/ 	.word	0x00000000


	//----- nvinfo : EIATTR_REGCOUNT
	.align		4
.L_119:
        /*01e0*/ 	.byte	0x04, 0x2f
        /*01e2*/ 	.short	(.L_121 - .L_120)
	.align		4
.L_120:
        /*01e4*/ 	.word	index@(_Z35group_norm_nhwc_fwd_one_pass_kernelI11Fp16IOFp32WLi512ELi4ELi128EEv26Group_norm_nhwc_fwd_params)
        /*01e8*/ 	.word	0x00000030


	//----- nvinfo : EIATTR_FRAME_SIZE
	.align		4
.L_121:
        /*01ec*/ 	.byte	0x04, 0x11
        /*01ee*/ 	.short	(.L_123 - .L_122)
	.align		4
.L_122:
        /*01f0*/ 	.word	index@(_Z35group_norm_nhwc_fwd_one_pass_kernelI11Fp16IOFp32WLi512ELi4ELi128EEv26Group_norm_nhwc_fwd_params)
        /*01f4*/ 	.word	0x00000000


	//----- nvinfo : EIATTR_REGCOUNT
	.align		4
.L_123:
        /*01f8*/ 	.byte	0x04, 0x2f
        /*01fa*/ 	.short	(.L_125 - .L_124)
	.align		4
.L_124:
        /*01fc*/ 	.word	index@(_Z35group_norm_nhwc_fwd_one_pass_kernelI11Fp16IOFp32WLi256ELi4ELi128EEv26Group_norm_nhwc_fwd_params)
        /*0200*/ 	.word	0x00000020


	//----- nvinfo : EIATTR_FRAME_SIZE
	.align		4
.L_125:
        /*0204*/ 	.byte	0x04, 0x11
        /*0206*/ 	.short	(.L_127 - .L_126)
	.align		4
.L_126:
        /*0208*/ 	.word	index@(_Z35group_norm_nhwc_fwd_one_pass_kernelI11Fp16IOFp32WLi256ELi4ELi128EEv26Group_norm_nhwc_fwd_params)
        /*020c*/ 	.word	0x00000000


	//----- nvinfo : EIATTR_REGCOUNT
	.align		4
.L_127:
        /*0210*/ 	.byte	0x04, 0x2f
        /*0212*/ 	.short	(.L_129 - .L_128)
	.align		4
.L_128:
        /*0214*/ 	.word	index@(_Z35group_norm_nhwc_fwd_one_pass_kernelI11Fp16IOFp32WLi128ELi4ELi128EEv26Group_norm_nhwc_fwd_params)
        /*0218*/ 	.word	0x0000001e


	//----- nvinfo : EIATTR_FRAME_SIZE
	.align		4
.L_129:
        /*021c*/ 	.byte	0x04, 0x11
        /*021e*/ 	.short	(.L_131 - .L_130)
	.align		4
.L_130:
        /*0220*/ 	.word	index@(_Z35group_norm_nhwc_fwd_one_pass_kernelI11Fp16IOFp32WLi128ELi4ELi128EEv26Group_norm_nhwc_fwd_params)
        /*0224*/ 	.word	0x00000000


	//----- nvinfo : EIATTR_REGCOUNT
	.align		4
.L_131:
        /*0228*/ 	.byte	0x04, 0x2f
        /*022a*/ 	.short	(.L_133 - .L_132)
	.align		4
.L_132:
        /*022c*/ 	.word	index@(_Z35group_norm_nhwc_fwd_one_pass_kernelI11Fp16IOFp32WLi64ELi4ELi128EEv26Group_norm_nhwc_fwd_params)
        /*0230*/ 	.word	0x0000001d


	//----- nvinfo : EIATTR_FRAME_SIZE
	.align		4
.L_133:
        /*0234*/ 	.byte	0x04, 0x11
        /*0236*/ 	.short	(.L_135 - .L_134)
	.align		4
.L_134:
        /*0238*/ 	.word	index@(_Z35group_norm_nhwc_fwd_one_pass_kernelI11Fp16IOFp32WLi64ELi4ELi128EEv26Group_norm_nhwc_fwd_params)
        /*023c*/ 	.word	0x00000000


	//----- nvinfo : EIATTR_REGCOUNT
	.align		4
.L_135:
        /*0240*/ 	.byte	0x04, 0x2f
        /*0242*/ 	.short	(.L_137 - .L_136)
	.align		4
.L_136:
        /*0244*/ 	.word	index@(_Z35group_norm_nhwc_fwd_one_pass_kernelI11Bf16IOFp16WLi512ELi4ELi128EEv26Group_norm_nhwc_fwd_params)
        /*0248*/ 	.word	0x00000030


	//----- nvinfo : EIATTR_FRAME_SIZE
	.align		4
.L_137:
        /*024c*/ 	.byte	0x04, 0x11
        /*024e*/ 	.short	(.L_139 - .L_138)
	.align		4
.L_138:
        /*0250*/ 	.word	index@(_Z35group_norm_nhwc_fwd_one_pass_kernelI11Bf16IOFp16WLi512ELi4ELi128EEv26Group_norm_nhwc_fwd_params)
        /*0254*/ 	.word	0x00000000


	//----- nvinfo : EIATTR_REGCOUNT
	.align		4
.L_139:
        /*0258*/ 	.byte	0x04, 0x2f
        /*025a*/ 	.short	(.L_141 - .L_140)
	.align		4
.L_140:
        /*025c*/ 	.word	index@(_Z35group_norm_nhwc_fwd_one_pass_kernelI11Bf16IOFp16WLi256ELi4ELi128EEv26Group_norm_nhwc_fwd_params)
        /*0260*/ 	.word	0x00000020


	//----- nvinfo : EIATTR_FRAME_SIZE
	.align		4
.L_141:
        /*0264*/ 	.byte	0x04, 0x11
        /*0266*/ 	.short	(.L_143 - .L_142)
	.align		4
.L_142:
        /*0268*/ 	.word	index@(_Z35group_norm_nhwc_fwd_one_pass_kernelI11Bf16IOFp16WLi256ELi4ELi128EEv26Group_norm_nhwc_fwd_params)
        /*026c*/ 	.word	0x00000000


	//----- nvinfo : EIATTR_REGCOUNT
	.align		4
.L_143:
        /*0270*/ 	.byte	0x04, 0x2f
        /*0272*/ 	.short	(.L_145 - .L_144)
	.align		4
.L_144:
        /*0274*/ 	.word	index@(_Z35group_norm_nhwc_fwd_one_pass_kernelI11Bf16IOFp16WLi128ELi4ELi128EEv26Group_norm_nhwc_fwd_params)
        /*0278*/ 	.word	0x00000020


	//----- nvinfo : EIATTR_FRAME_SIZE
	.align		4
.L_145:
        /*027c*/ 	.byte	0x04, 0x11
        /*027e*/ 	.short	(.L_147 - .L_146)
	.align		4
.L_146:
        /*0280*/ 	.word	index@(_Z35group_norm_nhwc_fwd_one_pass_kernelI11Bf16IOFp16WLi128ELi4ELi128EEv26Group_norm_nhwc_fwd_params)
        /*0284*/ 	.word	0x00000000


	//----- nvinfo : EIATTR_REGCOUNT
	.align		4
.L_147:
        /*0288*/ 	.byte	0x04, 0x2f
        /*028a*/ 	.short	(.L_149 - .L_148)
	.align		4
.L_148:
        /*028c*/ 	.word	index@(_Z35group_norm_nhwc_fwd_one_pass_kernelI11Bf16IOFp16WLi64ELi4ELi128EEv26Group_norm_nhwc_fwd_params)
        /*0290*/ 	.word	0x00000020


	//----- nvinfo : EIATTR_FRAME_SIZE
	.align		4
.L_149:
        /*0294*/ 	.byte	0x04, 0x11
        /*0296*/ 	.short	(.L_151 - .L_150)
	.align		4
.L_150:
        /*0298*/ 	.word	index@(_Z35group_norm_nhwc_fwd_one_pass_kernelI11Bf16IOFp16WLi64ELi4ELi128EEv26Group_norm_nhwc_fwd_params)
        /*029c*/ 	.word	0x00000000


	//----- nvinfo : EIATTR_REGCOUNT
	.align		4
.L_151:
        /*02a0*/ 	.byte	0x04, 0x2f
        /*02a2*/ 	.short	(.L_153 - .L_152)
	.align		4
.L_152:
        /*02a4*/ 	.word	index@(_Z35group_norm_nhwc_fwd_one_pass_kernelI11Bf16IOBf16WLi512ELi4ELi128EEv26Group_norm_nhwc_fwd_params)
        /*02a8*/ 	.word	0x00000030


	//----- nvinfo : EIATTR_FRAME_SIZE
	.align		4
.L_153:
        /*02ac*/ 	.byte	0x04, 0x11
        /*02ae*/ 	.short	(.L_155 - .L_154)
	.align		4
.L_154:
        /*02b0*/ 	.word	index@(_Z35group_norm_nhwc_fwd_one_pass_kernelI11Bf16IOBf16WLi512ELi4ELi128EEv26Group_norm_nhwc_fwd_params)
        /*02b4*/ 	.word	0x00000000


	//----- nvinfo : EIATTR_REGCOUNT
	.align		4
.L_155:
        /*02b8*/ 	.byte	0x04, 0x2f
        /*02ba*/ 	.short	(.L_157 - .L_156)
	.align		4
.L_156:
        /*02bc*/ 	.word	index@(_Z35group_norm_nhwc_fwd_one_pass_kernelI11Bf16IOBf16WLi256ELi4ELi128EEv26Group_norm_nhwc_fwd_params)
        /*02c0*/ 	.word	0x00000020


	//----- nvinfo : EIATTR_FRAME_SIZE
	.align		4
.L_157:
        /*02c4*/ 	.byte	0x04, 0x11
        /*02c6*/ 	.short	(.L_159 - .L_158)
	.align		4
.L_158:
        /*02c8*/ 	.word	index@(_Z35group_norm_nhwc_fwd_one_pass_kernelI11Bf16IOBf16WLi256ELi4ELi128EEv26Group_norm_nhwc_fwd_params)
        /*02cc*/ 	.word	0x00000000


	//----- nvinfo : EIATTR_REGCOUNT
	.align		4
.L_159:
        /*02d0*/ 	.byte	0x04, 0x2f
        /*02d2*/ 	.short	(.L_161 - .L_160)
	.align		4
.L_160:
        /*02d4*/ 	.word	index@(_Z35group_norm_nhwc_fwd_one_pass_kernelI11Bf16IOBf16WLi128ELi4ELi128EEv26Group_norm_nhwc_fwd_params)
        /*02d8*/ 	.word	0x00000020


	//----- nvinfo : EIATTR_FRAME_SIZE
	.align		4
.L_161:
        /*02dc*/ 	.byte	0x04, 0x11
        /*02de*/ 	.short	(.L_163 - .L_162)
	.align		4
.L_162:
        /*02e0*/ 	.word	index@(_Z35group_norm_nhwc_fwd_one_pass_kernelI11Bf16IOBf16WLi128ELi4ELi128EEv26Group_norm_nhwc_fwd_params)
        /*02e4*/ 	.word	0x00000000


	//----- nvinfo : EIATTR_REGCOUNT
	.align		4
.L_163:
        /*02e8*/ 	.byte	0x04, 0x2f
        /*02ea*/ 	.short	(.L_165 - .L_164)
	.align		4
.L_164:
        /*02ec*/ 	.word	index@(_Z35group_norm_nhwc_fwd_one_pass_kernelI11Bf16IOBf16WLi64ELi4ELi128EEv26Group_norm_nhwc_fwd_params)
        /*02f0*/ 	.word	0x00000020


	//----- nvinfo : EIATTR_FRAME_SIZE
	.align		4
.L_165:
        /*02f4*/ 	.byte	0x04, 0x11
        /*02f6*/ 	.short	(.L_167 - .L_166)
	.align		4
.L_166:
        /*02f8*/ 	.word	index@(_Z35group_norm_nhwc_fwd_one_pass_kernelI11Bf16IOBf16WLi64ELi4ELi128EEv26Group_norm_nhwc_fwd_params)
        /*02fc*/ 	.word	0x00000000


	//----- nvinfo : EIATTR_REGCOUNT
	.align		4
.L_167:
        /*0300*/ 	.byte	0x04, 0x2f
        /*0302*/ 	.short	(.L_169 - .L_168)
	.align		4
.L_168:
        /*0304*/ 	.word	index@(_Z35group_norm_nhwc_fwd_one_pass_kernelI11Bf16IOFp32WLi512ELi4ELi128EEv26Group_norm_nhwc_fwd_params)
        /*0308*/ 	.word	0x00000030


	//----- nvinfo : EIATTR_FRAME_SIZE
	.align		4
.L_169:
        /*030c*/ 	.byte	0x04, 0x11
        /*030e*/ 	.short	(.L_171 - .L_170)
	.align		4
.L_170:
        /*0310*/ 	.word	index@(_Z35group_norm_nhwc_fwd_one_pass_kernelI11Bf16IOFp32WLi512ELi4ELi128EEv26Group_norm_nhwc_fwd_params)
        /*0314*/ 	.word	0x00000000


	//----- nvinfo : EIATTR_REGCOUNT
	.align		4
.L_171:
        /*0318*/ 	.byte	0x04, 0x2f
        /*031a*/ 	.short	(.L_173 - .L_172)
	.align		4
.L_172:
        /*031c*/ 	.word	index@(_Z35group_norm_nhwc_fwd_one_pass_kernelI11Bf16IOFp32WLi256ELi4ELi128EEv26Group_norm_nhwc_fwd_params)
        /*0320*/ 	.word	0x00000020


	//----- nvinfo : EIATTR_FRAME_SIZE
	.align		4
.L_173:
        /*0324*/ 	.byte	0x04, 0x11
        /*0326*/ 	.short	(.L_175 - .L_174)
	.align		4
.L_174:
        /*0328*/ 	.word	index@(_Z35group_norm_nhwc_fwd_one_pass_kernelI11Bf16IOFp32WLi256ELi4ELi128EEv26Group_norm_nhwc_fwd_params)
        /*032c*/ 	.word	0x00000000


	//----- nvinfo : EIATTR_REGCOUNT
	.align		4
.L_175:
        /*0330*/ 	.byte	0x04, 0x2f
        /*0332*/ 	.short	(.L_177 - .L_176)
	.align		4
.L_176:
        /*0334*/ 	.word	index@(_Z35group_norm_nhwc_fwd_one_pass_kernelI11Bf16IOFp32WLi128ELi4ELi128EEv26Group_norm_nhwc_fwd_params)
        /*0338*/ 	.word	0x0000001e


	//----- nvinfo : EIATTR_FRAME_SIZE
	.align		4
.L_177:
        /*033c*/ 	.byte	0x04, 0x11
        /*033e*/ 	.short	(.L_179 - .L_178)
	.align		4
.L_178:
        /*0340*/ 	.word	index@(_Z35group_norm_nhwc_fwd_one_pass_kernelI11Bf16IOFp32WLi128ELi4ELi128EEv26Group_norm_nhwc_fwd_params)
        /*0344*/ 	.word	0x00000000


	//----- nvinfo : EIATTR_REGCOUNT
	.align		4
.L_179:
        /*0348*/ 	.byte	0x04, 0x2f
        /*034a*/ 	.short	(.L_181 - .L_180)
	.align		4
.L_180:
        /*034c*/ 	.word	index@(_Z35group_norm_nhwc_fwd_one_pass_kernelI11Bf16IOFp32WLi64ELi4ELi128EEv26Group_norm_nhwc_fwd_params)
        /*0350*/ 	.word	0x0000001d


	//----- nvinfo : EIATTR_FRAME_SIZE
	.align		4
.L_181:
        /*0354*/ 	.byte	0x04, 0x11
        /*0356*/ 	.short	(.L_183 - .L_182)
	.align		4
.L_182:
        /*0358*/ 	.word	index@(_Z35group_norm_nhwc_fwd_one_pass_kernelI11Bf16IOFp32WLi64ELi4ELi128EEv26Group_norm_nhwc_fwd_params)
        /*035c*/ 	.word	0x00000000


	//----- nvinfo : EIATTR_REGCOUNT
	.align		4
.L_183:
        /*0360*/ 	.byte	0x04, 0x2f
        /*0362*/ 	.short	(.L_185 - .L_184)
	.align		4
.L_184:
        /*0364*/ 	.word	index@(_Z35group_norm_nhwc_bwd_one_pass_kernelI11Fp32IOFp16WLi512ELi4ELi128EEv26Group_norm_nhwc_bwd_params)
        /*0368*/ 	.word	0x00000050


	//----- nvinfo : EIATTR_FRAME_SIZE
	.align		4
.L_185:
        /*036c*/ 	.byte	0x04, 0x11
        /*036e*/ 	.short	(.L_187 - .L_186)
	.align		4
.L_186:
        /*0370*/ 	.word	index@(_Z35group_norm_nhwc_bwd_one_pass_kernelI11Fp32IOFp16WLi512ELi4ELi128EEv26Group_norm_nhwc_bwd_params)
        /*0374*/ 	.word	0x00000000


	//----- nvinfo : EIATTR_REGCOUNT
	.align		4
.L_187:
        /*0378*/ 	.byte	0x04, 0x2f
        /*037a*/ 	.short	(.L_189 - .L_188)
	.align		4
.L_188:
        /*037c*/ 	.word	index@(_Z35group_norm_nhwc_bwd_one_pass_kernelI11Fp32IOFp16WLi256ELi4ELi128EEv26Group_norm_nhwc_bwd_params)
        /*0380*/ 	.word	0x00000038


	//----- nvinfo : EIATTR_FRAME_SIZE
	.align		4
.L_189:
        /*0384*/ 	.byte	0x04, 0x11
        /*0386*/ 	.short	(.L_191 - .L_190)
	.align		4
.L_190:
        /*0388*/ 	.word	index@(_Z35group_norm_nhwc_bwd_one_pass_kernelI11Fp32IOFp16WLi256ELi4ELi128EEv26Group_norm_nhwc_bwd_params)
        /*038c*/ 	.word	0x00000000


	//----- nvinfo : EIATTR_REGCOUNT
	.align		4
.L_191:
        /*0390*/ 	.byte	0x04, 0x2f
        /*0392*/ 	.short	(.L_193 - .L_192)
	.align		4
.L_192:
        /*0394*/ 	.word	index@(_Z35group_norm_nhwc_bwd_one_pass_kernelI11Fp32IOFp16WLi128ELi4ELi128EEv26Group_norm_nhwc_bwd_params)
        /*0398*/ 	.word	0x0000002f


	//----- nvinfo : EIATTR_FRAME_SIZE
	.align		4
.L_193:
        /*039c*/ 	.byte	0x04, 0x11
        /*039e*/ 	.short	(.L_195 - .L_194)
	.align		4
.L_194:
        /*03a0*/ 	.word	index@(_Z35group_norm_nhwc_bwd_one_pass_kernelI11Fp32IOFp16WLi128ELi4ELi128EEv26Group_norm_nhwc_bwd_params)
        /*03a4*/ 	.word	0x00000000


	//----- nvinfo : EIATTR_REGCOUNT
	.align		4
.L_195:
        /*03a8*/ 	.byte	0x04, 0x2f
        /*03aa*/ 	.short	(.L_197 - .L_196)
	.align		4
.L_196:
        /*03ac*/ 	.word	index@(_Z35group_norm_nhwc_bwd_one_pass_kernelI11Fp32IOFp16WLi64ELi4ELi128EEv26Group_norm_nhwc_bwd_params)
        /*03b0*/ 	.word	0x00000028


	//----- nvinfo : EIATTR_FRAME_SIZE
	.align		4
.L_197:
        /*03b4*/ 	.byte	0x04, 0x11
        /*03b6*/ 	.short	(.L_199 - .L_198)
	.align		4
.L_198:
        /*03b8*/ 	.word	index@(_Z35group_norm_nhwc_bwd_one_pass_kernelI11Fp32IOFp16WLi64ELi4ELi128EEv26Group_norm_nhwc_bwd_params)
        /*03bc*/ 	.word	0x00000000


	//----- nvinfo : EIATTR_REGCOUNT
	.align		4
.L_199:
        /*03c0*/ 	.byte	0x04, 0x2f
        /*03c2*/ 	.short	(.L_201 - .L_200)
	.align		4
.L_200:
        /*03c4*/ 	.word	index@(_Z35group_norm_nhwc_bwd_one_pass_kernelI11Fp32IOBf16WLi512ELi4ELi128EEv26Group_norm_nhwc_bwd_params)
        /*03c8*/ 	.word	0x00000050


	//----- nvinfo : EIATTR_FRAME_SIZE
	.align		4
.L_201:
        /*03cc*/ 	.byte	0x04, 0x11
        /*03ce*/ 	.short	(.L_203 - .L_202)
	.align		4
.L_202:
        /*03d0*/ 	.word	index@(_Z35group_norm_nhwc_bwd_one_pass_kernelI11Fp32IOBf16WLi512ELi4ELi128EEv26Group_norm_nhwc_bwd_params)
        /*03d4*/ 	.word	0x00000000


	//----- nvinfo : EIATTR_REGCOUNT
	.align		4
.L_203:
        /*03d8*/ 	.byte	0x04, 0x2f
        /*03da*/ 	.short	(.L_205 - .L_204)
	.align		4
.L_204:
        /*03dc*/ 	.word	index@(_Z35group_norm_nhwc_bwd_one_pass_kernelI11Fp32IOBf16WLi256ELi4ELi128EEv26Group_norm_nhwc_bwd_params)
        /*03e0*/ 	.word	0x00000038


	//----- nvinfo : EIATTR_FRAME_SIZE
	.align		4
.L_205:
        /*03e4*/ 	.byte	0x04, 0x11
        /*03e6*/ 	.short	(.L_207 - .L_206)
	.align		4
.L_206:
        /*03e8*/ 	.word	index@(_Z35group_norm_nhwc_bwd_one_pass_kernelI11Fp32IOBf16WLi256ELi4ELi128EEv26Group_norm_nhwc_bwd_params)
        /*03ec*/ 	.word	0x00000000


	//----- nvinfo : EIATTR_REGCOUNT
	.align		4
.L_207:
        /*03f0*/ 	.byte	0x04, 0x2f
        /*03f2*/ 	.short	(.L_209 - .L_208)
	.align		4
.L_208:
        /*03f4*/ 	.word	index@(_Z35group_norm_nhwc_bwd_one_pass_kernelI11Fp32IOBf16WLi128ELi4ELi128EEv26Group_norm_nhwc_bwd_params)
        /*03f8*/ 	.word	0x0000002f


	//----- nvinfo : EIATTR_FRAME_SIZE
	.align		4
.L_209:
        /*03fc*/ 	.byte	0x04, 0x11
        /*03fe*/ 	.short	(.L_211 - .L_210)
	.align		4
.L_210:
        /*0400*/ 	.word	index@(_Z35group_norm_nhwc_bwd_one_pass_kernelI11Fp32IOBf16WLi128ELi4ELi128EEv26Group_norm_nhwc_bwd_params)
        /*0404*/ 	.word	0x00000000


	//----- nvinfo : EIATTR_REGCOUNT
	.align		4
.L_211:
        /*0408*/ 	.byte	0x04, 0x2f
        /*040a*/ 	.short	(.L_213 - .L_212)
	.align		4
.L_212:
        /*040c*/ 	.word	index@(_Z35group_norm_nhwc_bwd_one_pass_kernelI11Fp32IOBf16WLi64ELi4ELi128EEv26Group_norm_nhwc_bwd_params)
        /*0410*/ 	.word	0x00000028


	//----- nvinfo : EIATTR_FRAME_SIZE
	.align		4
.L_213:
        /*0414*/ 	.byte	0x04, 0x11
        /*0416*/ 	.short	(.L_215 - .L_214)
	.align		4
.L_214:
        /*0418*/ 	.word	index@(_Z35group_norm_nhwc_bwd_one_pass_kernelI11Fp32IOBf16WLi64ELi4ELi128EEv26Group_norm_nhwc_bwd_params)
        /*041c*/ 	.word	0x00000000


	//----- nvinfo : EIATTR_REGCOUNT
	.align		4
.L_215:
        /*0420*/ 	.byte	0x04, 0x2f
        /*0422*/ 	.short	(.L_217 - .L_216)
	.align		4
.L_216:
        /*0424*/ 	.word	index@(_Z35group_norm_nhwc_bwd_one_pass_kernelI11Fp32IOFp32WLi512ELi4ELi128EEv26Group_norm_nhwc_bwd_params)
        /*0428*/ 	.word	0x00000050


	//----- nvinfo : EIATTR_FRAME_SIZE
	.align		4
.L_217:
        /*042c*/ 	.byte	0x04, 0x11
        /*042e*/ 	.short	(.L_219 - .L_218)
	.align		4
.L_218:
        /*0430*/ 	.word	index@(_Z35group_norm_nhwc_bwd_one_pass_kernelI11Fp32IOFp32WLi512ELi4ELi128EEv26Group_norm_nhwc_bwd_params)
        /*0434*/ 	.word	0x00000000


	//----- nvinfo : EIATTR_REGCOUNT
	.align		4
.L_219:
        /*0438*/ 	.byte	0x04, 0x2f
        /*043a*/ 	.short	(.L_221 - .L_220)
	.align		4
.L_220:
        /*043c*/ 	.word	index@(_Z35group_norm_nhwc_bwd_one_pass_kernelI11Fp32IOFp32WLi256ELi4ELi128EEv26Group_norm_nhwc_bwd_params)
        /*0440*/ 	.word	0x00000038


	//----- nvinfo : EIATTR_FRAME_SIZE
	.align		4
.L_221:
        /*0444*/ 	.byte	0x04, 0x11
        /*0446*/ 	.short	(.L_223 - .L_222)
	.align		4
.L_222:
        /*0448*/ 	.word	index@(_Z35group_norm_nhwc_bwd_one_pass_kernelI11Fp32IOFp32WLi256ELi4ELi128EEv26Group_norm_nhwc_bwd_params)
        /*044c*/ 	.word	0x00000000


	//----- nvinfo : EIATTR_REGCOUNT
	.align		4
.L_223:
        /*0450*/ 	.byte	0x04, 0x2f
        /*0452*/ 	.short	(.L_225 - .L_224)
	.align		4
.L_224:
        /*0454*/ 	.word	index@(_Z35group_norm_nhwc_bwd_one_pass_kernelI11Fp32IOFp32WLi128ELi4ELi128EEv26Group_norm_nhwc_bwd_params)
        /*0458*/ 	.word	0x00000030


	//----- nvinfo : EIATTR_FRAME_SIZE
	.align		4
.L_225:
        /*045c*/ 	.byte	0x04, 0x11
        /*045e*/ 	.short	(.L_227 - .L_226)
	.align		4
.L_226:
        /*0460*/ 	.word	index@(_Z35group_norm_nhwc_bwd_one_pass_kernelI11Fp32IOFp32WLi128ELi4ELi128EEv26Group_norm_nhwc_bwd_params)
        /*0464*/ 	.word	0x00000000


	//----- nvinfo : EIATTR_REGCOUNT
	.align		4
.L_227:
        /*0468*/ 	.byte	0x04, 0x2f
        /*046a*/ 	.short	(.L_229 - .L_228)
	.align		4
.L_228:
        /*046c*/ 	.word	index@(_Z35group_norm_nhwc_bwd_one_pass_kernelI11Fp32IOFp32WLi64ELi4ELi128EEv26Group_norm_nhwc_bwd_params)
        /*0470*/ 	.word	0x00000028


	//----- nvinfo : EIATTR_FRAME_SIZE
	.align		4
.L_229:
        /*0474*/ 	.byte	0x04, 0x11
        /*0476*/ 	.short	(.L_231 - .L_230)
	.align		4
.L_230:
        /*0478*/ 	.word	index@(_Z35group_norm_nhwc_bwd_one_pass_kernelI11Fp32IOFp32WLi64ELi4ELi128EEv26Group_norm_nhwc_bwd_params)
        /*047c*/ 	.word	0x00000000


	//----- nvinfo : EIATTR_REGCOUNT
	.align		4
.L_231:
        /*0480*/ 	.byte	0x04, 0x2f
        /*0482*/ 	.short	(.L_233 - .L_232)
	.align		4
.L_232:
        /*0484*/ 	.word	index@(_Z35group_norm_nhwc_bwd_one_pass_kernelI11Fp16IOFp16WLi512ELi4ELi128EEv26Group_norm_nhwc_bwd_params)
        /*0488*/ 	.word	0x00000040


	//----- nvinfo : EIATTR_FRAME_SIZE
	.align		4
.L_233:
        /*048c*/ 	.byte	0x04, 0x11
        /*048e*/ 	.short	(.L_235 - .L_234)
	.align		4
.L_234:
        /*0490*/ 	.word	index@(_Z35group_norm_nhwc_bwd_one_pass_kernelI11Fp16IOFp16WLi512ELi4ELi128EEv26Group_norm_nhwc_bwd_params)
        /*0494*/ 	.word	0x00000000


	//----- nvinfo : EIATTR_REGCOUNT
	.align		4
.L_235:
        /*0498*/ 	.byte	0x04, 0x2f
        /*049a*/ 	.short	(.L_237 - .L_236)
	.align		4
.L_236:
        /*049c*/ 	.word	index@(_Z35group_norm_nhwc_bwd_one_pass_kernelI11Fp16IOFp16WLi256ELi4ELi128EEv26Group_norm_nhwc_bwd_params)
        /*04a0*/ 	.word	0x00000030


	//----- nvinfo : EIATTR_FRAME_SIZE
	.align		4
.L_237:
        /*04a4*/ 	.byte	0x04, 0x11
        /*04a6*/ 	.short	(.L_239 - .L_238)
	.align		4
.L_238:
        /*04a8*/ 	.word	index@(_Z35group_norm_nhwc_bwd_one_pass_kernelI11Fp16IOFp16WLi256ELi4ELi128EEv26Group_norm_nhwc_bwd_params)
        /*04ac*/ 	.word	0x00000000


	//----- nvinfo : EIATTR_REGCOUNT
	.align		4
.L_239:
        /*04b0*/ 	.byte	0x04, 0x2f
        /*04b2*/ 	.short	(.L_241 - .L_240)
	.align		4
.L_240:
        /*04b4*/ 	.word	index@(_Z35group_norm_nhwc_bwd_one_pass_kernelI11Fp16IOFp16WLi128ELi4ELi128EEv26Group_norm_nhwc_bwd_params)
        /*04b8*/ 	.word	0x00000030


	//----- nvinfo : EIATTR_FRAME_SIZE
	.align		4
.L_241:
        /*04bc*/ 	.byte	0x04, 0x11
        /*04be*/ 	.short	(.L_243 - .L_242)
	.align		4
.L_242:
        /*04c0*/ 	.word	index@(_Z35group_norm_nhwc_bwd_one_pass_kernelI11Fp16IOFp16WLi128ELi4ELi128EEv26Group_norm_nhwc_bwd_params)
        /*04c4*/ 	.word	0x00000000


	//----- nvinfo : EIATTR_REGCOUNT
	.align		4
.L_243:
        /*04c8*/ 	.byte	0x04, 0x2f
        /*04ca*/ 	.short	(.L_245 - .L_244)
	.align		4
.L_244:
        /*04cc*/ 	.word	index@(_Z35group_norm_nhwc_bwd_one_pass_kernelI11Fp16IOFp16WLi64ELi4ELi128EEv26Group_norm_nhwc_bwd_params)
        /*04d0*/ 	.word	0x00000028


	//----- nvinfo : EIATTR_FRAME_SIZE
	.align		4
.L_245:
        /*04d4*/ 	.byte	0x04, 0x11
        /*04d6*/ 	.short	(.L_247 - .L_246)
	.align		4
.L_246:
        /*04d8*/ 	.word	index@(_Z35group_norm_nhwc_bwd_one_pass_kernelI11Fp16IOFp16WLi64ELi4ELi128EEv26Group_norm_nhwc_bwd_params)
        /*04dc*/ 	.word	0x00000000


	//----- nvinfo : EIATTR_REGCOUNT
	.align		4
.L_247:
        /*04e0*/ 	.byte	0x04, 0x2f
        /*04e2*/ 	.short	(.L_249 - .L_248)
	.align		4
.L_248:
        /*04e4*/ 	.word	index@(_Z35group_norm_nhwc_bwd_one_pass_kernelI11Fp16IOBf16WLi512ELi4ELi128EEv26Group_norm_nhwc_bwd_params)
        /*04e8*/ 	.word	0x00000040


	//----- nvinfo : EIATTR_FRAME_SIZE
	.align		4
.L_249:
        /*04ec*/ 	.byte	0x04, 0x11
        /*04ee*/ 	.short	(.L_251 - .L_250)
	.align		4
.L_250:
        /*04f0*/ 	.word	index@(_Z35group_norm_nhwc_bwd_one_pass_kernelI11Fp16IOBf16WLi512ELi4ELi128EEv26Group_norm_nhwc_bwd_params)
        /*04f4*/ 	.word	0x00000000


	//----- nvinfo : EIATTR_REGCOUNT
	.align		4
.L_251:
        /*04f8*/ 	.byte	0x04, 0x2f
        /*04fa*/ 	.short	(.L_253 - .L_252)
	.align		4
.L_252:
        /*04fc*/ 	.word	index@(_Z35group_norm_nhwc_bwd_one_pass_kernelI11Fp16IOBf16WLi256ELi4ELi128EEv26Group_norm_nhwc_bwd_params)
        /*0500*/ 	.word	0x00000030


	//----- nvinfo : EIATTR_FRAME_SIZE
	.align		4
.L_253:
        /*0504*/ 	.byte	0x04, 0x11
        /*0506*/ 	.short	(.L_255 - .L_254)
	.align		4
.L_254:
        /*0508*/ 	.word	index@(_Z35group_norm_nhwc_bwd_one_pass_kernelI11Fp16IOBf16WLi256ELi4ELi128EEv26Group_norm_nhwc_bwd_params)
        /*050c*/ 	.word	0x00000000


	//----- nvinfo : EIATTR_REGCOUNT
	.align		4
.L_255:
        /*0510*/ 	.byte	0x04, 0x2f
        /*0512*/ 	.short	(.L_257 - .L_256)
	.align		4
.L_256:
        /*0514*/ 	.word	index@(_Z35group_norm_nhwc_bwd_one_pass_kernelI11Fp16IOBf16WLi128ELi4ELi128EEv26Group_norm_nhwc_bwd_params)
        /*0518*/ 	.word	0x00000030


	//----- nvinfo : EIATTR_FRAME_SIZE
	.align		4
.L_257:
        /*051c*/ 	.byte	0x04, 0x11
        /*051e*/ 	.short	(.L_259 - .L_258)
	.align		4
.L_258:
        /*0520*/ 	.word	index@(_Z35group_norm_nhwc_bwd_one_pass_kernelI11Fp16IOBf16WLi128ELi4ELi128EEv26Group_norm_nhwc_bwd_params)
        /*0524*/ 	.word	0x00000000


	//----- nvinfo : EIATTR_REGCOUNT
	.align		4
.L_259:
        /*0528*/ 	.byte	0x04, 0x2f
        /*052a*/ 	.short	(.L_261 - .L_260)
	.align		4
.L_260:
        /*052c*/ 	.word	index@(_Z35group_norm_nhwc_bwd_one_pass_kernelI11Fp16IOBf16WLi64ELi4ELi128EEv26Group_norm_nhwc_bwd_params)
        /*0530*/ 	.word	0x00000028


	//----- nvinfo : EIATTR_FRAME_SIZE
	.align		4
.L_261:
        /*0534*/ 	.byte	0x04, 0x11
        /*0536*/ 	.short	(.L_263 - .L_262)
	.align		4
.L_262:
        /*0538*/ 	.word	index@(_Z35group_norm_nhwc_bwd_one_pass_kernelI11Fp16IOBf16WLi64ELi4ELi128EEv26Group_norm_nhwc_bwd_params)
        /*053c*/ 	.word	0x00000000


	//----- nvinfo : EIATTR_REGCOUNT
	.align		4
.L_263:
        /*0540*/ 	.byte	0x04, 0x2f
        /*0542*/ 	.short	(.L_265 - .L_264)
	.align		4
.L_264:
        /*0544*/ 	.word	index@(_Z35group_norm_nhwc_bwd_one_pass_kernelI11Fp16IOFp32WLi512ELi4ELi128EEv26Group_norm_nhwc_bwd_params)
        /*0548*/ 	.word	0x00000040


	//----- nvinfo : EIATTR_FRAME_SIZE
	.align		4
.L_265:
        /*054c*/ 	.byte	0x04, 0x11
        /*054e*/ 	.short	(.L_267 - .L_266)
	.align		4
.L_266:
        /*0550*/ 	.word	index@(_Z35group_norm_nhwc_bwd_one_pass_kernelI11Fp16IOFp32WLi512ELi4ELi128EEv26Group_norm_nhwc_bwd_params)
        /*0554*/ 	.word	0x00000000


	//----- nvinfo : EIATTR_REGCOUNT
	.align		4
.L_267:
        /*0558*/ 	.byte	0x04, 0x2f
        /*055a*/ 	.short	(.L_269 - .L_268)
	.align		4
.L_268:
        /*055c*/ 	.word	index@(_Z35group_norm_nhwc_bwd_one_pass_kernelI11Fp16IOFp32WLi256ELi4ELi128EEv26Group_norm_nhwc_bwd_params)
        /*0560*/ 	.word	0x00000030


	//----- nvinfo : EIATTR_FRAME_SIZE
	.align		4
.L_269:
        /*0564*/ 	.byte	0x04, 0x11
        /*0566*/ 	.short	(.L_271 - .L_270)
	.align		4
.L_270:
        /*0568*/ 	.word	index@(_Z35group_norm_nhwc_bwd_one_pass_kernelI11Fp16IOFp32WLi256ELi4ELi128EEv26Group_norm_nhwc_bwd_params)
        /*056c*/ 	.word	0x00000000


	//----- nvinfo : EIATTR_REGCOUNT
	.align		4
.L_271:
        /*0570*/ 	.byte	0x04, 0x2f
        /*0572*/ 	.short	(.L_273 - .L_272)
	.align		4
.L_272:
        /*0574*/ 	.word	index@(_Z35group_norm_nhwc_bwd_one_pass_kernelI11Fp16IOFp32WLi128ELi4ELi128EEv26Group_norm_nhwc_bwd_params)
        /*0578*/ 	.word	0x00000030


	//----- nvinfo : EIATTR_FRAME_SIZE
	.align		4
.L_273:
        /*057c*/ 	.byte	0x04, 0x11
        /*057e*/ 	.short	(.L_275 - .L_274)
	.align		4
.L_274:
        /*0580*/ 	.word	index@(_Z35group_norm_nhwc_bwd_one_pass_kernelI11Fp16IOFp32WLi128ELi4ELi128EEv26Group_norm_nhwc_bwd_params)
        /*0584*/ 	.word	0x00000000


	//----- nvinfo : EIATTR_REGCOUNT
	.align		4
.L_275:
        /*0588*/ 	.byte	0x04, 0x2f
        /*058a*/ 	.short	(.L_277 - .L_276)
	.align		4
.L_276:
        /*058c*/ 	.word	index@(_Z35group_norm_nhwc_bwd_one_pass_kernelI11Fp16IOFp32WLi64ELi4ELi128EEv26Group_norm_nhwc_bwd_params)
        /*0590*/ 	.word	0x00000028


	//----- nvinfo : EIATTR_FRAME_SIZE
	.align		4
.L_277:
        /*0594*/ 	.byte	0x04, 0x11
        /*0596*/ 	.short	(.L_279 - .L_278)
	.align		4
.L_278:
        /*0598*/ 	.word	index@(_Z35group_norm_nhwc_bwd_one_pass_kernelI11Fp16IOFp32WLi64ELi4ELi128EEv26Group_norm_nhwc_bwd_params)
        /*059c*/ 	.word	0x00000000


	//----- nvinfo : EIATTR_REGCOUNT
	.align		4
.L_279:
        /*05a0*/ 	.byte	0x04, 0x2f
        /*05a2*/ 	.short	(.L_281 - .L_280)
	.align		4
.L_280:
        /*05a4*/ 	.word	index@(_Z35group_norm_nhwc_bwd_one_pass_kernelI11Bf16IOFp16WLi512ELi4ELi128EEv26Group_norm_nhwc_bwd_params)
        /*05a8*/ 	.word	0x00000040


	//----- nvinfo : EIATTR_FRAME_SIZE
	.align		4
.L_281:
        /*05ac*/ 	.byte	0x04, 0x11
        /*05ae*/ 	.short	(.L_283 - .L_282)
	.align		4
.L_282:
        /*05b0*/ 	.word	index@(_Z35group_norm_nhwc_bwd_one_pass_kernelI11Bf16IOFp16WLi512ELi4ELi128EEv26Group_norm_nhwc_bwd_params)
        /*05b4*/ 	.word	0x00000000


	//----- nvinfo : EIATTR_REGCOUNT
	.align		4
.L_283:
        /*05b8*/ 	.byte	0x04, 0x2f
        /*05ba*/ 	.short	(.L_285 - .L_284)
	.align		4
.L_284:
        /*05bc*/ 	.word	index@(_Z35group_norm_nhwc_bwd_one_pass_kernelI11Bf16IOFp16WLi256ELi4ELi128EEv26Group_norm_nhwc_bwd_params)
        /*05c0*/ 	.word	0x00000030


	//----- nvinfo : EIATTR_FRAME_SIZE
	.align		4
.L_285:
        /*05c4*/ 	.byte	0x04, 0x11
        /*05c6*/ 	.short	(.L_287 - .L_286)
	.align		4
.L_286:
        /*05c8*/ 	.word	index@(_Z35group_norm_nhwc_bwd_one_pass_kernelI11Bf16IOFp16WLi256ELi4ELi128EEv26Group_norm_nhwc_bwd_params)
        /*05cc*/ 	.word	0x00000000


	//----- nvinfo : EIATTR_REGCOUNT
	.align		4
.L_287:
        /*05d0*/ 	.byte	0x04, 0x2f
        /*05d2*/ 	.short	(.L_289 - .L_288)
	.align		4
.L_288:
        /*05d4*/ 	.word	index@(_Z35group_norm_nhwc_bwd_one_pass_kernelI11Bf16IOFp16WLi128ELi4ELi128EEv26Group_norm_nhwc_bwd_params)
        /*05d8*/ 	.word	0x00000030


	//----- nvinfo : EIATTR_FRAME_SIZE
	.align		4
.L_289:
        /*05dc*/ 	.byte	0x04, 0x11
        /*05de*/ 	.short	(.L_291 - .L_290)
	.align		4
.L_290:
        /*05e0*/ 	.word	index@(_Z35group_norm_nhwc_bwd_one_pass_kernelI11Bf16IOFp16WLi128ELi4ELi128EEv26Group_norm_nhwc_bwd_params)
        /*05e4*/ 	.word	0x00000000


	//----- nvinfo : EIATTR_REGCOUNT
	.align		4
.L_291:
        /*05e8*/ 	.byte	0x04, 0x2f
        /*05ea*/ 	.short	(.L_293 - .L_292)
	.align		4
.L_292:
        /*05ec*/ 	.word	index@(_Z35group_norm_nhwc_bwd_one_pass_kernelI11Bf16IOFp16WLi64ELi4ELi128EEv26Group_norm_nhwc_bwd_params)
        /*05f0*/ 	.word	0x00000028


	//----- nvinfo : EIATTR_FRAME_SIZE
	.align		4
.L_293:
        /*05f4*/ 	.byte	0x04, 0x11
        /*05f6*/ 	.short	(.L_295 - .L_294)
	.align		4
.L_294:
        /*05f8*/ 	.word	index@(_Z35group_norm_nhwc_bwd_one_pass_kernelI11Bf16IOFp16WLi64ELi4ELi128EEv26Group_norm_nhwc_bwd_params)
        /*05fc*/ 	.word	0x00000000


	//----- nvinfo : EIATTR_REGCOUNT
	.align		4
.L_295:
        /*0600*/ 	.byte	0x04, 0x2f
        /*0602*/ 	.short	(.L_297 - .L_296)
	.align		4
.L_296:
        /*0604*/ 	.word	index@(_Z35group_norm_nhwc_bwd_one_pass_kernelI11Bf16IOBf16WLi512ELi4ELi128EEv26Group_norm_nhwc_bwd_params)
        /*0608*/ 	.word	0x00000040


	//----- nvinfo : EIATTR_FRAME_SIZE
	.align		4
.L_297:
        /*060c*/ 	.byte	0x04, 0x11
        /*060e*/ 	.short	(.L_299 - .L_298)
	.align		4
.L_298:
        /*0610*/ 	.word	index@(_Z35group_norm_nhwc_bwd_one_pass_kernelI11Bf16IOBf16WLi512ELi4ELi128EEv26Group_norm_nhwc_bwd_params)
        /*0614*/ 	.word	0x00000000


	//----- nvinfo : EIATTR_REGCOUNT
	.align		4
.L_299:
        /*0618*/ 	.byte	0x04, 0x2f
        /*061a*/ 	.short	(.L_301 - .L_300)
	.align		4
.L_300:
        /*061c*/ 	.word	index@(_Z35group_norm_nhwc_bwd_one_pass_kernelI11Bf16IOBf16WLi256ELi4ELi128EEv26Group_norm_nhwc_bwd_params)
        /*0620*/ 	.word	0x00000030


	//----- nvinfo : EIATTR_FRAME_SIZE
	.align		4
.L_301:
        /*0624*/ 	.byte	0x04, 0x11
        /*0626*/ 	.short	(.L_303 - .L_302)
	.align		4
.L_302:
        /*0628*/ 	.word	index@(_Z35group_norm_nhwc_bwd_one_pass_kernelI11Bf16IOBf16WLi256ELi4ELi128EEv26Group_norm_nhwc_bwd_params)
        /*062c*/ 	.word	0x00000000


	//----- nvinfo : EIATTR_REGCOUNT
	.align		4
.L_303:
        /*0630*/ 	.byte	0x04, 0x2f
        /*0632*/ 	.short	(.L_305 - .L_304)
	.align		4
.L_304:
        /*0634*/ 	.word	index@(_Z35group_norm_nhwc_bwd_one_pass_kernelI11Bf16IOBf16WLi128ELi4ELi128EEv26Group_norm_nhwc_bwd_params)
        /*0638*/ 	.word	0x00000030


	//----- nvinfo : EIATTR_FRAME_SIZE
	.align		4
.L_305:
        /*063c*/ 	.byte	0x04, 0x11
        /*063e*/ 	.short	(.L_307 - .L_306)
	.align		4
.L_306:
        /*0640*/ 	.word	index@(_Z35group_norm_nhwc_bwd_one_pass_kernelI11Bf16IOBf16WLi128ELi4ELi128EEv26Group_norm_nhwc_bwd_params)
        /*0644*/ 	.word	0x00000000


	//----- nvinfo : EIATTR_REGCOUNT
	.align		4
.L_307:
        /*0648*/ 	.byte	0x04, 0x2f
        /*064a*/ 	.short	(.L_309 - .L_308)
	.align		4
.L_308:
        /*064c*/ 	.word	index@(_Z35group_norm_nhwc_bwd_one_pass_kernelI11Bf16IOBf16WLi64ELi4ELi128EEv26Group_norm_nhwc_bwd_params)
        /*0650*/ 	.word	0x00000028


	//----- nvinfo : EIATTR_FRAME_SIZE
	.align		4
.L_309:
        /*0654*/ 	.byte	0x04, 0x11
        /*0656*/ 	.short	(.L_311 - .L_310)
	.align		4
.L_310:
        /*0658*/ 	.word	index@(_Z35group_norm_nhwc_bwd_one_pass_kernelI11Bf16IOBf16WLi64ELi4ELi128EEv26Group_norm_nhwc_bwd_params)
        /*065c*/ 	.word	0x00000000


	//----- nvinfo : EIATTR_REGCOUNT
	.align		4
.L_311:
        /*0660*/ 	.byte	0x04, 0x2f
        /*0662*/ 	.short	(.L_313 - .L_312)
	.align		4
.L_312:
        /*0664*/ 	.word	index@(_Z35group_norm_nhwc_bwd_one_pass_kernelI11Bf16IOFp32WLi512ELi4ELi128EEv26Group_norm_nhwc_bwd_params)
        /*0668*/ 	.word	0x00000040


	//----- nvinfo : EIATTR_FRAME_SIZE
	.align		4
.L_313:
        /*066c*/ 	.byte	0x04, 0x11
        /*066e*/ 	.short	(.L_315 - .L_314)
	.align		4
.L_314:
        /*0670*/ 	.word	index@(_Z35group_norm_nhwc_bwd_one_pass_kernelI11Bf16IOFp32WLi512ELi4ELi128EEv26Group_norm_nhwc_bwd_params)
        /*0674*/ 	.word	0x00000000


	//----- nvinfo : EIATTR_REGCOUNT
	.align		4
.L_315:
        /*0678*/ 	.byte	0x04, 0x2f
        /*067a*/ 	.short	(.L_317 - .L_316)
	.align		4
.L_316:
        /*067c*/ 	.word	index@(_Z35group_norm_nhwc_bwd_one_pass_kernelI11Bf16IOFp32WLi256ELi4ELi128EEv26Group_norm_nhwc_bwd_params)
        /*0680*/ 	.word	0x00000030


	//----- nvinfo : EIATTR_FRAME_SIZE
	.align		4
.L_317:
        /*0684*/ 	.byte	0x04, 0x11
        /*0686*/ 	.short	(.L_319 - .L_318)
	.align		4
.L_318:
        /*0688*/ 	.word	index@(_Z35group_norm_nhwc_bwd_one_pass_kernelI11Bf16IOFp32WLi256ELi4ELi128EEv26Group_norm_nhwc_bwd_params)
        /*068c*/ 	.word	0x00000000


	//----- nvinfo : EIATTR_REGCOUNT
	.align		4
.L_319:
        /*0690*/ 	.byte	0x04, 0x2f
        /*0692*/ 	.short	(.L_321 - .L_320)
	.align		4
.L_320:
        /*0694*/ 	.word	index@(_Z35group_norm_nhwc_bwd_one_pass_kernelI11Bf16IOFp32WLi128ELi4ELi128EEv26Group_norm_nhwc_bwd_params)
        /*0698*/ 	.word	0x00000030


	//----- nvinfo : EIATTR_FRAME_SIZE
	.align		4
.L_321:
        /*069c*/ 	.byte	0x04, 0x11
        /*069e*/ 	.short	(.L_323 - .L_322)
	.align		4
.L_322:
        /*06a0*/ 	.word	index@(_Z35group_norm_nhwc_bwd_one_pass_kernelI11Bf16IOFp32WLi128ELi4ELi128EEv26Group_norm_nhwc_bwd_params)
        /*06a4*/ 	.word	0x00000000


	//----- nvinfo : EIATTR_REGCOUNT
	.align		4
.L_323:
        /*06a8*/ 	.byte	0x04, 0x2f
        /*06aa*/ 	.short	(.L_325 - .L_324)
	.align		4
.L_324:
        /*06ac*/ 	.word	index@(_Z35group_norm_nhwc_bwd_one_pass_kernelI11Bf16IOFp32WLi64ELi4ELi128EEv26Group_norm_nhwc_bwd_params)
        /*06b0*/ 	.word	0x00000028


	//----- nvinfo : EIATTR_FRAME_SIZE
	.align		4
.L_325:
        /*06b4*/ 	.byte	0x04, 0x11
        /*06b6*/ 	.short	(.L_327 - .L_326)
	.align		4
.L_326:
        /*06b8*/ 	.word	index@(_Z35group_norm_nhwc_bwd_one_pass_kernelI11Bf16IOFp32WLi64ELi4ELi128EEv26Group_norm_nhwc_bwd_params)
        /*06bc*/ 	.word	0x00000000


	//----- nvinfo : EIATTR_REGCOUNT
	.align		4
.L_327:
        /*06c0*/ 	.byte	0x04, 0x2f
        /*06c2*/ 	.short	(.L_329 - .L_328)
	.align		4
.L_328:
        /*06c4*/ 	.word	index@(_ZN3cub18CUB_300001_SM_10306detail11EmptyKernelIvEEvv)
        /*06c8*/ 	.word	0x00000004


	//----- nvinfo : EIATTR_FRAME_SIZE
	.align		4
.L_329:
        /*06cc*/ 	.byte	0x04, 0x11
        /*06ce*/ 	.short	(.L_331 - .L_330)
	.align		4
.L_330:
        /*06d0*/ 	.word	index@(_ZN3cub18CUB_300001_SM_10306detail11EmptyKernelIvEEvv)
        /*06d4*/ 	.word	0x00000000


	//----- nvinfo : EIATTR_MIN_STACK_SIZE
	.align		4
.L_331:
        /*06d8*/ 	.byte	0x04, 0x12
        /*06da*/ 	.short	(.L_333 - .L_332)
	.align		4
.L_332:
        /*06dc*/ 	.word	index@(_ZN3cub18CUB_300001_SM_10306detail11EmptyKernelIvEEvv)
        /*06e0*/ 	.word	0x00000000


	//----- nvinfo : EIATTR_MIN_STACK_SIZE
	.align		4
.L_333:
        /*06e4*/ 	.byte	0x04, 0x12
        /*06e6*/ 	.short	(.L_335 - .L_334)
	.align		4
.L_334:
        /*06e8*/ 	.word	index@(_Z35group_norm_nhwc_bwd_one_pass_kernelI11Bf16IOFp32WLi64ELi4ELi128EEv26Group_norm_nhwc_bwd_params)
        /*06ec*/ 	.word	0x00000000


	//----- nvinfo : EIATTR_MIN_STACK_SIZE
	.align		4
.L_335:
        /*06f0*/ 	.byte	0x04, 0x12
        /*06f2*/ 	.short	(.L_337 - .L_336)
	.align		4
.L_336:
        /*06f4*/ 	.word	index@(_Z35group_norm_nhwc_bwd_one_pass_kernelI11Bf16IOFp32WLi128ELi4ELi128EEv26Group_norm_nhwc_bwd_params)
        /*06f8*/ 	.word	0x00000000


	//----- nvinfo : EIATTR_MIN_STACK_SIZE
	.align		4
.L_337:
        /*06fc*/ 	.byte	0x04, 0x12
        /*06fe*/ 	.short	(.L_339 - .L_338)
	.align		4
.L_338:
        /*0700*/ 	.word	index@(_Z35group_norm_nhwc_bwd_one_pass_kernelI11Bf16IOFp32WLi256ELi4ELi128EEv26Group_norm_nhwc_bwd_params)
        /*0704*/ 	.word	0x00000000


	//----- nvinfo : EIATTR_MIN_STACK_SIZE
	.align		4
.L_339:
        /*0708*/ 	.byte	0x04, 0x12
        /*070a*/ 	.short	(.L_341 - .L_340)
	.align		4
.L_340:
        /*070c*/ 	.word	index@(_Z35group_norm_nhwc_bwd_one_pass_kernelI11Bf16IOFp32WLi512ELi4ELi128EEv26Group_norm_nhwc_bwd_params)
        /*0710*/ 	.word	0x00000000


	//----- nvinfo : EIATTR_MIN_STACK_SIZE
	.align		4
.L_341:
        /*0714*/ 	.byte	0x04, 0x12
        /*0716*/ 	.short	(.L_343 - .L_342)
	.align		4
.L_342:
        /*0718*/ 	.word	index@(_Z35group_norm_nhwc_bwd_one_pass_kernelI11Bf16IOBf16WLi64ELi4ELi128EEv26Group_norm_nhwc_bwd_params)
        /*071c*/ 	.word	0x00000000


	//----- nvinfo : EIATTR_MIN_STACK_SIZE
	.align		4
.L_343:
        /*0720*/ 	.byte	0x04, 0x12
        /*0722*/ 	.short	(.L_345 - .L_344)
	.align		4
.L_344:
        /*0724*/ 	.word	index@(_Z35group_norm_nhwc_bwd_one_pass_kernelI11Bf16IOBf16WLi128ELi4ELi128EEv26Group_norm_nhwc_bwd_params)
        /*0728*/ 	.word	0x00000000


	//----- nvinfo : EIATTR_MIN_STACK_SIZE
	.align		4
.L_345:
        /*072c*/ 	.byte	0x04, 0x12
        /*072e*/ 	.short	(.L_347 - .L_346)
	.align		4
.L_346:
        /*0730*/ 	.word	index@(_Z35group_norm_nhwc_bwd_one_pass_kernelI11Bf16IOBf16WLi256ELi4ELi128EEv26Group_norm_nhwc_bwd_params)
        /*0734*/ 	.word	0x00000000


	//----- nvinfo : EIATTR_MIN_STACK_SIZE
	.align		4
.L_347:
        /*0738*/ 	.byte	0x04, 0x12
        /*073a*/ 	.short	(.L_349 - .L_348)
	.align		4
.L_348:
        /*073c*/ 	.word	index@(_Z35group_norm_nhwc_bwd_one_pass_kernelI11Bf16IOBf16WLi512ELi4ELi128EEv26Group_norm_nhwc_bwd_params)
        /*0740*/ 	.word	0x00000000


	//----- nvinfo : EIATTR_MIN_STACK_SIZE
	.align		4
.L_349:
        /*0744*/ 	.byte	0x04, 0x12
        /*0746*/ 	.short	(.L_351 - .L_350)
	.align		4
.L_350:
        /*0748*/ 	.word	index@(_Z35group_norm_nhwc_bwd_one_pass_kernelI11Bf16IOFp16WLi64ELi4ELi128EEv26Group_norm_nhwc_bwd_params)
        /*074c*/ 	.word	0x00000000


	//----- nvinfo : EIATTR_MIN_STACK_SIZE
	.align		4
.L_351:
        /*0750*/ 	.byte	0x04, 0x12
        /*0752*/ 	.short	(.L_353 - .L_352)
	.align		4
.L_352:
        /*0754*/ 	.word	index@(_Z35group_norm_nhwc_bwd_one_pass_kernelI11Bf16IOFp16WLi128ELi4ELi128EEv26Group_norm_nhwc_bwd_params)
        /*0758*/ 	.word	0x00000000


	//----- nvinfo : EIATTR_MIN_STACK_SIZE
	.align		4
.L_353:
        /*075c*/ 	.byte	0x04, 0x12
        /*075e*/ 	.short	(.L_355 - .L_354)
	.align		4
.L_354:
        /*0760*/ 	.word	index@(_Z35group_norm_nhwc_bwd_one_pass_kernelI11Bf16IOFp16WLi256ELi4ELi128EEv26Group_norm_nhwc_bwd_params)
        /*0764*/ 	.word	0x00000000


	//----- nvinfo : EIATTR_MIN_STACK_SIZE
	.align		4
.L_355:
        /*0768*/ 	.byte	0x04, 0x12
        /*076a*/ 	.short	(.L_357 - .L_356)
	.align		4
.L_356:
        /*076c*/ 	.word	index@(_Z35group_norm_nhwc_bwd_one_pass_kernelI11Bf16IOFp16WLi512ELi4ELi128EEv26Group_norm_nhwc_bwd_params)
        /*0770*/ 	.word	0x00000000


	//----- nvinfo : EIATTR_MIN_STACK_SIZE
	.align		4
.L_357:
        /*0774*/ 	.byte	0x04, 0x12
        /*0776*/ 	.short	(.L_359 - .L_358)
	.align		4
.L_358:
        /*0778*/ 	.word	index@(_Z35group_norm_nhwc_bwd_one_pass_kernelI11Fp16IOFp32WLi64ELi4ELi128EEv26Group_norm_nhwc_bwd_params)
        /*077c*/ 	.word	0x00000000


	//----- nvinfo : EIATTR_MIN_STACK_SIZE
	.align		4
.L_359:
        /*0780*/ 	.byte	0x04, 0x12
        /*0782*/ 	.short	(.L_361 - .L_360)
	.align		4
.L_360:
        /*0784*/ 	.word	index@(_Z35group_norm_nhwc_bwd_one_pass_kernelI11Fp16IOFp32WLi128ELi4ELi128EEv26Group_norm_nhwc_bwd_params)
        /*0788*/ 	.word	0x00000000


	//----- nvinfo : EIATTR_MIN_STACK_SIZE
	.align		4
.L_361:
        /*078c*/ 	.byte	0x04, 0x12
        /*078e*/ 	.short	(.L_363 - .L_362)
	.align		4
.L_362:
        /*0790*/ 	.word	index@(_Z35group_norm_nhwc_bwd_one_pass_kernelI11Fp16IOFp32WLi256ELi4ELi128EEv26Group_norm_nhwc_bwd_params)
        /*0794*/ 	.word	0x00000000


	//----- nvinfo : EIATTR_MIN_STACK_SIZE
	.align		4
.L_363:
        /*0798*/ 	.byte	0x04, 0x12
        /*079a*/ 	.short	(.L_365 - .L_364)
	.align		4
.L_364:
        /*079c*/ 	.word	index@(_Z35group_norm_nhwc_bwd_one_pass_kernelI11Fp16IOFp32WLi512ELi4ELi128EEv26Group_norm_nhwc_bwd_params)
        /*07a0*/ 	.word	0x00000000


	//----- nvinfo : EIATTR_MIN_STACK_SIZE
	.align		4
.L_365:
        /*07a4*/ 	.byte	0x04, 0x12
        /*07a6*/ 	.short	(.L_367 - .L_366)
	.align		4
.L_366:
        /*07a8*/ 	.word	index@(_Z35group_norm_nhwc_bwd_one_pass_kernelI11Fp16IOBf16WLi64ELi4ELi128EEv26Group_norm_nhwc_bwd_params)
        /*07ac*/ 	.word	0x00000000


	//----- nvinfo : EIATTR_MIN_STACK_SIZE
	.align		4
.L_367:
        /*07b0*/ 	.byte	0x04, 0x12
        /*07b2*/ 	.short	(.L_369 - .L_368)
	.align		4
.L_368:
        /*07b4*/ 	.word	index@(_Z35group_norm_nhwc_bwd_one_pass_kernelI11Fp16IOBf16WLi128ELi4ELi128EEv26Group_norm_nhwc_bwd_params)
        /*07b8*/ 	.word	0x00000000


	//----- nvinfo : EIATTR_MIN_STACK_SIZE
	.align		4
.L_369:
        /*07bc*/ 	.byte	0x04, 0x12
        /*07be*/ 	.short	(.L_371 - .L_370)
	.align		4
.L_370:
        /*07c0*/ 	.word	index@(_Z35group_norm_nhwc_bwd_one_pass_kernelI11Fp16IOBf16WLi256ELi4ELi128EEv26Group_norm_nhwc_bwd_params)
        /*07c4*/ 	.word	0x00000000


	//----- nvinfo : EIATTR_MIN_STACK_SIZE
	.align		4
.L_371:
        /*07c8*/ 	.byte	0x04, 0x12
        /*07ca*/ 	.short	(.L_373 - .L_372)
	.align		4
.L_372:
        /*07cc*/ 	.word	index@(_Z35group_norm_nhwc_bwd_one_pass_kernelI11Fp16IOBf16WLi512ELi4ELi128EEv26Group_norm_nhwc_bwd_params)
        /*07d0*/ 	.word	0x00000000


	//----- nvinfo : EIATTR_MIN_STACK_SIZE
	.align		4
.L_373:
        /*07d4*/ 	.byte	0x04, 0x12
        /*07d6*/ 	.short	(.L_375 - .L_374)
	.align		4
.L_374:
        /*07d8*/ 	.word	index@(_Z35group_norm_nhwc_bwd_one_pass_kernelI11Fp16IOFp16WLi64ELi4ELi128EEv26Group_norm_nhwc_bwd_params)
        /*07dc*/ 	.word	0x00000000


	//----- nvinfo : EIATTR_MIN_STACK_SIZE
	.align		4
.L_375:
        /*07e0*/ 	.byte	0x04, 0x12
        /*07e2*/ 	.short	(.L_377 - .L_376)
	.align		4
.L_376:
        /*07e4*/ 	.word	index@(_Z35group_norm_nhwc_bwd_one_pass_kernelI11Fp16IOFp16WLi128ELi4ELi128EEv26Group_norm_nhwc_bwd_params)
        /*07e8*/ 	.word	0x00000000


	//----- nvinfo : EIATTR_MIN_STACK_SIZE
	.align		4
.L_377:
        /*07ec*/ 	.byte	0x04, 0x12
        /*07ee*/ 	.short	(.L_379 - .L_378)
	.align		4
.L_378:
        /*07f0*/ 	.word	index@(_Z35group_norm_nhwc_bwd_one_pass_kernelI11Fp16IOFp16WLi256ELi4ELi128EEv26Group_norm_nhwc_bwd_params)
        /*07f4*/ 	.word	0x00000000


	//----- nvinfo : EIATTR_MIN_STACK_SIZE
	.align		4
.L_379:
        /*07f8*/ 	.byte	0x04, 0x12
        /*07fa*/ 	.short	(.L_381 - .L_380)
	.align		4
.L_380:
        /*07fc*/ 	.word	index@(_Z35group_norm_nhwc_bwd_one_pass_kernelI11Fp16IOFp16WLi512ELi4ELi128EEv26Group_norm_nhwc_bwd_params)
        /*0800*/ 	.word	0x00000000


	//----- nvinfo : EIATTR_MIN_STACK_SIZE
	.align		4
.L_381:
        /*0804*/ 	.byte	0x04, 0x12
        /*0806*/ 	.short	(.L_383 - .L_382)
	.align		4
.L_382:
        /*0808*/ 	.word	index@(_Z35group_norm_nhwc_bwd_one_pass_kernelI11Fp32IOFp32WLi64ELi4ELi128EEv26Group_norm_nhwc_bwd_params)
        /*080c*/ 	.word	0x00000000


	//----- nvinfo : EIATTR_MIN_STACK_SIZE
	.align		4
.L_383:
        /*0810*/ 	.byte	0x04, 0x12
        /*0812*/ 	.short	(.L_385 - .L_384)
	.align		4
.L_384:
        /*0814*/ 	.word	index@(_Z35group_norm_nhwc_bwd_one_pass_kernelI11Fp32IOFp32WLi128ELi4ELi128EEv26Group_norm_nhwc_bwd_params)
        /*0818*/ 	.word	0x00000000


	//----- nvinfo : EIATTR_MIN_STACK_SIZE
	.align		4
.L_385:
        /*081c*/ 	.byte	0x04, 0x12
        /*081e*/ 	.short	(.L_387 - .L_386)
	.align		4
.L_386:
        /*0820*/ 	.word	index@(_Z35group_norm_nhwc_bwd_one_pass_kernelI11Fp32IOFp32WLi256ELi4ELi128EEv26Group_norm_nhwc_bwd_params)
        /*0824*/ 	.word	0x00000000


	//----- nvinfo : EIATTR_MIN_STACK_SIZE
	.align		4
.L_387:
        /*0828*/ 	.byte	0x04, 0x12
        /*082a*/ 	.short	(.L_389 - .L_388)
	.align		4
.L_388:
        /*082c*/ 	.word	index@(_Z35group_norm_nhwc_bwd_one_pass_kernelI11Fp32IOFp32WLi512ELi4ELi128EEv26Group_norm_nhwc_bwd_params)
        /*0830*/ 	.word	0x00000000


	//----- nvinfo : EIATTR_MIN_STACK_SIZE
	.align		4
.L_389:
        /*0834*/ 	.byte	0x04, 0x12
        /*0836*/ 	.short	(.L_391 - .L_390)
	.align		4
.L_390:
        /*0838*/ 	.word	index@(_Z35group_norm_nhwc_bwd_one_pass_kernelI11Fp32IOBf16WLi64ELi4ELi128EEv26Group_norm_nhwc_bwd_params)
        /*083c*/ 	.word	0x00000000


	//----- nvinfo : EIATTR_MIN_STACK_SIZE
	.align		4
.L_391:
        /*0840*/ 	.byte	0x04, 0x12
        /*0842*/ 	.short	(.L_393 - .L_392)
	.align		4
.L_392:
        /*0844*/ 	.word	index@(_Z35group_norm_nhwc_bwd_one_pass_kernelI11Fp32IOBf16WLi128ELi4ELi128EEv26Group_norm_nhwc_bwd_params)
        /*0848*/ 	.word	0x00000000


	//----- nvinfo : EIATTR_MIN_STACK_SIZE
	.align		4
.L_393:
        /*084c*/ 	.byte	0x04, 0x12
        /*084e*/ 	.short	(.L_395 - .L_394)
	.align		4
.L_394:
        /*0850*/ 	.word	index@(_Z35group_norm_nhwc_bwd_one_pass_kernelI11Fp32IOBf16WLi256ELi4ELi128EEv26Group_norm_nhwc_bwd_params)
        /*0854*/ 	.word	0x00000000


	//----- nvinfo : EIATTR_MIN_STACK_SIZE
	.align		4
.L_395:
        /*0858*/ 	.byte	0x04, 0x12
        /*085a*/ 	.short	(.L_397 - .L_396)
	.align		4
.L_396:
        /*085c*/ 	.word	index@(_Z35group_norm_nhwc_bwd_one_pass_kernelI11Fp32IOBf16WLi512ELi4ELi128EEv26Group_norm_nhwc_bwd_params)
        /*0860*/ 	.word	0x00000000


	//----- nvinfo : EIATTR_MIN_STACK_SIZE
	.align		4
.L_397:
        /*0864*/ 	.byte	0x04, 0x12
        /*0866*/ 	.short	(.L_399 - .L_398)
	.align		4
.L_398:
        /*0868*/ 	.word	index@(_Z35group_norm_nhwc_bwd_one_pass_kernelI11Fp32IOFp16WLi64ELi4ELi128EEv26Group_norm_nhwc_bwd_params)
        /*086c*/ 	.word	0x00000000


	//----- nvinfo : EIATTR_MIN_STACK_SIZE
	.align		4
.L_399:
        /*0870*/ 	.byte	0x04, 0x12
        /*0872*/ 	.short	(.L_401 - .L_400)
	.align		4
.L_400:
        /*0874*/ 	.word	index@(_Z35group_norm_nhwc_bwd_one_pass_kernelI11Fp32IOFp16WLi128ELi4ELi128EEv26Group_norm_nhwc_bwd_params)
        /*0878*/ 	.word	0x00000000


	//----- nvinfo : EIATTR_MIN_STACK_SIZE
	.align		4
.L_401:
        /*087c*/ 	.byte	0x04, 0x12
        /*087e*/ 	.short	(.L_403 - .L_402)
	.align		4
.L_402:
        /*0880*/ 	.word	index@(_Z35group_norm_nhwc_bwd_one_pass_kernelI11Fp32IOFp16WLi256ELi4ELi128EEv26Group_norm_nhwc_bwd_params)
        /*0884*/ 	.word	0x00000000


	//----- nvinfo : EIATTR_MIN_STACK_SIZE
	.align		4
.L_403:
        /*0888*/ 	.byte	0x04, 0x12
        /*088a*/ 	.short	(.L_405 - .L_404)
	.align		4
.L_404:
        /*088c*/ 	.word	index@(_Z35group_norm_nhwc_bwd_one_pass_kernelI11Fp32IOFp16WLi512ELi4ELi128EEv26Group_norm_nhwc_bwd_params)
        /*0890*/ 	.word	0x00000000


	//----- nvinfo : EIATTR_MIN_STACK_SIZE
	.align		4
.L_405:
        /*0894*/ 	.byte	0x04, 0x12
        /*0896*/ 	.short	(.L_407 - .L_406)
	.align		4
.L_406:
        /*0898*/ 	.word	index@(_Z35group_norm_nhwc_fwd_one_pass_kernelI11Bf16IOFp32WLi64ELi4ELi128EEv26Group_norm_nhwc_fwd_params)
        /*089c*/ 	.word	0x00000000


	//----- nvinfo : EIATTR_MIN_STACK_SIZE
	.align		4
.L_407:
        /*08a0*/ 	.byte	0x04, 0x12
        /*08a2*/ 	.short	(.L_409 - .L_408)
	.align		4
.L_408:
        /*08a4*/ 	.word	index@(_Z35group_norm_nhwc_fwd_one_pass_kernelI11Bf16IOFp32WLi128ELi4ELi128EEv26Group_norm_nhwc_fwd_params)
        /*08a8*/ 	.word	0x00000000


	//----- nvinfo : EIATTR_MIN_STACK_SIZE
	.align		4
.L_409:
        /*08ac*/ 	.byte	0x04, 0x12
        /*08ae*/ 	.short	(.L_411 - .L_410)
	.align		4
.L_410:
        /*08b0*/ 	.word	index@(_Z35group_norm_nhwc_fwd_one_pass_kernelI11Bf16IOFp32WLi256ELi4ELi128EEv26Group_norm_nhwc_fwd_params)
        /*08b4*/ 	.word	0x00000000


	//----- nvinfo : EIATTR_MIN_STACK_SIZE
	.align		4
.L_411:
        /*08b8*/ 	.byte	0x04, 0x12
        /*08ba*/ 	.short	(.L_413 - .L_412)
	.align		4
.L_412:
        /*08bc*/ 	.word	index@(_Z35group_norm_nhwc_fwd_one_pass_kernelI11Bf16IOFp32WLi512ELi4ELi128EEv26Group_norm_nhwc_fwd_params)
        /*08c0*/ 	.word	0x00000000


	//----- nvinfo : EIATTR_MIN_STACK_SIZE
	.align		4
.L_413:
        /*08c4*/ 	.byte	0x04, 0x12
        /*08c6*/ 	.short	(.L_415 - .L_414)
	.align		4
.L_414:
        /*08c8*/ 	.word	index@(_Z35group_norm_nhwc_fwd_one_pass_kernelI11Bf16IOBf16WLi64ELi4ELi128EEv26Group_norm_nhwc_fwd_params)
        /*08cc*/ 	.word	0x00000000


	//----- nvinfo : EIATTR_MIN_STACK_SIZE
	.align		4
.L_415:
        /*08d0*/ 	.byte	0x04, 0x12
        /*08d2*/ 	.short	(.L_417 - .L_416)
	.align		4
.L_416:
        /*08d4*/ 	.word	index@(_Z35group_norm_nhwc_fwd_one_pass_kernelI11Bf16IOBf16WLi128ELi4ELi128EEv26Group_norm_nhwc_fwd_params)
        /*08d8*/ 	.word	0x00000000


	//----- nvinfo : EIATTR_MIN_STACK_SIZE
	.align		4
.L_417:
        /*08dc*/ 	.byte	0x04, 0x12
        /*08de*/ 	.short	(.L_419 - .L_418)
	.align		4
.L_418:
        /*08e0*/ 	.word	index@(_Z35group_norm_nhwc_fwd_one_pass_kernelI11Bf16IOBf16WLi256ELi4ELi128EEv26Group_norm_nhwc_fwd_params)
        /*08e4*/ 	.word	0x00000000


	//----- nvinfo : EIATTR_MIN_STACK_SIZE
	.align		4
.L_419:
        /*08e8*/ 	.byte	0x04, 0x12
        /*08ea*/ 	.short	(.L_421 - .L_420)
	.align		4
.L_420:
        /*08ec*/ 	.word	index@(_Z35group_norm_nhwc_fwd_one_pass_kernelI11Bf16IOBf16WLi512ELi4ELi128EEv26Group_norm_nhwc_fwd_params)
        /*08f0*/ 	.word	0x00000000


	//----- nvinfo : EIATTR_MIN_STACK_SIZE
	.align		4
.L_421:
        /*08f4*/ 	.byte	0x04, 0x12
        /*08f6*/ 	.short	(.L_423 - .L_422)
	.align		4
.L_422:
        /*08f8*/ 	.word	index@(_Z35group_norm_nhwc_fwd_one_pass_kernelI11Bf16IOFp16WLi64ELi4ELi128EEv26Group_norm_nhwc_fwd_params)
        /*08fc*/ 	.word	0x00000000


	//----- nvinfo : EIATTR_MIN_STACK_SIZE
	.align		4
.L_423:
        /*0900*/ 	.byte	0x04, 0x12
        /*0902*/ 	.short	(.L_425 - .L_424)
	.align		4
.L_424:
        /*0904*/ 	.word	index@(_Z35group_norm_nhwc_fwd_one_pass_kernelI11Bf16IOFp16WLi128ELi4ELi128EEv26Group_norm_nhwc_fwd_params)
        /*0908*/ 	.word	0x00000000


	//----- nvinfo : EIATTR_MIN_STACK_SIZE
	.align		4
.L_425:
        /*090c*/ 	.byte	0x04, 0x12
        /*090e*/ 	.short	(.L_427 - .L_426)
	.align		4
.L_426:
        /*0910*/ 	.word	index@(_Z35group_norm_nhwc_fwd_one_pass_kernelI11Bf16IOFp16WLi256ELi4ELi128EEv26Group_norm_nhwc_fwd_params)
        /*0914*/ 	.word	0x00000000


	//----- nvinfo : EIATTR_MIN_STACK_SIZE
	.align		4
.L_427:
        /*0918*/ 	.byte	0x04, 0x12
        /*091a*/ 	.short	(.L_429 - .L_428)
	.align		4
.L_428:
        /*091c*/ 	.word	index@(_Z35group_norm_nhwc_fwd_one_pass_kernelI11Bf16IOFp16WLi512ELi4ELi128EEv26Group_norm_nhwc_fwd_params)
        /*0920*/ 	.word	0x00000000


	//----- nvinfo : EIATTR_MIN_STACK_SIZE
	.align		4
.L_429:
        /*0924*/ 	.byte	0x04, 0x12
        /*0926*/ 	.short	(.L_431 - .L_430)
	.align		4
.L_430:
        /*0928*/ 	.word	index@(_Z35group_norm_nhwc_fwd_one_pass_kernelI11Fp16IOFp32WLi64ELi4ELi128EEv26Group_norm_nhwc_fwd_params)
        /*092c*/ 	.word	0x00000000


	//----- nvinfo : EIATTR_MIN_STACK_SIZE
	.align		4
.L_431:
        /*0930*/ 	.byte	0x04, 0x12
        /*0932*/ 	.short	(.L_433 - .L_432)
	.align		4
.L_432:
        /*0934*/ 	.word	index@(_Z35group_norm_nhwc_fwd_one_pass_kernelI11Fp16IOFp32WLi128ELi4ELi128EEv26Group_norm_nhwc_fwd_params)
        /*0938*/ 	.word	0x00000000


	//----- nvinfo : EIATTR_MIN_STACK_SIZE
	.align		4
.L_433:
        /*093c*/ 	.byte	0x04, 0x12
        /*093e*/ 	.short	(.L_435 - .L_434)
	.align		4
.L_434:
        /*0940*/ 	.word	index@(_Z35group_norm_nhwc_fwd_one_pass_kernelI11Fp16IOFp32WLi256ELi4ELi128EEv26Group_norm_nhwc_fwd_params)
        /*0944*/ 	.word	0x00000000


	//----- nvinfo : EIATTR_MIN_STACK_SIZE
	.align		4
.L_435:
        /*0948*/ 	.byte	0x04, 0x12
        /*094a*/ 	.short	(.L_437 - .L_436)
	.align		4
.L_436:
        /*094c*/ 	.word	index@(_Z35group_norm_nhwc_fwd_one_pass_kernelI11Fp16IOFp32WLi512ELi4ELi128EEv26Group_norm_nhwc_fwd_params)
        /*0950*/ 	.word	0x00000000


	//----- nvinfo : EIATTR_MIN_STACK_SIZE
	.align		4
.L_437:
        /*0954*/ 	.byte	0x04, 0x12
        /*0956*/ 	.short	(.L_439 - .L_438)
	.align		4
.L_438:
        /*0958*/ 	.word	index@(_Z35group_norm_nhwc_fwd_one_pass_kernelI11Fp16IOBf16WLi64ELi4ELi128EEv26Group_norm_nhwc_fwd_params)
        /*095c*/ 	.word	0x00000000


	//----- nvinfo : EIATTR_MIN_STACK_SIZE
	.align		4
.L_439:
        /*0960*/ 	.byte	0x04, 0x12
        /*0962*/ 	.short	(.L_441 - .L_440)
	.align		4
.L_440:
        /*0964*/ 	.word	index@(_Z35group_norm_nhwc_fwd_one_pass_kernelI11Fp16IOBf16WLi128ELi4ELi128EEv26Group_norm_nhwc_fwd_params)
        /*0968*/ 	.word	0x00000000


	//----- nvinfo : EIATTR_MIN_STACK_SIZE
	.align		4
.L_441:
        /*096c*/ 	.byte	0x04, 0x12
        /*096e*/ 	.short	(.L_443 - .L_442)
	.align		4
.L_442:
        /*0970*/ 	.word	index@(_Z35group_norm_nhwc_fwd_one_pass_kernelI11Fp16IOBf16WLi256ELi4ELi128EEv26Group_norm_nhwc_fwd_params)
        /*0974*/ 	.word	0x00000000


	//----- nvinfo : EIATTR_MIN_STACK_SIZE
	.align		4
.L_443:
        /*0978*/ 	.byte	0x04, 0x12
        /*097a*/ 	.short	(.L_445 - .L_444)
	.align		4
.L_444:
        /*097c*/ 	.word	index@(_Z35group_norm_nhwc_fwd_one_pass_kernelI11Fp16IOBf16WLi512ELi4ELi128EEv26Group_norm_nhwc_fwd_params)
        /*0980*/ 	.word	0x00000000


	//----- nvinfo : EIATTR_MIN_STACK_SIZE
	.align		4
.L_445:
        /*0984*/ 	.byte	0x04, 0x12
        /*0986*/ 	.short	(.L_447 - .L_446)
	.align		4
.L_446:
        /*0988*/ 	.word	index@(_Z35group_norm_nhwc_fwd_one_pass_kernelI11Fp16IOFp16WLi64ELi4ELi128EEv26Group_norm_nhwc_fwd_params)
        /*098c*/ 	.word	0x00000000


	//----- nvinfo : EIATTR_MIN_STACK_SIZE
	.align		4
.L_447:
        /*0990*/ 	.byte	0x04, 0x12
        /*0992*/ 	.short	(.L_449 - .L_448)
	.align		4
.L_448:
        /*0994*/ 	.word	index@(_Z35group_norm_nhwc_fwd_one_pass_kernelI11Fp16IOFp16WLi128ELi4ELi128EEv26Group_norm_nhwc_fwd_params)
        /*0998*/ 	.word	0x00000000


	//----- nvinfo : EIATTR_MIN_STACK_SIZE
	.align		4
.L_449:
        /*099c*/ 	.byte	0x04, 0x12
        /*099e*/ 	.short	(.L_451 - .L_450)
	.align		4
.L_450:
        /*09a0*/ 	.word	index@(_Z35group_norm_nhwc_fwd_one_pass_kernelI11Fp16IOFp16WLi256ELi4ELi128EEv26Group_norm_nhwc_fwd_params)
        /*09a4*/ 	.word	0x00000000


	//----- nvinfo : EIATTR_MIN_STACK_SIZE
	.align		4
.L_451:
        /*09a8*/ 	.byte	0x04, 0x12
        /*09aa*/ 	.short	(.L_453 - .L_452)
	.align		4
.L_452:
        /*09ac*/ 	.word	index@(_Z35group_norm_nhwc_fwd_one_pass_kernelI11Fp16IOFp16WLi512ELi4ELi128EEv26Group_norm_nhwc_fwd_params)
        /*09b0*/ 	.word	0x00000000


	//----- nvinfo : EIATTR_MIN_STACK_SIZE
	.align		4
.L_453:
        /*09b4*/ 	.byte	0x04, 0x12
        /*09b6*/ 	.short	(.L_455 - .L_454)
	.align		4
.L_454:
        /*09b8*/ 	.word	index@(_Z35group_norm_nhwc_fwd_one_pass_kernelI11Fp32IOFp32WLi64ELi4ELi128EEv26Group_norm_nhwc_fwd_params)
        /*09bc*/ 	.word	0x00000000


	//----- nvinfo : EIATTR_MIN_STACK_SIZE
	.align		4
.L_455:
        /*09c0*/ 	.byte	0x04, 0x12
        /*09c2*/ 	.short	(.L_457 - .L_456)
	.align		4
.L_456:
        /*09c4*/ 	.word	index@(_Z35group_norm_nhwc_fwd_one_pass_kernelI11Fp32IOFp32WLi128ELi4ELi128EEv26Group_norm_nhwc_fwd_params)
        /*09c8*/ 	.word	0x00000000


	//----- nvinfo : EIATTR_MIN_STACK_SIZE
	.align		4
.L_457:
        /*09cc*/ 	.byte	0x04, 0x12
        /*09ce*/ 	.short	(.L_459 - .L_458)
	.align		4
.L_458:
        /*09d0*/ 	.word	index@(_Z35group_norm_nhwc_fwd_one_pass_kernelI11Fp32IOFp32WLi256ELi4ELi128EEv26Group_norm_nhwc_fwd_params)
        /*09d4*/ 	.word	0x00000000


	//----- nvinfo : EIATTR_MIN_STACK_SIZE
	.align		4
.L_459:
        /*09d8*/ 	.byte	0x04, 0x12
        /*09da*/ 	.short	(.L_461 - .L_460)
	.align		4
.L_460:
        /*09dc*/ 	.word	index@(_Z35group_norm_nhwc_fwd_one_pass_kernelI11Fp32IOFp32WLi512ELi4ELi128EEv26Group_norm_nhwc_fwd_params)
        /*09e0*/ 	.word	0x00000000


	//----- nvinfo : EIATTR_MIN_STACK_SIZE
	.align		4
.L_461:
        /*09e4*/ 	.byte	0x04, 0x12
        /*09e6*/ 	.short	(.L_463 - .L_462)
	.align		4
.L_462:
        /*09e8*/ 	.word	index@(_Z35group_norm_nhwc_fwd_one_pass_kernelI11Fp32IOBf16WLi64ELi4ELi128EEv26Group_norm_nhwc_fwd_params)
        /*09ec*/ 	.word	0x00000000


	//----- nvinfo : EIATTR_MIN_STACK_SIZE
	.align		4
.L_463:
        /*09f0*/ 	.byte	0x04, 0x12
        /*09f2*/ 	.short	(.L_465 - .L_464)
	.align		4
.L_464:
        /*09f4*/ 	.word	index@(_Z35group_norm_nhwc_fwd_one_pass_kernelI11Fp32IOBf16WLi128ELi4ELi128EEv26Group_norm_nhwc_fwd_params)
        /*09f8*/ 	.word	0x00000000


	//----- nvinfo : EIATTR_MIN_STACK_SIZE
	.align		4
.L_465:
        /*09fc*/ 	.byte	0x04, 0x12
        /*09fe*/ 	.short	(.L_467 - .L_466)
	.align		4
.L_466:
        /*0a00*/ 	.word	index@(_Z35group_norm_nhwc_fwd_one_pass_kernelI11Fp32IOBf16WLi256ELi4ELi128EEv26Group_norm_nhwc_fwd_params)
        /*0a04*/ 	.word	0x00000000


	//----- nvinfo : EIATTR_MIN_STACK_SIZE
	.align		4
.L_467:
        /*0a08*/ 	.byte	0x04, 0x12
        /*0a0a*/ 	.short	(.L_469 - .L_468)
	.align		4
.L_468:
        /*0a0c*/ 	.word	index@(_Z35group_norm_nhwc_fwd_one_pass_kernelI11Fp32IOBf16WLi512ELi4ELi128EEv26Group_norm_nhwc_fwd_params)
        /*0a10*/ 	.word	0x00000000


	//----- nvinfo : EIATTR_MIN_STACK_SIZE
	.align		4
.L_469:
        /*0a14*/ 	.byte	0x04, 0x12
        /*0a16*/ 	.short	(.L_471 - .L_470)
	.align		4
.L_470:
        /*0a18*/ 	.word	index@(_Z35group_norm_nhwc_fwd_one_pass_kernelI11Fp32IOFp16WLi64ELi4ELi128EEv26Group_norm_nhwc_fwd_params)
        /*0a1c*/ 	.word	0x00000000


	//----- nvinfo : EIATTR_MIN_STACK_SIZE
	.align		4
.L_471:
        /*0a20*/ 	.byte	0x04, 0x12
        /*0a22*/ 	.short	(.L_473 - .L_472)
	.align		4
.L_472:
        /*0a24*/ 	.word	index@(_Z35group_norm_nhwc_fwd_one_pass_kernelI11Fp32IOFp16WLi128ELi4ELi128EEv26Group_norm_nhwc_fwd_params)
        /*0a28*/ 	.word	0x00000000


	//----- nvinfo : EIATTR_MIN_STACK_SIZE
	.align		4
.L_473:
        /*0a2c*/ 	.byte	0x04, 0x12
        /*0a2e*/ 	.short	(.L_475 - .L_474)
	.align		4
.L_474:
        /*0a30*/ 	.word	index@(_Z35group_norm_nhwc_fwd_one_pass_kernelI11Fp32IOFp16WLi256ELi4ELi128EEv26Group_norm_nhwc_fwd_params)
        /*0a34*/ 	.word	0x00000000


	//----- nvinfo : EIATTR_MIN_STACK_SIZE
	.align		4
.L_475:
        /*0a38*/ 	.byte	0x04, 0x12
        /*0a3a*/ 	.short	(.L_477 - .L_476)
	.align		4
.L_476:
        /*0a3c*/ 	.word	index@(_Z35group_norm_nhwc_fwd_one_pass_kernelI11Fp32IOFp16WLi512ELi4ELi128EEv26Group_norm_nhwc_fwd_params)
        /*0a40*/ 	.word	0x00000000
.L_477:


//--------------------- .nv.compat                --------------------------
	.section	.nv.compat,"",@"SHT_CUDA_COMPAT_INFO"
	.align	4
        /*0000*/ 	.byte	0x02, 0x09, 0x01, 0x00, 0x02, 0x02, 0x01, 0x00, 0x02, 0x05, 0x05, 0x00, 0x03, 0x07, 0x01, 0x01
        /*0010*/ 	.byte	0x02, 0x03, 0x00, 0x00, 0x02, 0x06, 0x01, 0x00, 0x04, 0x0b, 0x08, 0x00, 0x00, 0x00, 0x00, 0x00
        /*0020*/ 	.byte	0x00, 0x00, 0x00, 0x00


//--------------------- .nv.info._ZN3cub18CUB_300001_SM_10306detail11EmptyKernelIvEEvv --------------------------
	.section	.nv.info._ZN3cub18CUB_300001_SM_10306detail11EmptyKernelIvEEvv,"",@"SHT_CUDA_INFO"
	.sectionflags	@""
	.align	4


	//----- nvinfo : EIATTR_CUDA_API_VERSION
	.align		4
        /*0000*/ 	.byte	0x04, 0x37
        /*0002*/ 	.short	(.L_479 - .L_478)
.L_478:
        /*0004*/ 	.word	0x00000082


	//----- nvinfo : EIATTR_SPARSE_MMA_MASK
	.align		4
.L_479:
        /*0008*/ 	.byte	0x03, 0x50
        /*000a*/ 	.short	0x0000


	//----- nvinfo : EIATTR_MAXREG_COUNT
	.align		4
        /*000c*/ 	.byte	0x03, 0x1b
        /*000e*/ 	.short	0x00ff


	//----- nvinfo : EIATTR_MERCURY_ISA_VERSION
	.align		4
        /*0010*/ 	.byte	0x03, 0x5f
        /*0012*/ 	.short	0x0101


	//----- nvinfo : EIATTR_VRC_CTA_INIT_COUNT
	.align		4
        /*0014*/ 	.byte	0x02, 0x4a
	.zero		1
	.zero		1


	//----- nvinfo : EIATTR_EXIT_INSTR_OFFSETS
	.align		4
        /*0018*/ 	.byte	0x04, 0x1c
        /*001a*/ 	.short	(.L_481 - .L_480)


	//   ....[0]....
.L_480:
        /*001c*/ 	.word	0x00000010


	//----- nvinfo : EIATTR_SW_WAR
	.align		4
.L_481:
        /*0020*/ 	.byte	0x04, 0x36
        /*0022*/ 	.short	(.L_483 - .L_482)
.L_482:
        /*0024*/ 	.word	0x00000008
.L_483:


//--------------------- .nv.info._Z35group_norm_nhwc_bwd_one_pass_kernelI11Bf16IOFp32WLi64ELi4ELi128EEv26Group_norm_nhwc_bwd_params --------------------------
	.section	.nv.info._Z35group_norm_nhwc_bwd_one_pass_kernelI11Bf16IOFp32WLi64ELi4ELi128EEv26Group_norm_nhwc_bwd_params,"",@"SHT_CUDA_INFO"
	.sectionflags	@""
	.align	4


	//----- nvinfo : EIATTR_CUDA_API_VERSION
	.align		4
        /*0000*/ 	.byte	0x04, 0x37
        /*0002*/ 	.short	(.L_485 - .L_484)
.L_484:
        /*0004*/ 	.word	0x00000082


	//----- nvinfo : EIATTR_KPARAM_INFO
	.align		4
.L_485:
        /*0008*/ 	.byte	0x04, 0x17
        /*000a*/ 	.short	(.L_487 - .L_486)
.L_486:
        /*000c*/ 	.word	0x00000000
        /*0010*/ 	.short	0x0000
        /*0012*/ 	.short	0x0000
        /*0014*/ 	.byte	0x00, 0xf0, 0xe1, 0x02


	//----- nvinfo : EIATTR_SPARSE_MMA_MASK
	.align		4
.L_487:
        /*0018*/ 	.byte	0x03, 0x50
        /*001a*/ 	.short	0x0000


	//----- nvinfo : EIATTR_MAXREG_COUNT
	.align		4
        /*001c*/ 	.byte	0x03, 0x1b
        /*001e*/ 	.short	0x00ff


	//----- nvinfo : EIATTR_NUM_BARRIERS
	.align		4
        /*0020*/ 	.byte	0x02, 0x4c
        /*0022*/ 	.byte	0x01
	.zero		1


	//----- nvinfo : EIATTR_MERCURY_ISA_VERSION
	.align		4
        /*0024*/ 	.byte	0x03, 0x5f
        /*0026*/ 	.short	0x0101


	//----- nvinfo : EIATTR_COOP_GROUP_MASK_REGIDS
	.align		4
        /*0028*/ 	.byte	0x04, 0x29
        /*002a*/ 	.short	(.L_489 - .L_488)


	//   ....[0]....
.L_488:
        /*002c*/ 	.word	0xffffffff


	//   ....[1]....
        /*0030*/ 	.word	0xffffffff


	//   ....[2]....
        /*0034*/ 	.word	0xffffffff


	//   ....[3]....
        /*0038*/ 	.word	0xffffffff


	//   ....[4]....
        /*003c*/ 	.word	0xffffffff


	//   ....[5]....
        /*0040*/ 	.word	0xffffffff


	//   ....[6]....
        /*0044*/ 	.word	0xffffffff


	//   ....[7]....
        /*0048*/ 	.word	0xffffffff


	//   ....[8]....
        /*004c*/ 	.word	0xffffffff


	//   ....[9]....
        /*0050*/ 	.word	0xffffffff


	//----- nvinfo : EIATTR_COOP_GROUP_INSTR_OFFSETS
	.align		4
.L_489:
        /*0054*/ 	.byte	0x04, 0x28
        /*0056*/ 	.short	(.L_491 - .L_490)


	//   ....[0]....
.L_490:
        /*0058*/ 	.word	0x00000a30


	//   ....[1]....
        /*005c*/ 	.word	0x00000a40


	//   ....[2]....
        /*0060*/ 	.word	0x00000a70


	//   ....[3]....
        /*0064*/ 	.word	0x00000a90


	//   ....[4]....
        /*0068*/ 	.word	0x00000ac0


	//   ....[5]....
        /*006c*/ 	.word	0x00000ae0


	//   ....[6]....
        /*0070*/ 	.word	0x00000b10


	//   ....[7]....
        /*0074*/ 	.word	0x00000b50


	//   ....[8]....
        /*0078*/ 	.word	0x00000bd0


	//   ....[9]....
        /*007c*/ 	.word	0x00000be0


	//----- nvinfo : EIATTR_VRC_CTA_INIT_COUNT
	.align		4
.L_491:
        /*0080*/ 	.byte	0x02, 0x4a
	.zero		1
	.zero		1


	//----- nvinfo : EIATTR_EXIT_INSTR_OFFSETS
	.align		4
        /*0084*/ 	.byte	0x04, 0x1c
        /*0086*/ 	.short	(.L_493 - .L_492)


	//   ....[0]....
.L_492:
        /*0088*/ 	.word	0x00003360


	//   ....[1]....
        /*008c*/ 	.word	0x000034a0


	//   ....[2]....
        /*0090*/ 	.word	0x00003a30


	//   ....[3]....
        /*0094*/ 	.word	0x00004010


	//----- nvinfo : EIATTR_MAX_THREADS
	.align		4
.L_493:
        /*0098*/ 	.byte	0x04, 0x05
        /*009a*/ 	.short	(.L_495 - .L_494)
.L_494:
        /*009c*/ 	.word	0x00000080
        /*00a0*/ 	.word	0x00000001
        /*00a4*/ 	.word	0x00000001


	//----- nvinfo : EIATTR_CRS_STACK_SIZE
	.align		4
.L_495:
        /*00a8*/ 	.byte	0x04, 0x1e
        /*00aa*/ 	.short	(.L_497 - .L_496)
.L_496:
        /*00ac*/ 	.word	0x00000000


	//----- nvinfo : EIATTR_CBANK_PARAM_SIZE
	.align		4
.L_497:
        /*00b0*/ 	.byte	0x03, 0x19
        /*00b2*/ 	.short	0x00b8


	//----- nvinfo : EIATTR_PARAM_CBANK
	.align		4
        /*00b4*/ 	.byte	0x04, 0x0a
        /*00b6*/ 	.short	(.L_499 - .L_498)
	.align		4
.L_498:
        /*00b8*/ 	.word	index@(.nv.constant0._Z35group_norm_nhwc_bwd_one_pass_kernelI11Bf16IOFp32WLi64ELi4ELi128EEv26Group_norm_nhwc_bwd_params)
        /*00bc*/ 	.short	0x0380
        /*00be*/ 	.short	0x00b8


	//----- nvinfo : EIATTR_SW_WAR
	.align		4
.L_499:
        /*00c0*/ 	.byte	0x04, 0x36
        /*00c2*/ 	.short	(.L_501 - .L_500)
.L_500:
        /*00c4*/ 	.word	0x00000008
.L_501:


//--------------------- .nv.info._Z35group_norm_nhwc_bwd_one_pass_kernelI11Bf16IOFp32WLi128ELi4ELi128EEv26Group_norm_nhwc_bwd_params --------------------------
	.section	.nv.info._Z35group_norm_nhwc_bwd_one_pass_kernelI11Bf16IOFp32WLi128ELi4ELi128EEv26Group_norm_nhwc_bwd_params,"",@"SHT_CUDA_INFO"
	.sectionflags	@""
	.align	4


	//----- nvinfo : EIATTR_CUDA_API_VERSION
	.align		4
        /*0000*/ 	.byte	0x04, 0x37
        /*0002*/ 	.short	(.L_503 - .L_502)
.L_502:
        /*0004*/ 	.word	0x00000082


	//----- nvinfo : EIATTR_KPARAM_INFO
	.align		4
.L_503:
        /*0008*/ 	.byte	0x04, 0x17
        /*000a*/ 	.short	(.L_505 - .L_504)
.L_504:
        /*000c*/ 	.word	0x00000000
        /*0010*/ 	.short	0x0000
        /*0012*/ 	.short	0x0000
        /*0014*/ 	.byte	0x00, 0xf0, 0xe1, 0x02


	//----- nvinfo : EIATTR_SPARSE_MMA_MASK
	.align		4
.L_505:
        /*0018*/ 	.byte	0x03, 0x50
        /*001a*/ 	.short	0x0000


	//----- nvinfo : EIATTR_MAXREG_COUNT
	.align		4
        /*001c*/ 	.byte	0x03, 0x1b
        /*001e*/ 	.short	0x00ff


	//----- nvinfo : EIATTR_NUM_BARRIERS
	.align		4
        /*0020*/ 	.byte	0x02, 0x4c
        /*0022*/ 	.byte	0x01
	.zero		1


	//----- nvinfo : EIATTR_MERCURY_ISA_VERSION
	.align		4
        /*0024*/ 	.byte	0x03, 0x5f
        /*0026*/ 	.short	0x0101


	//----- nvinfo : EIATTR_INT_WARP_WIDE_INSTR_OFFSETS
	.align		4
        /*0028*/ 	.byte	0x04, 0x31
        /*002a*/ 	.short	(.L_507 - .L_506)


	//   ....[0]....
.L_506:
        /*002c*/ 	.word	0x00003150


	//   ....[1]....
        /*0030*/ 	.word	0x00003160


	//   ....[2]....
        /*0034*/ 	.word	0x00003170


	//   ....[3]....
        /*0038*/ 	.word	0x000031b0


	//   ....[4]....
        /*003c*/ 	.word	0x000033f0


	//   ....[5]....
        /*0040*/ 	.word	0x00003400


	//----- nvinfo : EIATTR_COOP_GROUP_MASK_REGIDS
	.align		4
.L_507:
        /*0044*/ 	.byte	0x04, 0x29
        /*0046*/ 	.short	(.L_509 - .L_508)


	//   ....[0]....
.L_508:
        /*0048*/ 	.word	0xffffffff


	//   ....[1]....
        /*004c*/ 	.word	0xffffffff


	//   ....[2]....
        /*0050*/ 	.word	0xffffffff


	//   ....[3]....
        /*0054*/ 	.word	0xffffffff


	//   ....[4]....
        /*0058*/ 	.word	0xffffffff


	//   ....[5]....
        /*005c*/ 	.word	0xffffffff


	//   ....[6]....
        /*0060*/ 	.word	0xffffffff


	//   ....[7]....
        /*0064*/ 	.word	0xffffffff


	//   ....[8]....
        /*0068*/ 	.word	0xffffffff


	//   ....[9]....
        /*006c*/ 	.word	0xffffffff


	//----- nvinfo : EIATTR_COOP_GROUP_INSTR_OFFSETS
	.align		4
.L_509:
        /*0070*/ 	.byte	0x04, 0x28
        /*0072*/ 	.short	(.L_511 - .L_510)


	//   ....[0]....
.L_510:
        /*0074*/ 	.word	0x000010b0


	//   ....[1]....
        /*0078*/ 	.word	0x000010e0


	//   ....[2]....
        /*007c*/ 	.word	0x00001110


	//   ....[3]....
        /*0080*/ 	.word	0x00001130


	//   ....[4]....
        /*0084*/ 	.word	0x00001160


	//   ....[5]....
        /*0088*/ 	.word	0x00001180


	//   ....[6]....
        /*008c*/ 	.word	0x000011b0


	//   ....[7]....
        /*0090*/ 	.word	0x000011d0


	//   ....[8]....
        /*0094*/ 	.word	0x00001220


	//   ....[9]....
        /*0098*/ 	.word	0x00001230


	//----- nvinfo : EIATTR_VRC_CTA_INIT_COUNT
	.align		4
.L_511:
        /*009c*/ 	.byte	0x02, 0x4a
	.zero		1
	.zero		1


	//----- nvinfo : EIATTR_EXIT_INSTR_OFFSETS
	.align		4
        /*00a0*/ 	.byte	0x04, 0x1c
        /*00a2*/ 	.short	(.L_513 - .L_512)


	//   ....[0]....
.L_512:
        /*00a4*/ 	.word	0x00003e60


	//   ....[1]....
        /*00a8*/ 	.word	0x00003f90


	//   ....[2]....
        /*00ac*/ 	.word	0x00004480


	//   ....[3]....
        /*00b0*/ 	.word	0x00004a30


	//----- nvinfo : EIATTR_MAX_THREADS
	.align		4
.L_513:
        /*00b4*/ 	.byte	0x04, 0x05
        /*00b6*/ 	.short	(.L_515 - .L_514)
.L_514:
        /*00b8*/ 	.word	0x00000080
        /*00bc*/ 	.word	0x00000001
        /*00c0*/ 	.word	0x00000001


	//----- nvinfo : EIATTR_CRS_STACK_SIZE
	.align		4
.L_515:
        /*00c4*/ 	.byte	0x04, 0x1e
        /*00c6*/ 	.short	(.L_517 - .L_516)
.L_516:
        /*00c8*/ 	.word	0x00000000


	//----- nvinfo : EIATTR_CBANK_PARAM_SIZE
	.align		4
.L_517:
        /*00cc*/ 	.byte	0x03, 0x19
        /*00ce*/ 	.short	0x00b8


	//----- nvinfo : EIATTR_PARAM_CBANK
	.align		4
        /*00d0*/ 	.byte	0x04, 0x0a
        /*00d2*/ 	.short	(.L_519 - .L_518)
	.align		4
.L_518:
        /*00d4*/ 	.word	index@(.nv.constant0._Z35group_norm_nhwc_bwd_one_pass_kernelI11Bf16IOFp32WLi128ELi4ELi128EEv26Group_norm_nhwc_bwd_params)
        /*00d8*/ 	.short	0x0380
        /*00da*/ 	.short	0x00b8


	//----- nvinfo : EIATTR_SW_WAR
	.align		4
.L_519:
        /*00dc*/ 	.byte	0x04, 0x36
        /*00de*/ 	.short	(.L_521 - .L_520)
.L_520:
        /*00e0*/ 	.word	0x00000008
.L_521:


//--------------------- .nv.info._Z35group_norm_nhwc_bwd_one_pass_kernelI11Bf16IOFp32WLi256ELi4ELi128EEv26Group_norm_nhwc_bwd_params --------------------------
	.section	.nv.info._Z35group_norm_nhwc_bwd_one_pass_kernelI11Bf16IOFp32WLi256ELi4ELi128EEv26Group_norm_nhwc_bwd_params,"",@"SHT_CUDA_INFO"
	.sectionflags	@""
	.align	4


	//----- nvinfo : EIATTR_CUDA_API_VERSION
	.align		4
        /*0000*/ 	.byte	0x04, 0x37
        /*0002*/ 	.short	(.L_523 - .L_522)
.L_522:
        /*0004*/ 	.word	0x00000082


	//----- nvinfo : EIATTR_KPARAM_INFO
	.align		4
.L_523:
        /*0008*/ 	.byte	0x04, 0x17
        /*000a*/ 	.short	(.L_525 - .L_524)
.L_524:
        /*000c*/ 	.word	0x00000000
        /*0010*/ 	.short	0x0000
        /*0012*/ 	.short	0x0000
        /*0014*/ 	.byte	0x00, 0xf0, 0xe1, 0x02


	//----- nvinfo : EIATTR_SPARSE_MMA_MASK
	.align		4
.L_525:
        /*0018*/ 	.byte	0x03, 0x50
        /*001a*/ 	.short	0x0000


	//----- nvinfo : EIATTR_MAXREG_COUNT
	.align		4
        /*001c*/ 	.byte	0x03, 0x1b
        /*001e*/ 	.short	0x00ff


	//----- nvinfo : EIATTR_NUM_BARRIERS
	.align		4
        /*0020*/ 	.byte	0x02, 0x4c
        /*0022*/ 	.byte	0x01
	.zero		1


	//----- nvinfo : EIATTR_MERCURY_ISA_VERSION
	.align		4
        /*0024*/ 	.byte	0x03, 0x5f
        /*0026*/ 	.short	0x0101


	//----- nvinfo : EIATTR_INT_WARP_WIDE_INSTR_OFFSETS
	.align		4
        /*0028*/ 	.byte	0x04, 0x31
        /*002a*/ 	.short	(.L_527 - .L_526)


	//   ....[0]....
.L_526:
        /*002c*/ 	.word	0x00001c40


	//----- nvinfo : EIATTR_COOP_GROUP_MASK_REGIDS
	.align		4
.L_527:
        /*0030*/ 	.byte	0x04, 0x29
        /*0032*/ 	.short	(.L_529 - .L_528)


	//   ....[0]....
.L_528:
        /*0034*/ 	.word	0xffffffff


	//   ....[1]....
        /*0038*/ 	.word	0xffffffff


	//   ....[2]....
        /*003c*/ 	.word	0xffffffff


	//   ....[3]....
        /*0040*/ 	.word	0xffffffff


	//   ....[4]....
        /*0044*/ 	.word	0xffffffff


	//   ....[5]....
        /*0048*/ 	.word	0xffffffff


	//   ....[6]....
        /*004c*/ 	.word	0xffffffff


	//   ....[7]....
        /*0050*/ 	.word	0xffffffff


	//   ....[8]....
        /*0054*/ 	.word	0xffffffff


	//   ....[9]....
        /*0058*/ 	.word	0xffffffff


	//----- nvinfo : EIATTR_COOP_GROUP_INSTR_OFFSETS
	.align		4
.L_529:
        /*005c*/ 	.byte	0x04, 0x28
        /*005e*/ 	.short	(.L_531 - .L_530)


	//   ....[0]....
.L_530:
        /*0060*/ 	.word	0x00001a00


	//   ....[1]....
        /*0064*/ 	.word	0x00001a40


	//   ....[2]....
        /*0068*/ 	.word	0x00001ac0


	//   ....[3]....
        /*006c*/ 	.word	0x00001ae0


	//   ....[4]....
        /*0070*/ 	.word	0x00001b20


	//   ....[5]....
        /*0074*/ 	.word	0x00001b40


	//   ....[6]....
        /*0078*/ 	.word	0x00001b70


	//   ....[7]....
        /*007c*/ 	.word	0x00001b90


	//   ....[8]....
        /*0080*/ 	.word	0x00001be0


	//   ....[9]....
        /*0084*/ 	.word	0x00001bf0


	//----- nvinfo : EIATTR_VRC_CTA_INIT_COUNT
	.align		4
.L_531:
        /*0088*/ 	.byte	0x02, 0x4a
	.zero		1
	.zero		1


	//----- nvinfo : EIATTR_EXIT_INSTR_OFFSETS
	.align		4
        /*008c*/ 	.byte	0x04, 0x1c
        /*008e*/ 	.short	(.L_533 - .L_532)


	//   ....[0]....
.L_532:
        /*0090*/ 	.word	0x00004d70


	//   ....[1]....
        /*0094*/ 	.word	0x00004ea0


	//   ....[2]....
        /*0098*/ 	.word	0x00005390


	//   ....[3]....
        /*009c*/ 	.word	0x00005940


	//----- nvinfo : EIATTR_MAX_THREADS
	.align		4
.L_533:
        /*00a0*/ 	.byte	0x04, 0x05
        /*00a2*/ 	.short	(.L_535 - .L_534)
.L_534:
        /*00a4*/ 	.word	0x00000080
        /*00a8*/ 	.word	0x00000001
        /*00ac*/ 	.word	0x00000001


	//----- nvinfo : EIATTR_CRS_STACK_SIZE
	.align		4
.L_535:
        /*00b0*/ 	.byte	0x04, 0x1e
        /*00b2*/ 	.short	(.L_537 - .L_536)
.L_536:
        /*00b4*/ 	.word	0x00000000


	//----- nvinfo : EIATTR_CBANK_PARAM_SIZE
	.align		4
.L_537:
        /*00b8*/ 	.byte	0x03, 0x19
        /*00ba*/ 	.short	0x00b8


	//----- nvinfo : EIATTR_PARAM_CBANK
	.align		4
        /*00bc*/ 	.byte	0x04, 0x0a
        /*00be*/ 	.short	(.L_539 - .L_538)
	.align		4
.L_538:
        /*00c0*/ 	.word	index@(.nv.constant0._Z35group_norm_nhwc_bwd_one_pass_kernelI11Bf16IOFp32WLi256ELi4ELi128EEv26Group_norm_nhwc_bwd_params)
        /*00c4*/ 	.short	0x0380
        /*00c6*/ 	.short	0x00b8


	//----- nvinfo : EIATTR_SW_WAR
	.align		4
.L_539:
        /*00c8*/ 	.byte	0x04, 0x36
        /*00ca*/ 	.short	(.L_541 - .L_540)
.L_540:
        /*00cc*/ 	.word	0x00000008
.L_541:


//--------------------- .nv.info._Z35group_norm_nhwc_bwd_one_pass_kernelI11Bf16IOFp32WLi512ELi4ELi128EEv26Group_norm_nhwc_bwd_params --------------------------
	.section	.nv.info._Z35group_norm_nhwc_bwd_one_pass_kernelI11Bf16IOFp32WLi512ELi4ELi128EEv26Group_norm_nhwc_bwd_params,"",@"SHT_CUDA_INFO"
	.sectionflags	@""
	.align	4


	//----- nvinfo : EIATTR_CUDA_API_VERSION
	.align		4
        /*0000*/ 	.byte	0x04, 0x37
        /*0002*/ 	.short	(.L_543 - .L_542)
.L_542:
        /*0004*/ 	.word	0x00000082


	//----- nvinfo : EIATTR_KPARAM_INFO
	.align		4
.L_543:
        /*0008*/ 	.byte	0x04, 0x17
        /*000a*/ 	.short	(.L_545 - .L_544)
.L_544:
        /*000c*/ 	.word	0x00000000
        /*0010*/ 	.short	0x0000
        /*0012*/ 	.short	0x0000
        /*0014*/ 	.byte	0x00, 0xf0, 0xe1, 0x02


	//----- nvinfo : EIATTR_SPARSE_MMA_MASK
	.align		4
.L_545:
        /*0018*/ 	.byte	0x03, 0x50
        /*001a*/ 	.short	0x0000


	//----- nvinfo : EIATTR_MAXREG_COUNT
	.align		4
        /*001c*/ 	.byte	0x03, 0x1b
        /*001e*/ 	.short	0x00ff


	//----- nvinfo : EIATTR_NUM_BARRIERS
	.align		4
        /*0020*/ 	.byte	0x02, 0x4c
        /*0022*/ 	.byte	0x01
	.zero		1


	//----- nvinfo : EIATTR_MERCURY_ISA_VERSION
	.align		4
        /*0024*/ 	.byte	0x03, 0x5f
        /*0026*/ 	.short	0x0101


	//----- nvinfo : EIATTR_INT_WARP_WIDE_INSTR_OFFSETS
	.align		4
        /*0028*/ 	.byte	0x04, 0x31
        /*002a*/ 	.short	(.L_547 - .L_546)


	//   ....[0]....
.L_546:
        /*002c*/ 	.word	0x00002fe0


	//----- nvinfo : EIATTR_COOP_GROUP_MASK_REGIDS
	.align		4
.L_547:
        /*0030*/ 	.byte	0x04, 0x29
        /*0032*/ 	.short	(.L_549 - .L_548)


	//   ....[0]....
.L_548:
        /*0034*/ 	.word	0xffffffff


	//   ....[1]....
        /*0038*/ 	.word	0xffffffff


	//   ....[2]....
        /*003c*/ 	.word	0xffffffff


	//   ....[3]....
        /*0040*/ 	.word	0xffffffff


	//   ....[4]....
        /*0044*/ 	.word	0xffffffff


	//   ....[5]....
        /*0048*/ 	.word	0xffffffff


	//   ....[6]....
        /*004c*/ 	.word	0xffffffff


	//   ....[7]....
        /*0050*/ 	.word	0xffffffff


	//   ....[8]....
        /*0054*/ 	.word	0xffffffff


	//   ....[9]....
        /*0058*/ 	.word	0xffffffff


	//----- nvinfo : EIATTR_COOP_GROUP_INSTR_OFFSETS
	.align		4
.L_549:
        /*005c*/ 	.byte	0x04, 0x28
        /*005e*/ 	.short	(.L_551 - .L_550)


	//   ....[0]....
.L_550:
        /*0060*/ 	.word	0x00002d70


	//   ....[1]....
        /*0064*/ 	.word	0x00002db0


	//   ....[2]....
        /*0068*/ 	.word	0x00002e50


	//   ....[3]....
        /*006c*/ 	.word	0x00002e80


	//   ....[4]....
        /*0070*/ 	.word	0x00002ec0


	//   ....[5]....
        /*0074*/ 	.word	0x00002ee0


	//   ....[6]....
        /*0078*/ 	.word	0x00002f10


	//   ....[7]....
        /*007c*/ 	.word	0x00002f30


	//   ....[8]....
        /*0080*/ 	.word	0x00002f80


	//   ....[9]....
        /*0084*/ 	.word	0x00002f90


	//----- nvinfo : EIATTR_VRC_CTA_INIT_COUNT
	.align		4
.L_551:
        /*0088*/ 	.byte	0x02, 0x4a
	.zero		1
	.zero		1


	//----- nvinfo : EIATTR_EXIT_INSTR_OFFSETS
	.align		4
        /*008c*/ 	.byte	0x04, 0x1c
        /*008e*/ 	.short	(.L_553 - .L_552)


	//   ....[0]....
.L_552:
        /*0090*/ 	.word	0x00006e30


	//   ....[1]....
        /*0094*/ 	.word	0x00006f60


	//   ....[2]....
        /*0098*/ 	.word	0x00007470


	//   ....[3]....
        /*009c*/ 	.word	0x00007a20


	//----- nvinfo : EIATTR_MAX_THREADS
	.align		4
.L_553:
        /*00a0*/ 	.byte	0x04, 0x05
        /*00a2*/ 	.short	(.L_555 - .L_554)
.L_554:
        /*00a4*/ 	.word	0x00000080
        /*00a8*/ 	.word	0x00000001
        /*00ac*/ 	.word	0x00000001


	//----- nvinfo : EIATTR_CRS_STACK_SIZE
	.align		4
.L_555:
        /*00b0*/ 	.byte	0x04, 0x1e
        /*00b2*/ 	.short	(.L_557 - .L_556)
.L_556:
        /*00b4*/ 	.word	0x00000000


	//----- nvinfo : EIATTR_CBANK_PARAM_SIZE
	.align		4
.L_557:
        /*00b8*/ 	.byte	0x03, 0x19
        /*00ba*/ 	.short	0x00b8


	//----- nvinfo : EIATTR_PARAM_CBANK
	.align		4
        /*00bc*/ 	.byte	0x04, 0x0a
        /*00be*/ 	.short	(.L_559 - .L_558)
	.align		4
.L_558:
        /*00c0*/ 	.word	index@(.nv.constant0._Z35group_norm_nhwc_bwd_one_pass_kernelI11Bf16IOFp32WLi512ELi4ELi128EEv26Group_norm_nhwc_bwd_params)
        /*00c4*/ 	.short	0x0380
        /*00c6*/ 	.short	0x00b8


	//----- nvinfo : EIATTR_SW_WAR
	.align		4
.L_559:
        /*00c8*/ 	.byte	0x04, 0x36
        /*00ca*/ 	.short	(.L_561 - .L_560)
.L_560:
        /*00cc*/ 	.word	0x00000008
.L_561:


//--------------------- .nv.info._Z35group_norm_nhwc_bwd_one_pass_kernelI11Bf16IOBf16WLi64ELi4ELi128EEv26Group_norm_nhwc_bwd_params --------------------------
	.section	.nv.info._Z35group_norm_nhwc_bwd_one_pass_kernelI11Bf16IOBf16WLi64ELi4ELi128EEv26Group_norm_nhwc_bwd_params,"",@"SHT_CUDA_INFO"
	.sectionflags	@""
	.align	4


	//----- nvinfo : EIATTR_CUDA_API_VERSION
	.align		4
        /*0000*/ 	.byte	0x04, 0x37
        /*0002*/ 	.short	(.L_563 - .L_562)
.L_562:
        /*0004*/ 	.word	0x00000082


	//----- nvinfo : EIATTR_KPARAM_INFO
	.align		4
.L_563:
        /*0008*/ 	.byte	0x04, 0x17
        /*000a*/ 	.short	(.L_565 - .L_564)
.L_564:
        /*000c*/ 	.word	0x00000000
        /*0010*/ 	.short	0x0000
        /*0012*/ 	.short	0x0000
        /*0014*/ 	.byte	0x00, 0xf0, 0xe1, 0x02


	//----- nvinfo : EIATTR_SPARSE_MMA_MASK
	.align		4
.L_565:
        /*0018*/ 	.byte	0x03, 0x50
        /*001a*/ 	.short	0x0000


	//----- nvinfo : EIATTR_MAXREG_COUNT
	.align		4
        /*001c*/ 	.byte	0x03, 0x1b
        /*001e*/ 	.short	0x00ff


	//----- nvinfo : EIATTR_NUM_BARRIERS
	.align		4
        /*0020*/ 	.byte	0x02, 0x4c
        /*0022*/ 	.byte	0x01
	.zero		1


	//----- nvinfo : EIATTR_MERCURY_ISA_VERSION
	.align		4
        /*0024*/ 	.byte	0x03, 0x5f
        /*0026*/ 	.short	0x0101


	//----- nvinfo : EIATTR_COOP_GROUP_MASK_REGIDS
	.align		4
        /*0028*/ 	.byte	0x04, 0x29
        /*002a*/ 	.short	(.L_567 - .L_566)


	//   ....[0]....
.L_566:
        /*002c*/ 	.word	0xffffffff


	//   ....[1]....
        /*0030*/ 	.word	0xffffffff


	//   ....[2]....
        /*0034*/ 	.word	0xffffffff


	//   ....[3]....
        /*0038*/ 	.word	0xffffffff


	//   ....[4]....
        /*003c*/ 	.word	0xffffffff


	//   ....[5]....
        /*0040*/ 	.word	0xffffffff


	//   ....[6]....
        /*0044*/ 	.word	0xffffffff


	//   ....[7]....
        /*0048*/ 	.word	0xffffffff


	//   ....[8]....
        /*004c*/ 	.word	0xffffffff


	//   ....[9]....
        /*0050*/ 	.word	0xffffffff


	//----- nvinfo : EIATTR_COOP_GROUP_INSTR_OFFSETS
	.align		4
.L_567:
        /*0054*/ 	.byte	0x04, 0x28
        /*0056*/ 	.short	(.L_569 - .L_568)


	//   ....[0]....
.L_568:
        /*0058*/ 	.word	0x00000aa0


	//   ....[1]....
        /*005c*/ 	.word	0x00000ac0


	//   ....[2]....
        /*0060*/ 	.word	0x00000af0


	//   ....[3]....
        /*0064*/ 	.word	0x00000b10


	//   ....[4]....
        /*0068*/ 	.word	0x00000b40


	//   ....[5]....
        /*006c*/ 	.word	0x00000b60


	//   ....[6]....
        /*0070*/ 	.word	0x00000b90


	//   ....[7]....
        /*0074*/ 	.word	0x00000bb0


	//   ....[8]....
        /*0078*/ 	.word	0x00000c30


	//   ....[9]....
        /*007c*/ 	.word	0x00000c40


	//----- nvinfo : EIATTR_VRC_CTA_INIT_COUNT
	.align		4
.L_569:
        /*0080*/ 	.byte	0x02, 0x4a
	.zero		1
	.zero		1


	//----- nvinfo : EIATTR_EXIT_INSTR_OFFSETS
	.align		4
        /*0084*/ 	.byte	0x04, 0x1c
        /*0086*/ 	.short	(.L_571 - .L_570)


	//   ....[0]....
.L_570:
        /*0088*/ 	.word	0x000033e0


	//   ....[1]....
        /*008c*/ 	.word	0x00003520


	//   ....[2]....
        /*0090*/ 	.word	0x00003ac0


	//   ....[3]....
        /*0094*/ 	.word	0x000040f0


	//----- nvinfo : EIATTR_MAX_THREADS
	.align		4
.L_571:
        /*0098*/ 	.byte	0x04, 0x05
        /*009a*/ 	.short	(.L_573 - .L_572)
.L_572:
        /*009c*/ 	.word	0x00000080
        /*00a0*/ 	.word	0x00000001
        /*00a4*/ 	.word	0x00000001


	//----- nvinfo : EIATTR_CRS_STACK_SIZE
	.align		4
.L_573:
        /*00a8*/ 	.byte	0x04, 0x1e
        /*00aa*/ 	.short	(.L_575 - .L_574)
.L_574:
        /*00ac*/ 	.word	0x00000000


	//----- nvinfo : EIATTR_CBANK_PARAM_SIZE
	.align		4
.L_575:
        /*00b0*/ 	.byte	0x03, 0x19
        /*00b2*/ 	.short	0x00b8


	//----- nvinfo : EIATTR_PARAM_CBANK
	.align		4
        /*00b4*/ 	.byte	0x04, 0x0a
        /*00b6*/ 	.short	(.L_577 - .L_576)
	.align		4
.L_576:
        /*00b8*/ 	.word	index@(.nv.constant0._Z35group_norm_nhwc_bwd_one_pass_kernelI11Bf16IOBf16WLi64ELi4ELi128EEv26Group_norm_nhwc_bwd_params)
        /*00bc*/ 	.short	0x0380
        /*00be*/ 	.short	0x00b8


	//----- nvinfo : EIATTR_SW_WAR
	.align		4
.L_577:
        /*00c0*/ 	.byte	0x04, 0x36
        /*00c2*/ 	.short	(.L_579 - .L_578)
.L_578:
        /*00c4*/ 	.word	0x00000008
.L_579:


//--------------------- .nv.info._Z35group_norm_nhwc_bwd_one_pass_kernelI11Bf16IOBf16WLi128ELi4ELi128EEv26Group_norm_nhwc_bwd_params --------------------------
	.section	.nv.info._Z35group_norm_nhwc_bwd_one_pass_kernelI11Bf16IOBf16WLi128ELi4ELi128EEv26Group_norm_nhwc_bwd_params,"",@"SHT_CUDA_INFO"
	.sectionflags	@""
	.align	4


	//----- nvinfo : EIATTR_CUDA_API_VERSION
	.align		4
        /*0000*/ 	.byte	0x04, 0x37
        /*0002*/ 	.short	(.L_581 - .L_580)
.L_580:
        /*0004*/ 	.word	0x00000082


	//----- nvinfo : EIATTR_KPARAM_INFO
	.align		4
.L_581:
        /*0008*/ 	.byte	0x04, 0x17
        /*000a*/ 	.short	(.L_583 - .L_582)
.L_582:
        /*000c*/ 	.word	0x00000000
        /*0010*/ 	.short	0x0000
        /*0012*/ 	.short	0x0000
        /*0014*/ 	.byte	0x00, 0xf0, 0xe1, 0x02


	//----- nvinfo : EIATTR_SPARSE_MMA_MASK
	.align		4
.L_583:
        /*0018*/ 	.byte	0x03, 0x50
        /*001a*/ 	.short	0x0000


	//----- nvinfo : EIATTR_MAXREG_COUNT
	.align		4
        /*001c*/ 	.byte	0x03, 0x1b
        /*001e*/ 	.short	0x00ff


	//----- nvinfo : EIATTR_NUM_BARRIERS
	.align		4
        /*0020*/ 	.byte	0x02, 0x4c
        /*0022*/ 	.byte	0x01
	.zero		1


	//----- nvinfo : EIATTR_MERCURY_ISA_VERSION
	.align		4
        /*0024*/ 	.byte	0x03, 0x5f
        /*0026*/ 	.short	0x0101


	//----- nvinfo : EIATTR_INT_WARP_WIDE_INSTR_OFFSETS
	.align		4
        /*0028*/ 	.byte	0x04, 0x31
        /*002a*/ 	.short	(.L_585 - .L_584)


	//   ....[0]....
.L_584:
        /*002c*/ 	.word	0x00003180


	//   ....[1]....
        /*0030*/ 	.word	0x00003190


	//   ....[2]....
        /*0034*/ 	.word	0x000031a0


	//   ....[3]....
        /*0038*/ 	.word	0x000031e0


	//   ....[4]....
        /*003c*/ 	.word	0x00003420


	//   ....[5]....
        /*0040*/ 	.word	0x00003430


	//----- nvinfo : EIATTR_COOP_GROUP_MASK_REGIDS
	.align		4
.L_585:
        /*0044*/ 	.byte	0x04, 0x29
        /*0046*/ 	.short	(.L_587 - .L_586)


	//   ....[0]....
.L_586:
        /*0048*/ 	.word	0xffffffff


	//   ....[1]....
        /*004c*/ 	.word	0xffffffff


	//   ....[2]....
        /*0050*/ 	.word	0xffffffff


	//   ....[3]....
        /*0054*/ 	.word	0xffffffff


	//   ....[4]....
        /*0058*/ 	.word	0xffffffff


	//   ....[5]....
        /*005c*/ 	.word	0xffffffff


	//   ....[6]....
        /*0060*/ 	.word	0xffffffff


	//   ....[7]....
        /*0064*/ 	.word	0xffffffff


	//   ....[8]....
        /*0068*/ 	.word	0xffffffff


	//   ....[9]....
        /*006c*/ 	.word	0xffffffff


	//----- nvinfo : EIATTR_COOP_GROUP_INSTR_OFFSETS
	.align		4
.L_587:
        /*0070*/ 	.byte	0x04, 0x28
        /*0072*/ 	.short	(.L_589 - .L_588)


	//   ....[0]....
.L_588:
        /*0074*/ 	.word	0x000010e0


	//   ....[1]....
        /*0078*/ 	.word	0x00001110


	//   ....[2]....
        /*007c*/ 	.word	0x00001140


	//   ....[3]....
        /*0080*/ 	.word	0x00001160


	//   ....[4]....
        /*0084*/ 	.word	0x00001190


	//   ....[5]....
        /*0088*/ 	.word	0x000011b0


	//   ....[6]....
        /*008c*/ 	.word	0x000011e0


	//   ....[7]....
        /*0090*/ 	.word	0x00001200


	//   ....[8]....
        /*0094*/ 	.word	0x00001250


	//   ....[9]....
        /*0098*/ 	.word	0x00001260


	//----- nvinfo : EIATTR_VRC_CTA_INIT_COUNT
	.align		4
.L_589:
        /*009c*/ 	.byte	0x02, 0x4a
	.zero		1
	.zero		1


	//----- nvinfo : EIATTR_EXIT_INSTR_OFFSETS
	.align		4
        /*00a0*/ 	.byte	0x04, 0x1c
        /*00a2*/ 	.short	(.L_591 - .L_590)


	//   ....[0]....
.L_590:
        /*00a4*/ 	.word	0x00003e90


	//   ....[1]....
        /*00a8*/ 	.word	0x00003fc0


	//   ....[2]....
        /*00ac*/ 	.word	0x000044d0


	//   ....[3]....
        /*00b0*/ 	.word	0x00004ad0


	//----- nvinfo : EIATTR_MAX_THREADS
	.align		4
.L_591:
        /*00b4*/ 	.byte	0x04, 0x05
        /*00b6*/ 	.short	(.L_593 - .L_592)
.L_592:
        /*00b8*/ 	.word	0x00000080
        /*00bc*/ 	.word	0x00000001
        /*00c0*/ 	.word	0x00000001


	//----- nvinfo : EIATTR_CRS_STACK_SIZE
	.align		4
.L_593:
        /*00c4*/ 	.byte	0x04, 0x1e
        /*00c6*/ 	.short	(.L_595 - .L_594)
.L_594:
        /*00c8*/ 	.word	0x00000000


	//----- nvinfo : EIATTR_CBANK_PARAM_SIZE
	.align		4
.L_595:
        /*00cc*/ 	.byte	0x03, 0x19
        /*00ce*/ 	.short	0x00b8


	//----- nvinfo : EIATTR_PARAM_CBANK
	.align		4
        /*00d0*/ 	.byte	0x04, 0x0a
        /*00d2*/ 	.short	(.L_597 - .L_596)
	.align		4
.L_596:
        /*00d4*/ 	.word	index@(.nv.constant0._Z35group_norm_nhwc_bwd_one_pass_kernelI11Bf16IOBf16WLi128ELi4ELi128EEv26Group_norm_nhwc_bwd_params)
        /*00d8*/ 	.short	0x0380
        /*00da*/ 	.short	0x00b8


	//----- nvinfo : EIATTR_SW_WAR
	.align		4
.L_597:
        /*00dc*/ 	.byte	0x04, 0x36
        /*00de*/ 	.short	(.L_599 - .L_598)
.L_598:
        /*00e0*/ 	.word	0x00000008
.L_599:


//--------------------- .nv.info._Z35group_norm_nhwc_bwd_one_pass_kernelI11Bf16IOBf16WLi256ELi4ELi128EEv26Group_norm_nhwc_bwd_params --------------------------
	.section	.nv.info._Z35group_norm_nhwc_bwd_one_pass_kernelI11Bf16IOBf16WLi256ELi4ELi128EEv26Group_norm_nhwc_bwd_params,"",@"SHT_CUDA_INFO"
	.sectionflags	@""
	.align	4


	//----- nvinfo : EIATTR_CUDA_API_VERSION
	.align		4
        /*0000*/ 	.byte	0x04, 0x37
        /*0002*/ 	.short	(.L_601 - .L_600)
.L_600:
        /*0004*/ 	.word	0x00000082


	//----- nvinfo : EIATTR_KPARAM_INFO
	.align		4
.L_601:
        /*0008*/ 	.byte	0x04, 0x17
        /*000a*/ 	.short	(.L_603 - .L_602)
.L_602:
        /*000c*/ 	.word	0x00000000
        /*0010*/ 	.short	0x0000
        /*0012*/ 	.short	0x0000
        /*0014*/ 	.byte	0x00, 0xf0, 0xe1, 0x02


	//----- nvinfo : EIATTR_SPARSE_MMA_MASK
	.align		4
.L_603:
        /*0018*/ 	.byte	0x03, 0x50
        /*001a*/ 	.short	0x0000


	//----- nvinfo : EIATTR_MAXREG_COUNT
	.align		4
        /*001c*/ 	.byte	0x03, 0x1b
        /*001e*/ 	.short	0x00ff


	//----- nvinfo : EIATTR_NUM_BARRIERS
	.align		4
        /*0020*/ 	.byte	0x02, 0x4c
        /*0022*/ 	.byte	0x01
	.zero		1


	//----- nvinfo : EIATTR_MERCURY_ISA_VERSION
	.align		4
        /*0024*/ 	.byte	0x03, 0x5f
        /*0026*/ 	.short	0x0101


	//----- nvinfo : EIATTR_INT_WARP_WIDE_INSTR_OFFSETS
	.align		4
        /*0028*/ 	.byte	0x04, 0x31
        /*002a*/ 	.short	(.L_605 - .L_604)


	//   ....[0]....
.L_604:
        /*002c*/ 	.word	0x00001c70


	//----- nvinfo : EIATTR_COOP_GROUP_MASK_REGIDS
	.align		4
.L_605:
        /*0030*/ 	.byte	0x04, 0x29
        /*0032*/ 	.short	(.L_607 - .L_606)


	//   ....[0]....
.L_606:
        /*0034*/ 	.word	0xffffffff


	//   ....[1]....
        /*0038*/ 	.word	0xffffffff


	//   ....[2]....
        /*003c*/ 	.word	0xffffffff


	//   ....[3]....
        /*0040*/ 	.word	0xffffffff


	//   ....[4]....
        /*0044*/ 	.word	0xffffffff


	//   ....[5]....
        /*0048*/ 	.word	0xffffffff


	//   ....[6]....
        /*004c*/ 	.word	0xffffffff


	//   ....[7]....
        /*0050*/ 	.word	0xffffffff


	//   ....[8]....
        /*0054*/ 	.word	0xffffffff


	//   ....[9]....
        /*0058*/ 	.word	0xffffffff


	//----- nvinfo : EIATTR_COOP_GROUP_INSTR_OFFSETS
	.align		4
.L_607:
        /*005c*/ 	.byte	0x04, 0x28
        /*005e*/ 	.short	(.L_609 - .L_608)


	//   ....[0]....
.L_608:
        /*0060*/ 	.word	0x00001a00


	//   ....[1]....
        /*0064*/ 	.word	0x00001a40


	//   ....[2]....
        /*0068*/ 	.word	0x00001ae0


	//   ....[3]....
        /*006c*/ 	.word	0x00001b10


	//   ....[4]....
        /*0070*/ 	.word	0x00001b50


	//   ....[5]....
        /*0074*/ 	.word	0x00001b70


	//   ....[6]....
        /*0078*/ 	.word	0x00001ba0


	//   ....[7]....
        /*007c*/ 	.word	0x00001bc0


	//   ....[8]....
        /*0080*/ 	.word	0x00001c10


	//   ....[9]....
        /*0084*/ 	.word	0x00001c20


	//----- nvinfo : EIATTR_VRC_CTA_INIT_COUNT
	.align		4
.L_609:
        /*0088*/ 	.byte	0x02, 0x4a
	.zero		1
	.zero		1


	//----- nvinfo : EIATTR_EXIT_INSTR_OFFSETS
	.align		4
        /*008c*/ 	.byte	0x04, 0x1c
        /*008e*/ 	.short	(.L_611 - .L_610)


	//   ....[0]....
.L_610:
        /*0090*/ 	.word	0x00004da0


	//   ....[1]....
        /*0094*/ 	.word	0x00004ed0


	//   ....[2]....
        /*0098*/ 	.word	0x000053f0


	//   ....[3]....
        /*009c*/ 	.word	0x000059f0


	//----- nvinfo : EIATTR_MAX_THREADS
	.align		4
.L_611:
        /*00a0*/ 	.byte	0x04, 0x05
        /*00a2*/ 	.short	(.L_613 - .L_612)
.L_612:
        /*00a4*/ 	.word	0x00000080
        /*00a8*/ 	.word	0x00000001
        /*00ac*/ 	.word	0x00000001


	//----- nvinfo : EIATTR_CRS_STACK_SIZE
	.align		4
.L_613:
        /*00b0*/ 	.byte	0x04, 0x1e
        /*00b2*/ 	.short	(.L_615 - .L_614)
.L_614:
        /*00b4*/ 	.word	0x00000000


	//----- nvinfo : EIATTR_CBANK_PARAM_SIZE
	.align		4
.L_615:
        /*00b8*/ 	.byte	0x03, 0x19
        /*00ba*/ 	.short	0x00b8


	//----- nvinfo : EIATTR_PARAM_CBANK
	.align		4
        /*00bc*/ 	.byte	0x04, 0x0a
        /*00be*/ 	.short	(.L_617 - .L_616)
	.align		4
.L_616:
        /*00c0*/ 	.word	index@(.nv.constant0._Z35group_norm_nhwc_bwd_one_pass_kernelI11Bf16IOBf16WLi256ELi4ELi128EEv26Group_norm_nhwc_bwd_params)
        /*00c4*/ 	.short	0x0380
        /*00c6*/ 	.short	0x00b8


	//----- nvinfo : EIATTR_SW_WAR
	.align		4
.L_617:
        /*00c8*/ 	.byte	0x04, 0x36
        /*00ca*/ 	.short	(.L_619 - .L_618)
.L_618:
        /*00cc*/ 	.word	0x00000008
.L_619:


//--------------------- .nv.info._Z35group_norm_nhwc_bwd_one_pass_kernelI11Bf16IOBf16WLi512ELi4ELi128EEv26Group_norm_nhwc_bwd_params --------------------------
	.section	.nv.info._Z35group_norm_nhwc_bwd_one_pass_kernelI11Bf16IOBf16WLi512ELi4ELi128EEv26Group_norm_nhwc_bwd_params,"",@"SHT_CUDA_INFO"
	.sectionflags	@""
	.align	4


	//----- nvinfo : EIATTR_CUDA_API_VERSION
	.align		4
        /*0000*/ 	.byte	0x04, 0x37
        /*0002*/ 	.short	(.L_621 - .L_620)
.L_620:
        /*0004*/ 	.word	0x00000082


	//----- nvinfo : EIATTR_KPARAM_INFO
	.align		4
.L_621:
        /*0008*/ 	.byte	0x04, 0x17
        /*000a*/ 	.short	(.L_623 - .L_622)
.L_622:
        /*000c*/ 	.word	0x00000000
        /*0010*/ 	.short	0x0000
        /*0012*/ 	.short	0x0000
        /*0014*/ 	.byte	0x00, 0xf0, 0xe1, 0x02


	//----- nvinfo : EIATTR_SPARSE_MMA_MASK
	.align		4
.L_623:
        /*0018*/ 	.byte	0x03, 0x50
        /*001a*/ 	.short	0x0000


	//----- nvinfo : EIATTR_MAXREG_COUNT
	.align		4
        /*001c*/ 	.byte	0x03, 0x1b
        /*001e*/ 	.short	0x00ff


	//----- nvinfo : EIATTR_NUM_BARRIERS
	.align		4
        /*0020*/ 	.byte	0x02, 0x4c
        /*0022*/ 	.byte	0x01
	.zero		1


	//----- nvinfo : EIATTR_MERCURY_ISA_VERSION
	.align		4
        /*0024*/ 	.byte	0x03, 0x5f
        /*0026*/ 	.short	0x0101


	//----- nvinfo : EIATTR_INT_WARP_WIDE_INSTR_OFFSETS
	.align		4
        /*0028*/ 	.byte	0x04, 0x31
        /*002a*/ 	.short	(.L_625 - .L_624)


	//   ....[0]....
.L_624:
        /*002c*/ 	.word	0x00003060


	//----- nvinfo : EIATTR_COOP_GROUP_MASK_REGIDS
	.align		4
.L_625:
        /*0030*/ 	.byte	0x04, 0x29
        /*0032*/ 	.short	(.L_627 - .L_626)


	//   ....[0]....
.L_626:
        /*0034*/ 	.word	0xffffffff


	//   ....[1]....
        /*0038*/ 	.word	0xffffffff


	//   ....[2]....
        /*003c*/ 	.word	0xffffffff


	//   ....[3]....
        /*0040*/ 	.word	0xffffffff


	//   ....[4]....
        /*0044*/ 	.word	0xffffffff


	//   ....[5]....
        /*0048*/ 	.word	0xffffffff


	//   ....[6]....
        /*004c*/ 	.word	0xffffffff


	//   ....[7]....
        /*0050*/ 	.word	0xffffffff


	//   ....[8]....
        /*0054*/ 	.word	0xffffffff


	//   ....[9]....
        /*0058*/ 	.word	0xffffffff


	//----- nvinfo : EIATTR_COOP_GROUP_INSTR_OFFSETS
	.align		4
.L_627:
        /*005c*/ 	.byte	0x04, 0x28
        /*005e*/ 	.short	(.L_629 - .L_628)


	//   ....[0]....
.L_628:
        /*0060*/ 	.word	0x00002df0


	//   ....[1]....
        /*0064*/ 	.word	0x00002e30


	//   ....[2]....
        /*0068*/ 	.word	0x00002ed0


	//   ....[3]....
        /*006c*/ 	.word	0x00002f00


	//   ....[4]....
        /*0070*/ 	.word	0x00002f40


	//   ....[5]....
        /*0074*/ 	.word	0x00002f60


	//   ....[6]....
        /*0078*/ 	.word	0x00002f90


	//   ....[7]....
        /*007c*/ 	.word	0x00002fb0


	//   ....[8]....
        /*0080*/ 	.word	0x00003000


	//   ....[9]....
        /*0084*/ 	.word	0x00003010


	//----- nvinfo : EIATTR_VRC_CTA_INIT_COUNT
	.align		4
.L_629:
        /*0088*/ 	.byte	0x02, 0x4a
	.zero		1
	.zero		1


	//----- nvinfo : EIATTR_EXIT_INSTR_OFFSETS
	.align		4
        /*008c*/ 	.byte	0x04, 0x1c
        /*008e*/ 	.short	(.L_631 - .L_630)


	//   ....[0]....
.L_630:
        /*0090*/ 	.word	0x00006eb0


	//   ....[1]....
        /*0094*/ 	.word	0x00006fe0


	//   ....[2]....
        /*0098*/ 	.word	0x00007510


	//   ....[3]....
        /*009c*/ 	.word	0x00007b10


	//----- nvinfo : EIATTR_MAX_THREADS
	.align		4
.L_631:
        /*00a0*/ 	.byte	0x04, 0x05
        /*00a2*/ 	.short	(.L_633 - .L_632)
.L_632:
        /*00a4*/ 	.word	0x00000080
        /*00a8*/ 	.word	0x00000001
        /*00ac*/ 	.word	0x00000001


	//----- nvinfo : EIATTR_CRS_STACK_SIZE
	.align		4
.L_633:
        /*00b0*/ 	.byte	0x04, 0x1e
        /*00b2*/ 	.short	(.L_635 - .L_634)
.L_634:
        /*00b4*/ 	.word	0x00000000


	//----- nvinfo : EIATTR_CBANK_PARAM_SIZE
	.align		4
.L_635:
        /*00b8*/ 	.byte	0x03, 0x19
        /*00ba*/ 	.short	0x00b8


	//----- nvinfo : EIATTR_PARAM_CBANK
	.align		4
        /*00bc*/ 	.byte	0x04, 0x0a
        /*00be*/ 	.short	(.L_637 - .L_636)
	.align		4
.L_636:
        /*00c0*/ 	.word	index@(.nv.constant0._Z35group_norm_nhwc_bwd_one_pass_kernelI11Bf16IOBf16WLi512ELi4ELi128EEv26Group_norm_nhwc_bwd_params)
        /*00c4*/ 	.short	0x0380
        /*00c6*/ 	.short	0x00b8


	//----- nvinfo : EIATTR_SW_WAR
	.align		4
.L_637:
        /*00c8*/ 	.byte	0x04, 0x36
        /*00ca*/ 	.short	(.L_639 - .L_638)
.L_638:
        /*00cc*/ 	.word	0x00000008
.L_639:


//--------------------- .nv.info._Z35group_norm_nhwc_bwd_one_pass_kernelI11Bf16IOFp16WLi64ELi4ELi128EEv26Group_norm_nhwc_bwd_params --------------------------
	.section	.nv.info._Z35group_norm_nhwc_bwd_one_pass_kernelI11Bf16IOFp16WLi64ELi4ELi128EEv26Group_norm_nhwc_bwd_params,"",@"SHT_CUDA_INFO"
	.sectionflags	@""
	.align	4


	//----- nvinfo : EIATTR_CUDA_API_VERSION
	.align		4
        /*0000*/ 	.byte	0x04, 0x37
        /*0002*/ 	.short	(.L_641 - .L_640)
.L_640:
        /*0004*/ 	.word	0x00000082


	//----- nvinfo : EIATTR_KPARAM_INFO
	.align		4
.L_641:
        /*0008*/ 	.byte	0x04, 0x17
        /*000a*/ 	.short	(.L_643 - .L_642)
.L_642:
        /*000c*/ 	.word	0x00000000
        /*0010*/ 	.short	0x0000
        /*0012*/ 	.short	0x0000
        /*0014*/ 	.byte	0x00, 0xf0, 0xe1, 0x02


	//----- nvinfo : EIATTR_SPARSE_MMA_MASK
	.align		4
.L_643:
        /*0018*/ 	.byte	0x03, 0x50
        /*001a*/ 	.short	0x0000


	//----- nvinfo : EIATTR_MAXREG_COUNT
	.align		4
        /*001c*/ 	.byte	0x03, 0x1b
        /*001e*/ 	.short	0x00ff


	//----- nvinfo : EIATTR_NUM_BARRIERS
	.align		4
        /*0020*/ 	.byte	0x02, 0x4c
        /*0022*/ 	.byte	0x01
	.zero		1


	//----- nvinfo : EIATTR_MERCURY_ISA_VERSION
	.align		4
        /*0024*/ 	.byte	0x03, 0x5f
        /*0026*/ 	.short	0x0101


	//----- nvinfo : EIATTR_COOP_GROUP_MASK_REGIDS
	.align		4
        /*0028*/ 	.byte	0x04, 0x29
        /*002a*/ 	.short	(.L_645 - .L_644)


	//   ....[0]....
.L_644:
        /*002c*/ 	.word	0xffffffff


	//   ....[1]....
        /*0030*/ 	.word	0xffffffff


	//   ....[2]....
        /*0034*/ 	.word	0xffffffff


	//   ....[3]....
        /*0038*/ 	.word	0xffffffff


	//   ....[4]....
        /*003c*/ 	.word	0xffffffff


	//   ....[5]....
        /*0040*/ 	.word	0xffffffff


	//   ....[6]....
        /*0044*/ 	.word	0xffffffff


	//   ....[7]....
        /*0048*/ 	.word	0xffffffff


	//   ....[8]....
        /*004c*/ 	.word	0xffffffff


	//   ....[9]....
        /*0050*/ 	.word	0xffffffff


	//----- nvinfo : EIATTR_COOP_GROUP_INSTR_OFFSETS
	.align		4
.L_645:
        /*0054*/ 	.byte	0x04, 0x28
        /*0056*/ 	.short	(.L_647 - .L_646)


	//   ....[0]....
.L_646:
        /*0058*/ 	.word	0x00000aa0


	//   ....[1]....
        /*005c*/ 	.word	0x00000ac0


	//   ....[2]....
        /*0060*/ 	.word	0x00000af0


	//   ....[3]....
        /*0064*/ 	.word	0x00000b10


	//   ....[4]....
        /*0068*/ 	.word	0x00000b40


	//   ....[5]....
        /*006c*/ 	.word	0x00000b60


	//   ....[6]....
        /*0070*/ 	.word	0x00000b90


	//   ....[7]....
        /*0074*/ 	.word	0x00000bb0


	//   ....[8]....
        /*0078*/ 	.word	0x00000c30


	//   ....[9]....
        /*007c*/ 	.word	0x00000c40


	//----- nvinfo : EIATTR_VRC_CTA_INIT_COUNT
	.align		4
.L_647:
        /*0080*/ 	.byte	0x02, 0x4a
	.zero		1
	.zero		1


	//----- nvinfo : EIATTR_EXIT_INSTR_OFFSETS
	.align		4
        /*0084*/ 	.byte	0x04, 0x1c
        /*0086*/ 	.short	(.L_649 - .L_648)


	//   ....[0]....
.L_648:
        /*0088*/ 	.word	0x000033e0


	//   ....[1]....
        /*008c*/ 	.word	0x00003520


	//   ....[2]....
        /*0090*/ 	.word	0x00003ac0


	//   ....[3]....
        /*0094*/ 	.word	0x000040f0


	//----- nvinfo : EIATTR_MAX_THREADS
	.align		4
.L_649:
        /*0098*/ 	.byte	0x04, 0x05
        /*009a*/ 	.short	(.L_651 - .L_650)
.L_650:
        /*009c*/ 	.word	0x00000080
        /*00a0*/ 	.word	0x00000001
        /*00a4*/ 	.word	0x00000001


	//----- nvinfo : EIATTR_CRS_STACK_SIZE
	.align		4
.L_651:
        /*00a8*/ 	.byte	0x04, 0x1e
        /*00aa*/ 	.short	(.L_653 - .L_652)
.L_652:
        /*00ac*/ 	.word	0x00000000


	//----- nvinfo : EIATTR_CBANK_PARAM_SIZE
	.align		4
.L_653:
        /*00b0*/ 	.byte	0x03, 0x19
        /*00b2*/ 	.short	0x00b8


	//----- nvinfo : EIATTR_PARAM_CBANK
	.align		4
        /*00b4*/ 	.byte	0x04, 0x0a
        /*00b6*/ 	.short	(.L_655 - .L_654)
	.align		4
.L_654:
        /*00b8*/ 	.word	index@(.nv.constant0._Z35group_norm_nhwc_bwd_one_pass_kernelI11Bf16IOFp16WLi64ELi4ELi128EEv26Group_norm_nhwc_bwd_params)
        /*00bc*/ 	.short	0x0380
        /*00be*/ 	.short	0x00b8


	//----- nvinfo : EIATTR_SW_WAR
	.align		4
.L_655:
        /*00c0*/ 	.byte	0x04, 0x36
        /*00c2*/ 	.short	(.L_657 - .L_656)
.L_656:
        /*00c4*/ 	.word	0x00000008
.L_657:


//--------------------- .nv.info._Z35group_norm_nhwc_bwd_one_pass_kernelI11Bf16IOFp16WLi128ELi4ELi128EEv26Group_norm_nhwc_bwd_params --------------------------
	.section	.nv.info._Z35group_norm_nhwc_bwd_one_pass_kernelI11Bf16IOFp16WLi128ELi4ELi128EEv26Group_norm_nhwc_bwd_params,"",@"SHT_CUDA_INFO"
	.sectionflags	@""
	.align	4


	//----- nvinfo : EIATTR_CUDA_API_VERSION
	.align		4
        /*0000*/ 	.byte	0x04, 0x37
        /*0002*/ 	.short	(.L_659 - .L_658)
.L_658:
        /*0004*/ 	.word	0x00000082


	//----- nvinfo : EIATTR_KPARAM_INFO
	.align		4
.L_659:
        /*0008*/ 	.byte	0x04, 0x17
        /*000a*/ 	.short	(.L_661 - .L_660)
.L_660:
        /*000c*/ 	.word	0x00000000
        /*0010*/ 	.short	0x0000
        /*0012*/ 	.short	0x0000
        /*0014*/ 	.byte	0x00, 0xf0, 0xe1, 0x02


	//----- nvinfo : EIATTR_SPARSE_MMA_MASK
	.align		4
.L_661:
        /*0018*/ 	.byte	0x03, 0x50
        /*001a*/ 	.short	0x0000


	//----- nvinfo : EIATTR_MAXREG_COUNT
	.align		4
        /*001c*/ 	.byte	0x03, 0x1b
        /*001e*/ 	.short	0x00ff


	//----- nvinfo : EIATTR_NUM_BARRIERS
	.align		4
        /*0020*/ 	.byte	0x02, 0x4c
        /*0022*/ 	.byte	0x01
	.zero		1


	//----- nvinfo : EIATTR_MERCURY_ISA_VERSION
	.align		4
        /*0024*/ 	.byte	0x03, 0x5f
        /*0026*/ 	.short	0x0101


	//----- nvinfo : EIATTR_INT_WARP_WIDE_INSTR_OFFSETS
	.align		4
        /*0028*/ 	.byte	0x04, 0x31
        /*002a*/ 	.short	(.L_663 - .L_662)


	//   ....[0]....
.L_662:
        /*002c*/ 	.word	0x00003180


	//   ....[1]....
        /*0030*/ 	.word	0x00003190


	//   ....[2]....
        /*0034*/ 	.word	0x000031a0


	//   ....[3]....
        /*0038*/ 	.word	0x000031e0


	//   ....[4]....
        /*003c*/ 	.word	0x00003420


	//   ....[5]....
        /*0040*/ 	.word	0x00003430


	//----- nvinfo : EIATTR_COOP_GROUP_MASK_REGIDS
	.align		4
.L_663:
        /*0044*/ 	.byte	0x04, 0x29
        /*0046*/ 	.short	(.L_665 - .L_664)


	//   ....[0]....
.L_664:
        /*0048*/ 	.word	0xffffffff


	//   ....[1]....
        /*004c*/ 	.word	0xffffffff


	//   ....[2]....
        /*0050*/ 	.word	0xffffffff


	//   ....[3]....
        /*0054*/ 	.word	0xffffffff


	//   ....[4]....
        /*0058*/ 	.word	0xffffffff


	//   ....[5]....
        /*005c*/ 	.word	0xffffffff


	//   ....[6]....
        /*0060*/ 	.word	0xffffffff


	//   ....[7]....
        /*0064*/ 	.word	0xffffffff


	//   ....[8]....
        /*0068*/ 	.word	0xffffffff


	//   ....[9]....
        /*006c*/ 	.word	0xffffffff


	//----- nvinfo : EIATTR_COOP_GROUP_INSTR_OFFSETS
	.align		4
.L_665:
        /*0070*/ 	.byte	0x04, 0x28
        /*0072*/ 	.short	(.L_667 - .L_666)


	//   ....[0]....
.L_666:
        /*0074*/ 	.word	0x000010e0


	//   ....[1]....
        /*0078*/ 	.word	0x00001110


	//   ....[2]....
        /*007c*/ 	.word	0x00001140


	//   ....[3]....
        /*0080*/ 	.word	0x00001160


	//   ....[4]....
        /*0084*/ 	.word	0x00001190


	//   ....[5]....
        /*0088*/ 	.word	0x000011b0


	//   ....[6]....
        /*008c*/ 	.word	0x000011e0


	//   ....[7]....
        /*0090*/ 	.word	0x00001200


	//   ....[8]....
        /*0094*/ 	.word	0x00001250


	//   ....[9]....
        /*0098*/ 	.word	0x00001260


	//----- nvinfo : EIATTR_VRC_CTA_INIT_COUNT
	.align		4
.L_667:
        /*009c*/ 	.byte	0x02, 0x4a
	.zero		1
	.zero		1


	//----- nvinfo : EIATTR_EXIT_INSTR_OFFSETS
	.align		4
        /*00a0*/ 	.byte	0x04, 0x1c
        /*00a2*/ 	.short	(.L_669 - .L_668)


	//   ....[0]....
.L_668:
        /*00a4*/ 	.word	0x00003e90


	//   ....[1]....
        /*00a8*/ 	.word	0x00003fc0


	//   ....[2]....
        /*00ac*/ 	.word	0x000044d0


	//   ....[3]....
        /*00b0*/ 	.word	0x00004ad0


	//----- nvinfo : EIATTR_MAX_THREADS
	.align		4
.L_669:
        /*00b4*/ 	.byte	0x04, 0x05
        /*00b6*/ 	.short	(.L_671 - .L_670)
.L_670:
        /*00b8*/ 	.word	0x00000080
        /*00bc*/ 	.word	0x00000001
        /*00c0*/ 	.word	0x00000001


	//----- nvinfo : EIATTR_CRS_STACK_SIZE
	.align		4
.L_671:
        /*00c4*/ 	.byte	0x04, 0x1e
        /*00c6*/ 	.short	(.L_673 - .L_672)
.L_672:
        /*00c8*/ 	.word	0x00000000


	//----- nvinfo : EIATTR_CBANK_PARAM_SIZE
	.align		4
.L_673:
        /*00cc*/ 	.byte	0x03, 0x19
        /*00ce*/ 	.short	0x00b8


	//----- nvinfo : EIATTR_PARAM_CBANK
	.align		4
        /*00d0*/ 	.byte	0x04, 0x0a
        /*00d2*/ 	.short	(.L_675 - .L_674)
	.align		4
.L_674:
        /*00d4*/ 	.word	index@(.nv.constant0._Z35group_norm_nhwc_bwd_one_pass_kernelI11Bf16IOFp16WLi128ELi4ELi128EEv26Group_norm_nhwc_bwd_params)
        /*00d8*/ 	.short	0x0380
        /*00da*/ 	.short	0x00b8


	//----- nvinfo : EIATTR_SW_WAR
	.align		4
.L_675:
        /*00dc*/ 	.byte	0x04, 0x36
        /*00de*/ 	.short	(.L_677 - .L_676)
.L_676:
        /*00e0*/ 	.word	0x00000008
.L_677:


//--------------------- .nv.info._Z35group_norm_nhwc_bwd_one_pass_kernelI11Bf16IOFp16WLi256ELi4ELi128EEv26Group_norm_nhwc_bwd_params --------------------------
	.section	.nv.info._Z35group_norm_nhwc_bwd_one_pass_kernelI11Bf16IOFp16WLi256ELi4ELi128EEv26Group_norm_nhwc_bwd_params,"",@"SHT_CUDA_INFO"
	.sectionflags	@""
	.align	4


	//----- nvinfo : EIATTR_CUDA_API_VERSION
	.align		4
        /*0000*/ 	.byte	0x04, 0x37
        /*0002*/ 	.short	(.L_679 - .L_678)
.L_678:
        /*0004*/ 	.word	0x00000082


	//----- nvinfo : EIATTR_KPARAM_INFO
	.align		4
.L_679:
        /*0008*/ 	.byte	0x04, 0x17
        /*000a*/ 	.short	(.L_681 - .L_680)
.L_680:
        /*000c*/ 	.word	0x00000000
        /*0010*/ 	.short	0x0000
        /*0012*/ 	.short	0x0000
        /*0014*/ 	.byte	0x00, 0xf0, 0xe1, 0x02


	//----- nvinfo : EIATTR_SPARSE_MMA_MASK
	.align		4
.L_681:
        /*0018*/ 	.byte	0x03, 0x50
        /*001a*/ 	.short	0x0000


	//----- nvinfo : EIATTR_MAXREG_COUNT
	.align		4
        /*001c*/ 	.byte	0x03, 0x1b
        /*001e*/ 	.short	0x00ff


	//----- nvinfo : EIATTR_NUM_BARRIERS
	.align		4
        /*0020*/ 	.byte	0x02, 0x4c
        /*0022*/ 	.byte	0x01
	.zero		1


	//----- nvinfo : EIATTR_MERCURY_ISA_VERSION
	.align		4
        /*0024*/ 	.byte	0x03, 0x5f
        /*0026*/ 	.short	0x0101


	//----- nvinfo : EIATTR_INT_WARP_WIDE_INSTR_OFFSETS
	.align		4
        /*0028*/ 	.byte	0x04, 0x31
        /*002a*/ 	.short	(.L_683 - .L_682)


	//   ....[0]....
.L_682:
        /*002c*/ 	.word	0x00001c70


	//----- nvinfo : EIATTR_COOP_GROUP_MASK_REGIDS
	.align		4
.L_683:
        /*0030*/ 	.byte	0x04, 0x29
        /*0032*/ 	.short	(.L_685 - .L_684)


	//   ....[0]....
.L_684:
        /*0034*/ 	.word	0xffffffff


	//   ....[1]....
        /*0038*/ 	.word	0xffffffff


	//   ....[2]....
        /*003c*/ 	.word	0xffffffff


	//   ....[3]....
        /*0040*/ 	.word	0xffffffff


	//   ....[4]....
        /*0044*/ 	.word	0xffffffff


	//   ....[5]....
        /*0048*/ 	.word	0xffffffff


	//   ....[6]....
        /*004c*/ 	.word	0xffffffff


	//   ....[7]....
        /*0050*/ 	.word	0xffffffff


	//   ....[8]....
        /*0054*/ 	.word	0xffffffff


	//   ....[9]....
        /*0058*/ 	.word	0xffffffff


	//----- nvinfo : EIATTR_COOP_GROUP_INSTR_OFFSETS
	.align		4
.L_685:
        /*005c*/ 	.byte	0x04, 0x28
        /*005e*/ 	.short	(.L_687 - .L_686)


	//   ....[0]....
.L_686:
        /*0060*/ 	.word	0x00001a00


	//   ....[1]....
        /*0064*/ 	.word	0x00001a40


	//   ....[2]....
        /*0068*/ 	.word	0x00001ae0


	//   ....[3]....
        /*006c*/ 	.word	0x00001b10


	//   ....[4]....
        /*0070*/ 	.word	0x00001b50


	//   ....[5]....
        /*0074*/ 	.word	0x00001b70


	//   ....[6]....
        /*0078*/ 	.word	0x00001ba0


	//   ....[7]....
        /*007c*/ 	.word	0x00001bc0


	//   ....[8]....
        /*0080*/ 	.word	0x00001c10


	//   ....[9]....
        /*0084*/ 	.word	0x00001c20


	//----- nvinfo : EIATTR_VRC_CTA_INIT_COUNT
	.align		4
.L_687:
        /*0088*/ 	.byte	0x02, 0x4a
	.zero		1
	.zero		1


	//----- nvinfo : EIATTR_EXIT_INSTR_OFFSETS
	.align		4
        /*008c*/ 	.byte	0x04, 0x1c
        /*008e*/ 	.short	(.L_689 - .L_688)


	//   ....[0]....
.L_688:
        /*0090*/ 	.word	0x00004da0


	//   ....[1]....
        /*0094*/ 	.word	0x00004ed0


	//   ....[2]....
        /*0098*/ 	.word	0x000053f0


	//   ....[3]....
        /*009c*/ 	.word	0x000059f0


	//----- nvinfo : EIATTR_MAX_THREADS
	.align		4
.L_689:
        /*00a0*/ 	.byte	0x04, 0x05
        /*00a2*/ 	.short	(.L_691 - .L_690)
.L_690:
        /*00a4*/ 	.word	0x00000080
        /*00a8*/ 	.word	0x00000001
        /*00ac*/ 	.word	0x00000001


	//----- nvinfo : EIATTR_CRS_STACK_SIZE
	.align		4
.L_691:
        /*00b0*/ 	.byte	0x04, 0x1e
        /*00b2*/ 	.short	(.L_693 - .L_692)
.L_692:
        /*00b4*/ 	.word	0x00000000


	//----- nvinfo : EIATTR_CBANK_PARAM_SIZE
	.align		4
.L_693:
        /*00b8*/ 	.byte	0x03, 0x19
        /*00ba*/ 	.short	0x00b8


	//----- nvinfo : EIATTR_PARAM_CBANK
	.align		4
        /*00bc*/ 	.byte	0x04, 0x0a
        /*00be*/ 	.short	(.L_695 - .L_694)
	.align		4
.L_694:
        /*00c0*/ 	.word	index@(.nv.constant0._Z35group_norm_nhwc_bwd_one_pass_kernelI11Bf16IOFp16WLi256ELi4ELi128EEv26Group_norm_nhwc_bwd_params)
        /*00c4*/ 	.short	0x0380
        /*00c6*/ 	.short	0x00b8


	//----- nvinfo : EIATTR_SW_WAR
	.align		4
.L_695:
        /*00c8*/ 	.byte	0x04, 0x36
        /*00ca*/ 	.short	(.L_697 - .L_696)
.L_696:
        /*00cc*/ 	.word	0x00000008
.L_697:


//--------------------- .nv.info._Z35group_norm_nhwc_bwd_one_pass_kernelI11Bf16IOFp16WLi512ELi4ELi128EEv26Group_norm_nhwc_bwd_params --------------------------
	.section	.nv.info._Z35group_norm_nhwc_bwd_one_pass_kernelI11Bf16IOFp16WLi512ELi4ELi128EEv26Group_norm_nhwc_bwd_params,"",@"SHT_CUDA_INFO"
	.sectionflags	@""
	.align	4


	//----- nvinfo : EIATTR_CUDA_API_VERSION
	.align		4
        /*0000*/ 	.byte	0x04, 0x37
        /*0002*/ 	.short	(.L_699 - .L_698)
.L_698:
        /*0004*/ 	.word	0x00000082


	//----- nvinfo : EIATTR_KPARAM_INFO
	.align		4
.L_699:
        /*0008*/ 	.byte	0x04, 0x17
        /*000a*/ 	.short	(.L_701 - .L_700)
.L_700:
        /*000c*/ 	.word	0x00000000
        /*0010*/ 	.short	0x0000
        /*0012*/ 	.short	0x0000
        /*0014*/ 	.byte	0x00, 0xf0, 0xe1, 0x02


	//----- nvinfo : EIATTR_SPARSE_MMA_MASK
	.align		4
.L_701:
        /*0018*/ 	.byte	0x03, 0x50
        /*001a*/ 	.short	0x0000


	//----- nvinfo : EIATTR_MAXREG_COUNT
	.align		4
        /*001c*/ 	.byte	0x03, 0x1b
        /*001e*/ 	.short	0x00ff


	//----- nvinfo : EIATTR_NUM_BARRIERS
	.align		4
        /*0020*/ 	.byte	0x02, 0x4c
        /*0022*/ 	.byte	0x01
	.zero		1


	//----- nvinfo : EIATTR_MERCURY_ISA_VERSION
	.align		4
        /*0024*/ 	.byte	0x03, 0x5f
        /*0026*/ 	.short	0x0101


	//----- nvinfo : EIATTR_INT_WARP_WIDE_INSTR_OFFSETS
	.align		4
        /*0028*/ 	.byte	0x04, 0x31
        /*002a*/ 	.short	(.L_703 - .L_702)


	//   ....[0]....
.L_702:
        /*002c*/ 	.word	0x00003060


	//----- nvinfo : EIATTR_COOP_GROUP_MASK_REGIDS
	.align		4
.L_703:
        /*0030*/ 	.byte	0x04, 0x29
        /*0032*/ 	.short	(.L_705 - .L_704)


	//   ....[0]....
.L_704:
        /*0034*/ 	.word	0xffffffff


	//   ....[1]....
        /*0038*/ 	.word	0xffffffff


	//   ....[2]....
        /*003c*/ 	.word	0xffffffff


	//   ....[3]....
        /*0040*/ 	.word	0xffffffff


	//   ....[4]....
        /*0044*/ 	.word	0xffffffff


	//   ....[5]....
        /*0048*/ 	.word	0xffffffff


	//   ....[6]....
        /*004c*/ 	.word	0xffffffff


	//   ....[7]....
        /*0050*/ 	.word	0xffffffff


	//   ....[8]....
        /*0054*/ 	.word	0xffffffff


	//   ....[9]....
        /*0058*/ 	.word	0xffffffff


	//----- nvinfo : EIATTR_COOP_GROUP_INSTR_OFFSETS
	.align		4
.L_705:
        /*005c*/ 	.byte	0x04, 0x28
        /*005e*/ 	.short	(.L_707 - .L_706)


	//   ....[0]....
.L_706:
        /*0060*/ 	.word	0x00002df0


	//   ....[1]....
        /*0064*/ 	.word	0x00002e30


	//   ....[2]....
        /*0068*/ 	.word	0x00002ed0


	//   ....[3]....
        /*006c*/ 	.word	0x00002f00


	//   ....[4]....
        /*0070*/ 	.word	0x00002f40


	//   ....[5]....
        /*0074*/ 	.word	0x00002f60


	//   ....[6]....
        /*0078*/ 	.word	0x00002f90


	//   ....[7]....
        /*007c*/ 	.word	0x00002fb0


	//   ....[8]....
        /*0080*/ 	.word	0x00003000


	//   ....[9]....
        /*0084*/ 	.word	0x00003010


	//----- nvinfo : EIATTR_VRC_CTA_INIT_COUNT
	.align		4
.L_707:
        /*0088*/ 	.byte	0x02, 0x4a
	.zero		1
	.zero		1


	//----- nvinfo : EIATTR_EXIT_INSTR_OFFSETS
	.align		4
        /*008c*/ 	.byte	0x04, 0x1c
        /*008e*/ 	.short	(.L_709 - .L_708)


	//   ....[0]....
.L_708:
        /*0090*/ 	.word	0x00006eb0


	//   ....[1]....
        /*0094*/ 	.word	0x00006fe0


	//   ....[2]....
        /*0098*/ 	.word	0x00007510


	//   ....[3]....
        /*009c*/ 	.word	0x00007b10


	//----- nvinfo : EIATTR_MAX_THREADS
	.align		4
.L_709:
        /*00a0*/ 	.byte	0x04, 0x05
        /*00a2*/ 	.short	(.L_711 - .L_710)
.L_710:
        /*00a4*/ 	.word	0x00000080
        /*00a8*/ 	.word	0x00000001
        /*00ac*/ 	.word	0x00000001


	//----- nvinfo : EIATTR_CRS_STACK_SIZE
	.align		4
.L_711:
        /*00b0*/ 	.byte	0x04, 0x1e
        /*00b2*/ 	.short	(.L_713 - .L_712)
.L_712:
        /*00b4*/ 	.word	0x00000000


	//----- nvinfo : EIATTR_CBANK_PARAM_SIZE
	.align		4
.L_713:
        /*00b8*/ 	.byte	0x03, 0x19
        /*00ba*/ 	.short	0x00b8


	//----- nvinfo : EIATTR_PARAM_CBANK
	.align		4
        /*00bc*/ 	.byte	0x04, 0x0a
        /*00be*/ 	.short	(.L_715 - .L_714)
	.align		4
.L_714:
        /*00c0*/ 	.word	index@(.nv.constant0._Z35group_norm_nhwc_bwd_one_pass_kernelI11Bf16IOFp16WLi512ELi4ELi128EEv26Group_norm_nhwc_bwd_params)
        /*00c4*/ 	.short	0x0380
        /*00c6*/ 	.short	0x00b8


	//----- nvinfo : EIATTR_SW_WAR
	.align		4
.L_715:
        /*00c8*/ 	.byte	0x04, 0x36
        /*00ca*/ 	.short	(.L_717 - .L_716)
.L_716:
        /*00cc*/ 	.word	0x00000008
.L_717:


//--------------------- .nv.info._Z35group_norm_nhwc_bwd_one_pass_kernelI11Fp16IOFp32WLi64ELi4ELi128EEv26Group_norm_nhwc_bwd_params --------------------------
	.section	.nv.info._Z35group_norm_nhwc_bwd_one_pass_kernelI11Fp16IOFp32WLi64ELi4ELi128EEv26Group_norm_nhwc_bwd_params,"",@"SHT_CUDA_INFO"
	.sectionflags	@""
	.align	4


	//----- nvinfo : EIATTR_CUDA_API_VERSION
	.align		4
        /*0000*/ 	.byte	0x04, 0x37
        /*0002*/ 	.short	(.L_719 - .L_718)
.L_718:
        /*0004*/ 	.word	0x00000082


	//----- nvinfo : EIATTR_KPARAM_INFO
	.align		4
.L_719:
        /*0008*/ 	.byte	0x04, 0x17
        /*000a*/ 	.short	(.L_721 - .L_720)
.L_720:
        /*000c*/ 	.word	0x00000000
        /*0010*/ 	.short	0x0000
        /*0012*/ 	.short	0x0000
        /*0014*/ 	.byte	0x00, 0xf0, 0xe1, 0x02


	//----- nvinfo : EIATTR_SPARSE_MMA_MASK
	.align		4
.L_721:
        /*0018*/ 	.byte	0x03, 0x50
        /*001a*/ 	.short	0x0000


	//----- nvinfo : EIATTR_MAXREG_COUNT
	.align		4
        /*001c*/ 	.byte	0x03, 0x1b
        /*001e*/ 	.short	0x00ff


	//----- nvinfo : EIATTR_NUM_BARRIERS
	.align		4
        /*0020*/ 	.byte	0x02, 0x4c
        /*0022*/ 	.byte	0x01
	.zero		1


	//----- nvinfo : EIATTR_MERCURY_ISA_VERSION
	.align		4
        /*0024*/ 	.byte	0x03, 0x5f
        /*0026*/ 	.short	0x0101


	//----- nvinfo : EIATTR_COOP_GROUP_MASK_REGIDS
	.align		4
        /*0028*/ 	.byte	0x04, 0x29
        /*002a*/ 	.short	(.L_723 - .L_722)


	//   ....[0]....
.L_722:
        /*002c*/ 	.word	0xffffffff


	//   ....[1]....
        /*0030*/ 	.word	0xffffffff


	//   ....[2]....
        /*0034*/ 	.word	0xffffffff


	//   ....[3]....
        /*0038*/ 	.word	0xffffffff


	//   ....[4]....
        /*003c*/ 	.word	0xffffffff


	//   ....[5]....
        /*0040*/ 	.word	0xffffffff


	//   ....[6]....
        /*0044*/ 	.word	0xffffffff


	//   ....[7]....
        /*0048*/ 	.word	0xffffffff


	//   ....[8]....
        /*004c*/ 	.word	0xffffffff


	//   ....[9]....
        /*0050*/ 	.word	0xffffffff


	//----- nvinfo : EIATTR_COOP_GROUP_INSTR_OFFSETS
	.align		4
.L_723:
        /*0054*/ 	.byte	0x04, 0x28
        /*0056*/ 	.short	(.L_725 - .L_724)


	//   ....[0]....
.L_724:
        /*0058*/ 	.word	0x00000a20


	//   ....[1]....
        /*005c*/ 	.word	0x00000a30


	//   ....[2]....
        /*0060*/ 	.word	0x00000a60


	//   ....[3]....
        /*0064*/ 	.word	0x00000a80


	//   ....[4]....
        /*0068*/ 	.word	0x00000ab0


	//   ....[5]....
        /*006c*/ 	.word	0x00000ad0


	//   ....[6]....
        /*0070*/ 	.word	0x00000b00


	//   ....[7]....
        /*0074*/ 	.word	0x00000b40


	//   ....[8]....
        /*0078*/ 	.word	0x00000bc0


	//   ....[9]....
        /*007c*/ 	.word	0x00000bd0


	//----- nvinfo : EIATTR_VRC_CTA_INIT_COUNT
	.align		4
.L_725:
        /*0080*/ 	.byte	0x02, 0x4a
	.zero		1
	.zero		1


	//----- nvinfo : EIATTR_EXIT_INSTR_OFFSETS
	.align		4
        /*0084*/ 	.byte	0x04, 0x1c
        /*0086*/ 	.short	(.L_727 - .L_726)


	//   ....[0]....
.L_726:
        /*0088*/ 	.word	0x00003350


	//   ....[1]....
        /*008c*/ 	.word	0x00003490


	//   ....[2]....
        /*0090*/ 	.word	0x00003a20


	//   ....[3]....
        /*0094*/ 	.word	0x00004000


	//----- nvinfo : EIATTR_MAX_THREADS
	.align		4
.L_727:
        /*0098*/ 	.byte	0x04, 0x05
        /*009a*/ 	.short	(.L_729 - .L_728)
.L_728:
        /*009c*/ 	.word	0x00000080
        /*00a0*/ 	.word	0x00000001
        /*00a4*/ 	.word	0x00000001


	//----- nvinfo : EIATTR_CRS_STACK_SIZE
	.align		4
.L_729:
        /*00a8*/ 	.byte	0x04, 0x1e
        /*00aa*/ 	.short	(.L_731 - .L_730)
.L_730:
        /*00ac*/ 	.word	0x00000000


	//----- nvinfo : EIATTR_CBANK_PARAM_SIZE
	.align		4
.L_731:
        /*00b0*/ 	.byte	0x03, 0x19
        /*00b2*/ 	.short	0x00b8


	//----- nvinfo : EIATTR_PARAM_CBANK
	.align		4
        /*00b4*/ 	.byte	0x04, 0x0a
        /*00b6*/ 	.short	(.L_733 - .L_732)
	.align		4
.L_732:
        /*00b8*/ 	.word	index@(.nv.constant0._Z35group_norm_nhwc_bwd_one_pass_kernelI11Fp16IOFp32WLi64ELi4ELi128EEv26Group_norm_nhwc_bwd_params)
        /*00bc*/ 	.short	0x0380
        /*00be*/ 	.short	0x00b8


	//----- nvinfo : EIATTR_SW_WAR
	.align		4
.L_733:
        /*00c0*/ 	.byte	0x04, 0x36
        /*00c2*/ 	.short	(.L_735 - .L_734)
.L_734:
        /*00c4*/ 	.word	0x00000008
.L_735:


//--------------------- .nv.info._Z35group_norm_nhwc_bwd_one_pass_kernelI11Fp16IOFp32WLi128ELi4ELi128EEv26Group_norm_nhwc_bwd_params --------------------------
	.section	.nv.info._Z35group_norm_nhwc_bwd_one_pass_kernelI11Fp16IOFp32WLi128ELi4ELi128EEv26Group_norm_nhwc_bwd_params,"",@"SHT_CUDA_INFO"
	.sectionflags	@""
	.align	4


	//----- nvinfo : EIATTR_CUDA_API_VERSION
	.align		4
        /*0000*/ 	.byte	0x04, 0x37
        /*0002*/ 	.short	(.L_737 - .L_736)
.L_736:
        /*0004*/ 	.word	0x00000082


	//----- nvinfo : EIATTR_KPARAM_INFO
	.align		4
.L_737:
        /*0008*/ 	.byte	0x04, 0x17
        /*000a*/ 	.short	(.L_739 - .L_738)
.L_738:
        /*000c*/ 	.word	0x00000000
        /*0010*/ 	.short	0x0000
        /*0012*/ 	.short	0x0000
        /*0014*/ 	.byte	0x00, 0xf0, 0xe1, 0x02


	//----- nvinfo : EIATTR_SPARSE_MMA_MASK
	.align		4
.L_739:
        /*0018*/ 	.byte	0x03, 0x50
        /*001a*/ 	.short	0x0000


	//----- nvinfo : EIATTR_MAXREG_COUNT
	.align		4
        /*001c*/ 	.byte	0x03, 0x1b
        /*001e*/ 	.short	0x00ff


	//----- nvinfo : EIATTR_NUM_BARRIERS
	.align		4
        /*0020*/ 	.byte	0x02, 0x4c
        /*0022*/ 	.byte	0x01
	.zero		1


	//----- nvinfo : EIATTR_MERCURY_ISA_VERSION
	.align		4
        /*0024*/ 	.byte	0x03, 0x5f
        /*0026*/ 	.short	0x0101


	//----- nvinfo : EIATTR_COOP_GROUP_MASK_REGIDS
	.align		4
        /*0028*/ 	.byte	0x04, 0x29
        /*002a*/ 	.short	(.L_741 - .L_740)


	//   ....[0]....
.L_740:
        /*002c*/ 	.word	0xffffffff


	//   ....[1]....
        /*0030*/ 	.word	0xffffffff


	//   ....[2]....
        /*0034*/ 	.word	0xffffffff


	//   ....[3]....
        /*0038*/ 	.word	0xffffffff


	//   ....[4]....
        /*003c*/ 	.word	0xffffffff


	//   ....[5]....
        /*0040*/ 	.word	0xffffffff


	//   ....[6]....
        /*0044*/ 	.word	0xffffffff


	//   ....[7]....
        /*0048*/ 	.word	0xffffffff


	//   ....[8]....
        /*004c*/ 	.word	0xffffffff


	//   ....[9]....
        /*0050*/ 	.word	0xffffffff


	//----- nvinfo : EIATTR_COOP_GROUP_INSTR_OFFSETS
	.align		4
.L_741:
        /*0054*/ 	.byte	0x04, 0x28
        /*0056*/ 	.short	(.L_743 - .L_742)


	//   ....[0]....
.L_742:
        /*0058*/ 	.word	0x00001000


	//   ....[1]....
        /*005c*/ 	.word	0x00001040


	//   ....[2]....
        /*0060*/ 	.word	0x000010a0


	//   ....[3]....
        /*0064*/ 	.word	0x000010c0


	//   ....[4]....
        /*0068*/ 	.word	0x000010f0


	//   ....[5]....
        /*006c*/ 	.word	0x00001110


	//   ....[6]....
        /*0070*/ 	.word	0x00001140


	//   ....[7]....
        /*0074*/ 	.word	0x00001160


	//   ....[8]....
        /*0078*/ 	.word	0x000011b0


	//   ....[9]....
        /*007c*/ 	.word	0x000011c0


	//----- nvinfo : EIATTR_VRC_CTA_INIT_COUNT
	.align		4
.L_743:
        /*0080*/ 	.byte	0x02, 0x4a
	.zero		1
	.zero		1


	//----- nvinfo : EIATTR_EXIT_INSTR_OFFSETS
	.align		4
        /*0084*/ 	.byte	0x04, 0x1c
        /*0086*/ 	.short	(.L_745 - .L_744)


	//   ....[0]....
.L_744:
        /*0088*/ 	.word	0x00003d00


	//   ....[1]....
        /*008c*/ 	.word	0x00003e40


	//   ....[2]....
        /*0090*/ 	.word	0x000043d0


	//   ....[3]....
        /*0094*/ 	.word	0x000049b0


	//----- nvinfo : EIATTR_MAX_THREADS
	.align		4
.L_745:
        /*0098*/ 	.byte	0x04, 0x05
        /*009a*/ 	.short	(.L_747 - .L_746)
.L_746:
        /*009c*/ 	.word	0x00000080
        /*00a0*/ 	.word	0x00000001
        /*00a4*/ 	.word	0x00000001


	//----- nvinfo : EIATTR_CRS_STACK_SIZE
	.align		4
.L_747:
        /*00a8*/ 	.byte	0x04, 0x1e
        /*00aa*/ 	.short	(.L_749 - .L_748)
.L_748:
        /*00ac*/ 	.word	0x00000000


	//----- nvinfo : EIATTR_CBANK_PARAM_SIZE
	.align		4
.L_749:
        /*00b0*/ 	.byte	0x03, 0x19
        /*00b2*/ 	.short	0x00b8


	//----- nvinfo : EIATTR_PARAM_CBANK
	.align		4
        /*00b4*/ 	.byte	0x04, 0x0a
        /*00b6*/ 	.short	(.L_751 - .L_750)
	.align		4
.L_750:
        /*00b8*/ 	.word	index@(.nv.constant0._Z35group_norm_nhwc_bwd_one_pass_kernelI11Fp16IOFp32WLi128ELi4ELi128EEv26Group_norm_nhwc_bwd_params)
        /*00bc*/ 	.short	0x0380
        /*00be*/ 	.short	0x00b8


	//----- nvinfo : EIATTR_SW_WAR
	.align		4
.L_751:
        /*00c0*/ 	.byte	0x04, 0x36
        /*00c2*/ 	.short	(.L_753 - .L_752)
.L_752:
        /*00c4*/ 	.word	0x00000008
.L_753:


//--------------------- .nv.info._Z35group_norm_nhwc_bwd_one_pass_kernelI11Fp16IOFp32WLi256ELi4ELi128EEv26Group_norm_nhwc_bwd_params --------------------------
	.section	.nv.info._Z35group_norm_nhwc_bwd_one_pass_kernelI11Fp16IOFp32WLi256ELi4ELi128EEv26Group_norm_nhwc_bwd_params,"",@"SHT_CUDA_INFO"
	.sectionflags	@""
	.align	4


	//----- nvinfo : EIATTR_CUDA_API_VERSION
	.align		4
        /*0000*/ 	.byte	0x04, 0x37
        /*0002*/ 	.short	(.L_755 - .L_754)
.L_754:
        /*0004*/ 	.word	0x00000082


	//----- nvinfo : EIATTR_KPARAM_INFO
	.align		4
.L_755:
        /*0008*/ 	.byte	0x04, 0x17
        /*000a*/ 	.short	(.L_757 - .L_756)
.L_756:
        /*000c*/ 	.word	0x00000000
        /*0010*/ 	.short	0x0000
        /*0012*/ 	.short	0x0000
        /*0014*/ 	.byte	0x00, 0xf0, 0xe1, 0x02


	//----- nvinfo : EIATTR_SPARSE_MMA_MASK
	.align		4
.L_757:
        /*0018*/ 	.byte	0x03, 0x50
        /*001a*/ 	.short	0x0000


	//----- nvinfo : EIATTR_MAXREG_COUNT
	.align		4
        /*001c*/ 	.byte	0x03, 0x1b
        /*001e*/ 	.short	0x00ff


	//----- nvinfo : EIATTR_NUM_BARRIERS
	.align		4
        /*0020*/ 	.byte	0x02, 0x4c
        /*0022*/ 	.byte	0x01
	.zero		1


	//----- nvinfo : EIATTR_MERCURY_ISA_VERSION
	.align		4
        /*0024*/ 	.byte	0x03, 0x5f
        /*0026*/ 	.short	0x0101


	//----- nvinfo : EIATTR_INT_WARP_WIDE_INSTR_OFFSETS
	.align		4
        /*0028*/ 	.byte	0x04, 0x31
        /*002a*/ 	.short	(.L_759 - .L_758)


	//   ....[0]....
.L_758:
        /*002c*/ 	.word	0x00001b70


	//----- nvinfo : EIATTR_COOP_GROUP_MASK_REGIDS
	.align		4
.L_759:
        /*0030*/ 	.byte	0x04, 0x29
        /*0032*/ 	.short	(.L_761 - .L_760)


	//   ....[0]....
.L_760:
        /*0034*/ 	.word	0xffffffff


	//   ....[1]....
        /*0038*/ 	.word	0xffffffff


	//   ....[2]....
        /*003c*/ 	.word	0xffffffff


	//   ....[3]....
        /*0040*/ 	.word	0xffffffff


	//   ....[4]....
        /*0044*/ 	.word	0xffffffff


	//   ....[5]....
        /*0048*/ 	.word	0xffffffff


	//   ....[6]....
        /*004c*/ 	.word	0xffffffff


	//   ....[7]....
        /*0050*/ 	.word	0xffffffff


	//   ....[8]....
        /*0054*/ 	.word	0xffffffff


	//   ....[9]....
        /*0058*/ 	.word	0xffffffff


	//----- nvinfo : EIATTR_COOP_GROUP_INSTR_OFFSETS
	.align		4
.L_761:
        /*005c*/ 	.byte	0x04, 0x28
        /*005e*/ 	.short	(.L_763 - .L_762)


	//   ....[0]....
.L_762:
        /*0060*/ 	.word	0x00001910


	//   ....[1]....
        /*0064*/ 	.word	0x00001940


	//   ....[2]....
        /*0068*/ 	.word	0x000019f0


	//   ....[3]....
        /*006c*/ 	.word	0x00001a00


	//   ....[4]....
        /*0070*/ 	.word	0x00001a30


	//   ....[5]....
        /*0074*/ 	.word	0x00001a50


	//   ....[6]....
        /*0078*/ 	.word	0x00001a80


	//   ....[7]....
        /*007c*/ 	.word	0x00001aa0


	//   ....[8]....
        /*0080*/ 	.word	0x00001af0


	//   ....[9]....
        /*0084*/ 	.word	0x00001b00


	//----- nvinfo : EIATTR_VRC_CTA_INIT_COUNT
	.align		4
.L_763:
        /*0088*/ 	.byte	0x02, 0x4a
	.zero		1
	.zero		1


	//----- nvinfo : EIATTR_EXIT_INSTR_OFFSETS
	.align		4
        /*008c*/ 	.byte	0x04, 0x1c
        /*008e*/ 	.short	(.L_765 - .L_764)


	//   ....[0]....
.L_764:
        /*0090*/ 	.word	0x00004c40


	//   ....[1]....
        /*0094*/ 	.word	0x00004d80


	//   ....[2]....
        /*0098*/ 	.word	0x00005310


	//   ....[3]....
        /*009c*/ 	.word	0x000058f0


	//----- nvinfo : EIATTR_MAX_THREADS
	.align		4
.L_765:
        /*00a0*/ 	.byte	0x04, 0x05
        /*00a2*/ 	.short	(.L_767 - .L_766)
.L_766:
        /*00a4*/ 	.word	0x00000080
        /*00a8*/ 	.word	0x00000001
        /*00ac*/ 	.word	0x00000001


	//----- nvinfo : EIATTR_CRS_STACK_SIZE
	.align		4
.L_767:
        /*00b0*/ 	.byte	0x04, 0x1e
        /*00b2*/ 	.short	(.L_769 - .L_768)
.L_768:
        /*00b4*/ 	.word	0x00000000


	//----- nvinfo : EIATTR_CBANK_PARAM_SIZE
	.align		4
.L_769:
        /*00b8*/ 	.byte	0x03, 0x19
        /*00ba*/ 	.short	0x00b8


	//----- nvinfo : EIATTR_PARAM_CBANK
	.align		4
        /*00bc*/ 	.byte	0x04, 0x0a
        /*00be*/ 	.short	(.L_771 - .L_770)
	.align		4
.L_770:
        /*00c0*/ 	.word	index@(.nv.constant0._Z35group_norm_nhwc_bwd_one_pass_kernelI11Fp16IOFp32WLi256ELi4ELi128EEv26Group_norm_nhwc_bwd_params)
        /*00c4*/ 	.short	0x0380
        /*00c6*/ 	.short	0x00b8


	//----- nvinfo : EIATTR_SW_WAR
	.align		4
.L_771:
        /*00c8*/ 	.byte	0x04, 0x36
        /*00ca*/ 	.short	(.L_773 - .L_772)
.L_772:
        /*00cc*/ 	.word	0x00000008
.L_773:


//--------------------- .nv.info._Z35group_norm_nhwc_bwd_one_pass_kernelI11Fp16IOFp32WLi512ELi4ELi128EEv26Group_norm_nhwc_bwd_params --------------------------
	.section	.nv.info._Z35group_norm_nhwc_bwd_one_pass_kernelI11Fp16IOFp32WLi512ELi4ELi128EEv26Group_norm_nhwc_bwd_params,"",@"SHT_CUDA_INFO"
	.sectionflags	@""
	.align	4


	//----- nvinfo : EIATTR_CUDA_API_VERSION
	.align		4
        /*0000*/ 	.byte	0x04, 0x37
        /*0002*/ 	.short	(.L_775 - .L_774)
.L_774:
        /*0004*/ 	.word	0x00000082


	//----- nvinfo : EIATTR_KPARAM_INFO
	.align		4
.L_775:
        /*0008*/ 	.byte	0x04, 0x17
        /*000a*/ 	.short	(.L_777 - .L_776)
.L_776:
        /*000c*/ 	.word	0x00000000
        /*0010*/ 	.short	0x0000
        /*0012*/ 	.short	0x0000
        /*0014*/ 	.byte	0x00, 0xf0, 0xe1, 0x02


	//----- nvinfo : EIATTR_SPARSE_MMA_MASK
	.align		4
.L_777:
        /*0018*/ 	.byte	0x03, 0x50
        /*001a*/ 	.short	0x0000


	//----- nvinfo : EIATTR_MAXREG_COUNT
	.align		4
        /*001c*/ 	.byte	0x03, 0x1b
        /*001e*/ 	.short	0x00ff


	//----- nvinfo : EIATTR_NUM_BARRIERS
	.align		4
        /*0020*/ 	.byte	0x02, 0x4c
        /*0022*/ 	.byte	0x01
	.zero		1


	//----- nvinfo : EIATTR_MERCURY_ISA_VERSION
	.align		4
        /*0024*/ 	.byte	0x03, 0x5f
        /*0026*/ 	.short	0x0101


	//----- nvinfo : EIATTR_INT_WARP_WIDE_INSTR_OFFSETS
	.align		4
        /*0028*/ 	.byte	0x04, 0x31
        /*002a*/ 	.short	(.L_779 - .L_778)


	//   ....[0]....
.L_778:
        /*002c*/ 	.word	0x00002e50


	//----- nvinfo : EIATTR_COOP_GROUP_MASK_REGIDS
	.align		4
.L_779:
        /*0030*/ 	.byte	0x04, 0x29
        /*0032*/ 	.short	(.L_781 - .L_780)


	//   ....[0]....
.L_780:
        /*0034*/ 	.word	0xffffffff


	//   ....[1]....
        /*0038*/ 	.word	0xffffffff


	//   ....[2]....
        /*003c*/ 	.word	0xffffffff


	//   ....[3]....
        /*0040*/ 	.word	0xffffffff


	//   ....[4]....
        /*0044*/ 	.word	0xffffffff


	//   ....[5]....
        /*0048*/ 	.word	0xffffffff


	//   ....[6]....
        /*004c*/ 	.word	0xffffffff


	//   ....[7]....
        /*0050*/ 	.word	0xffffffff


	//   ....[8]....
        /*0054*/ 	.word	0xffffffff


	//   ....[9]....
        /*0058*/ 	.word	0xffffffff


	//----- nvinfo : EIATTR_COOP_GROUP_INSTR_OFFSETS
	.align		4
.L_781:
        /*005c*/ 	.byte	0x04, 0x28
        /*005e*/ 	.short	(.L_783 - .L_782)


	//   ....[0]....
.L_782:
        /*0060*/ 	.word	0x00002be0


	//   ....[1]....
        /*0064*/ 	.word	0x00002c20


	//   ....[2]....
        /*0068*/ 	.word	0x00002cc0


	//   ....[3]....
        /*006c*/ 	.word	0x00002cf0


	//   ....[4]....
        /*0070*/ 	.word	0x00002d30


	//   ....[5]....
        /*0074*/ 	.word	0x00002d50


	//   ....[6]....
        /*0078*/ 	.word	0x00002d80


	//   ....[7]....
        /*007c*/ 	.word	0x00002da0


	//   ....[8]....
        /*0080*/ 	.word	0x00002df0


	//   ....[9]....
        /*0084*/ 	.word	0x00002e00


	//----- nvinfo : EIATTR_VRC_CTA_INIT_COUNT
	.align		4
.L_783:
        /*0088*/ 	.byte	0x02, 0x4a
	.zero		1
	.zero		1


	//----- nvinfo : EIATTR_EXIT_INSTR_OFFSETS
	.align		4
        /*008c*/ 	.byte	0x04, 0x1c
        /*008e*/ 	.short	(.L_785 - .L_784)


	//   ....[0]....
.L_784:
        /*0090*/ 	.word	0x00006bc0


	//   ....[1]....
        /*0094*/ 	.word	0x00006cf0


	//   ....[2]....
        /*0098*/ 	.word	0x00007200


	//   ....[3]....
        /*009c*/ 	.word	0x000077b0


	//----- nvinfo : EIATTR_MAX_THREADS
	.align		4
.L_785:
        /*00a0*/ 	.byte	0x04, 0x05
        /*00a2*/ 	.short	(.L_787 - .L_786)
.L_786:
        /*00a4*/ 	.word	0x00000080
        /*00a8*/ 	.word	0x00000001
        /*00ac*/ 	.word	0x00000001


	//----- nvinfo : EIATTR_CRS_STACK_SIZE
	.align		4
.L_787:
        /*00b0*/ 	.byte	0x04, 0x1e
        /*00b2*/ 	.short	(.L_789 - .L_788)
.L_788:
        /*00b4*/ 	.word	0x00000000


	//----- nvinfo : EIATTR_CBANK_PARAM_SIZE
	.align		4
.L_789:
        /*00b8*/ 	.byte	0x03, 0x19
        /*00ba*/ 	.short	0x00b8


	//----- nvinfo : EIATTR_PARAM_CBANK
	.align		4
        /*00bc*/ 	.byte	0x04, 0x0a
        /*00be*/ 	.short	(.L_791 - .L_790)
	.align		4
.L_790:
        /*00c0*/ 	.word	index@(.nv.constant0._Z35group_norm_nhwc_bwd_one_pass_kernelI11Fp16IOFp32WLi512ELi4ELi128EEv26Group_norm_nhwc_bwd_params)
        /*00c4*/ 	.short	0x0380
        /*00c6*/ 	.short	0x00b8


	//----- nvinfo : EIATTR_SW_WAR
	.align		4
.L_791:
        /*00c8*/ 	.byte	0x04, 0x36
        /*00ca*/ 	.short	(.L_793 - .L_792)
.L_792:
        /*00cc*/ 	.word	0x00000008
.L_793:


//--------------------- .nv.info._Z35group_norm_nhwc_bwd_one_pass_kernelI11Fp16IOBf16WLi64ELi4ELi128EEv26Group_norm_nhwc_bwd_params --------------------------
	.section	.nv.info._Z35group_norm_nhwc_bwd_one_pass_kernelI11Fp16IOBf16WLi64ELi4ELi128EEv26Group_norm_nhwc_bwd_params,"",@"SHT_CUDA_INFO"
	.sectionflags	@""
	.align	4


	//----- nvinfo : EIATTR_CUDA_API_VERSION
	.align		4
        /*0000*/ 	.byte	0x04, 0x37
        /*0002*/ 	.short	(.L_795 - .L_794)
.L_794:
        /*0004*/ 	.word	0x00000082


	//----- nvinfo : EIATTR_KPARAM_INFO
	.align		4
.L_795:
        /*0008*/ 	.byte	0x04, 0x17
        /*000a*/ 	.short	(.L_797 - .L_796)
.L_796:
        /*000c*/ 	.word	0x00000000
        /*0010*/ 	.short	0x0000
        /*0012*/ 	.short	0x0000
        /*0014*/ 	.byte	0x00, 0xf0, 0xe1, 0x02


	//----- nvinfo : EIATTR_SPARSE_MMA_MASK
	.align		4
.L_797:
        /*0018*/ 	.byte	0x03, 0x50
        /*001a*/ 	.short	0x0000


	//----- nvinfo : EIATTR_MAXREG_COUNT
	.align		4
        /*001c*/ 	.byte	0x03, 0x1b
        /*001e*/ 	.short	0x00ff


	//----- nvinfo : EIATTR_NUM_BARRIERS
	.align		4
        /*0020*/ 	.byte	0x02, 0x4c
        /*0022*/ 	.byte	0x01
	.zero		1


	//----- nvinfo : EIATTR_MERCURY_ISA_VERSION
	.align		4
        /*0024*/ 	.byte	0x03, 0x5f
        /*0026*/ 	.short	0x0101


	//----- nvinfo : EIATTR_COOP_GROUP_MASK_REGIDS
	.align		4
        /*0028*/ 	.byte	0x04, 0x29
        /*002a*/ 	.short	(.L_799 - .L_798)


	//   ....[0]....
.L_798:
        /*002c*/ 	.word	0xffffffff


	//   ....[1]....
        /*0030*/ 	.word	0xffffffff


	//   ....[2]....
        /*0034*/ 	.word	0xffffffff


	//   ....[3]....
        /*0038*/ 	.word	0xffffffff


	//   ....[4]....
        /*003c*/ 	.word	0xffffffff


	//   ....[5]....
        /*0040*/ 	.word	0xffffffff


	//   ....[6]....
        /*0044*/ 	.word	0xffffffff


	//   ....[7]....
        /*0048*/ 	.word	0xffffffff


	//   ....[8]....
        /*004c*/ 	.word	0xffffffff


	//   ....[9]....
        /*0050*/ 	.word	0xffffffff


	//----- nvinfo : EIATTR_COOP_GROUP_INSTR_OFFSETS
	.align		4
.L_799:
        /*0054*/ 	.byte	0x04, 0x28
        /*0056*/ 	.short	(.L_801 - .L_800)


	//   ....[0]....
.L_800:
        /*0058*/ 	.word	0x00000a90


	//   ....[1]....
        /*005c*/ 	.word	0x00000ab0


	//   ....[2]....
        /*0060*/ 	.word	0x00000ae0


	//   ....[3]....
        /*0064*/ 	.word	0x00000b00


	//   ....[4]....
        /*0068*/ 	.word	0x00000b30


	//   ....[5]....
        /*006c*/ 	.word	0x00000b50


	//   ....[6]....
        /*0070*/ 	.word	0x00000b80


	//   ....[7]....
        /*0074*/ 	.word	0x00000ba0


	//   ....[8]....
        /*0078*/ 	.word	0x00000c20


	//   ....[9]....
        /*007c*/ 	.word	0x00000c30


	//----- nvinfo : EIATTR_VRC_CTA_INIT_COUNT
	.align		4
.L_801:
        /*0080*/ 	.byte	0x02, 0x4a
	.zero		1
	.zero		1


	//----- nvinfo : EIATTR_EXIT_INSTR_OFFSETS
	.align		4
        /*0084*/ 	.byte	0x04, 0x1c
        /*0086*/ 	.short	(.L_803 - .L_802)


	//   ....[0]....
.L_802:
        /*0088*/ 	.word	0x000033d0


	//   ....[1]....
        /*008c*/ 	.word	0x00003510


	//   ....[2]....
        /*0090*/ 	.word	0x00003ab0


	//   ....[3]....
        /*0094*/ 	.word	0x000040e0


	//----- nvinfo : EIATTR_MAX_THREADS
	.align		4
.L_803:
        /*0098*/ 	.byte	0x04, 0x05
        /*009a*/ 	.short	(.L_805 - .L_804)
.L_804:
        /*009c*/ 	.word	0x00000080
        /*00a0*/ 	.word	0x00000001
        /*00a4*/ 	.word	0x00000001


	//----- nvinfo : EIATTR_CRS_STACK_SIZE
	.align		4
.L_805:
        /*00a8*/ 	.byte	0x04, 0x1e
        /*00aa*/ 	.short	(.L_807 - .L_806)
.L_806:
        /*00ac*/ 	.word	0x00000000


	//----- nvinfo : EIATTR_CBANK_PARAM_SIZE
	.align		4
.L_807:
        /*00b0*/ 	.byte	0x03, 0x19
        /*00b2*/ 	.short	0x00b8


	//----- nvinfo : EIATTR_PARAM_CBANK
	.align		4
        /*00b4*/ 	.byte	0x04, 0x0a
        /*00b6*/ 	.short	(.L_809 - .L_808)
	.align		4
.L_808:
        /*00b8*/ 	.word	index@(.nv.constant0._Z35group_norm_nhwc_bwd_one_pass_kernelI11Fp16IOBf16WLi64ELi4ELi128EEv26Group_norm_nhwc_bwd_params)
        /*00bc*/ 	.short	0x0380
        /*00be*/ 	.short	0x00b8


	//----- nvinfo : EIATTR_SW_WAR
	.align		4
.L_809:
        /*00c0*/ 	.byte	0x04, 0x36
        /*00c2*/ 	.short	(.L_811 - .L_810)
.L_810:
        /*00c4*/ 	.word	0x00000008
.L_811:


//--------------------- .nv.info._Z35group_norm_nhwc_bwd_one_pass_kernelI11Fp16IOBf16WLi128ELi4ELi128EEv26Group_norm_nhwc_bwd_params --------------------------
	.section	.nv.info._Z35group_norm_nhwc_bwd_one_pass_kernelI11Fp16IOBf16WLi128ELi4ELi128EEv26Group_norm_nhwc_bwd_params,"",@"SHT_CUDA_INFO"
	.sectionflags	@""
	.align	4


	//----- nvinfo : EIATTR_CUDA_API_VERSION
	.align		4
        /*0000*/ 	.byte	0x04, 0x37
        /*0002*/ 	.short	(.L_813 - .L_812)
.L_812:
        /*0004*/ 	.word	0x00000082


	//----- nvinfo : EIATTR_KPARAM_INFO
	.align		4
.L_813:
        /*0008*/ 	.byte	0x04, 0x17
        /*000a*/ 	.short	(.L_815 - .L_814)
.L_814:
        /*000c*/ 	.word	0x00000000
        /*0010*/ 	.short	0x0000
        /*0012*/ 	.short	0x0000
        /*0014*/ 	.byte	0x00, 0xf0, 0xe1, 0x02


	//----- nvinfo : EIATTR_SPARSE_MMA_MASK
	.align		4
.L_815:
        /*0018*/ 	.byte	0x03, 0x50
        /*001a*/ 	.short	0x0000


	//----- nvinfo : EIATTR_MAXREG_COUNT
	.align		4
        /*001c*/ 	.byte	0x03, 0x1b
        /*001e*/ 	.short	0x00ff


	//----- nvinfo : EIATTR_NUM_BARRIERS
	.align		4
        /*0020*/ 	.byte	0x02, 0x4c
        /*0022*/ 	.byte	0x01
	.zero		1


	//----- nvinfo : EIATTR_MERCURY_ISA_VERSION
	.align		4
        /*0024*/ 	.byte	0x03, 0x5f
        /*0026*/ 	.short	0x0101


	//----- nvinfo : EIATTR_COOP_GROUP_MASK_REGIDS
	.align		4
        /*0028*/ 	.byte	0x04, 0x29
        /*002a*/ 	.short	(.L_817 - .L_816)


	//   ....[0]....
.L_816:
        /*002c*/ 	.word	0xffffffff


	//   ....[1]....
        /*0030*/ 	.word	0xffffffff


	//   ....[2]....
        /*0034*/ 	.word	0xffffffff


	//   ....[3]....
        /*0038*/ 	.word	0xffffffff


	//   ....[4]....
        /*003c*/ 	.word	0xffffffff


	//   ....[5]....
        /*0040*/ 	.word	0xffffffff


	//   ....[6]....
        /*0044*/ 	.word	0xffffffff


	//   ....[7]....
        /*0048*/ 	.word	0xffffffff


	//   ....[8]....
        /*004c*/ 	.word	0xffffffff


	//   ....[9]....
        /*0050*/ 	.word	0xffffffff


	//----- nvinfo : EIATTR_COOP_GROUP_INSTR_OFFSETS
	.align		4
.L_817:
        /*0054*/ 	.byte	0x04, 0x28
        /*0056*/ 	.short	(.L_819 - .L_818)


	//   ....[0]....
.L_818:
        /*0058*/ 	.word	0x00001030


	//   ....[1]....
        /*005c*/ 	.word	0x00001070


	//   ....[2]....
        /*0060*/ 	.word	0x000010d0


	//   ....[3]....
        /*0064*/ 	.word	0x000010f0


	//   ....[4]....
        /*0068*/ 	.word	0x00001120


	//   ....[5]....
        /*006c*/ 	.word	0x00001140


	//   ....[6]....
        /*0070*/ 	.word	0x00001170


	//   ....[7]....
        /*0074*/ 	.word	0x00001190


	//   ....[8]....
        /*0078*/ 	.word	0x000011e0


	//   ....[9]....
        /*007c*/ 	.word	0x000011f0


	//----- nvinfo : EIATTR_VRC_CTA_INIT_COUNT
	.align		4
.L_819:
        /*0080*/ 	.byte	0x02, 0x4a
	.zero		1
	.zero		1


	//----- nvinfo : EIATTR_EXIT_INSTR_OFFSETS
	.align		4
        /*0084*/ 	.byte	0x04, 0x1c
        /*0086*/ 	.short	(.L_821 - .L_820)


	//   ....[0]....
.L_820:
        /*0088*/ 	.word	0x00003d40


	//   ....[1]....
        /*008c*/ 	.word	0x00003e80


	//   ....[2]....
        /*0090*/ 	.word	0x00004430


	//   ....[3]....
        /*0094*/ 	.word	0x00004a60


	//----- nvinfo : EIATTR_MAX_THREADS
	.align		4
.L_821:
        /*0098*/ 	.byte	0x04, 0x05
        /*009a*/ 	.short	(.L_823 - .L_822)
.L_822:
        /*009c*/ 	.word	0x00000080
        /*00a0*/ 	.word	0x00000001
        /*00a4*/ 	.word	0x00000001


	//----- nvinfo : EIATTR_CRS_STACK_SIZE
	.align		4
.L_823:
        /*00a8*/ 	.byte	0x04, 0x1e
        /*00aa*/ 	.short	(.L_825 - .L_824)
.L_824:
        /*00ac*/ 	.word	0x00000000


	//----- nvinfo : EIATTR_CBANK_PARAM_SIZE
	.align		4
.L_825:
        /*00b0*/ 	.byte	0x03, 0x19
        /*00b2*/ 	.short	0x00b8


	//----- nvinfo : EIATTR_PARAM_CBANK
	.align		4
        /*00b4*/ 	.byte	0x04, 0x0a
        /*00b6*/ 	.short	(.L_827 - .L_826)
	.align		4
.L_826:
        /*00b8*/ 	.word	index@(.nv.constant0._Z35group_norm_nhwc_bwd_one_pass_kernelI11Fp16IOBf16WLi128ELi4ELi128EEv26Group_norm_nhwc_bwd_params)
        /*00bc*/ 	.short	0x0380
        /*00be*/ 	.short	0x00b8


	//----- nvinfo : EIATTR_SW_WAR
	.align		4
.L_827:
        /*00c0*/ 	.byte	0x04, 0x36
        /*00c2*/ 	.short	(.L_829 - .L_828)
.L_828:
        /*00c4*/ 	.word	0x00000008
.L_829:


//--------------------- .nv.info._Z35group_norm_nhwc_bwd_one_pass_kernelI11Fp16IOBf16WLi256ELi4ELi128EEv26Group_norm_nhwc_bwd_params --------------------------
	.section	.nv.info._Z35group_norm_nhwc_bwd_one_pass_kernelI11Fp16IOBf16WLi256ELi4ELi128EEv26Group_norm_nhwc_bwd_params,"",@"SHT_CUDA_INFO"
	.sectionflags	@""
	.align	4


	//----- nvinfo : EIATTR_CUDA_API_VERSION
	.align		4
        /*0000*/ 	.byte	0x04, 0x37
        /*0002*/ 	.short	(.L_831 - .L_830)
.L_830:
        /*0004*/ 	.word	0x00000082


	//----- nvinfo : EIATTR_KPARAM_INFO
	.align		4
.L_831:
        /*0008*/ 	.byte	0x04, 0x17
        /*000a*/ 	.short	(.L_833 - .L_832)
.L_832:
        /*000c*/ 	.word	0x00000000
        /*0010*/ 	.short	0x0000
        /*0012*/ 	.short	0x0000
        /*0014*/ 	.byte	0x00, 0xf0, 0xe1, 0x02


	//----- nvinfo : EIATTR_SPARSE_MMA_MASK
	.align		4
.L_833:
        /*0018*/ 	.byte	0x03, 0x50
        /*001a*/ 	.short	0x0000


	//----- nvinfo : EIATTR_MAXREG_COUNT
	.align		4
        /*001c*/ 	.byte	0x03, 0x1b
        /*001e*/ 	.short	0x00ff


	//----- nvinfo : EIATTR_NUM_BARRIERS
	.align		4
        /*0020*/ 	.byte	0x02, 0x4c
        /*0022*/ 	.byte	0x01
	.zero		1


	//----- nvinfo : EIATTR_MERCURY_ISA_VERSION
	.align		4
        /*0024*/ 	.byte	0x03, 0x5f
        /*0026*/ 	.short	0x0101


	//----- nvinfo : EIATTR_INT_WARP_WIDE_INSTR_OFFSETS
	.align		4
        /*0028*/ 	.byte	0x04, 0x31
        /*002a*/ 	.short	(.L_835 - .L_834)


	//   ....[0]....
.L_834:
        /*002c*/ 	.word	0x00001bd0


	//----- nvinfo : EIATTR_COOP_GROUP_MASK_REGIDS
	.align		4
.L_835:
        /*0030*/ 	.byte	0x04, 0x29
        /*0032*/ 	.short	(.L_837 - .L_836)


	//   ....[0]....
.L_836:
        /*0034*/ 	.word	0xffffffff


	//   ....[1]....
        /*0038*/ 	.word	0xffffffff


	//   ....[2]....
        /*003c*/ 	.word	0xffffffff


	//   ....[3]....
        /*0040*/ 	.word	0xffffffff


	//   ....[4]....
        /*0044*/ 	.word	0xffffffff


	//   ....[5]....
        /*0048*/ 	.word	0xffffffff


	//   ....[6]....
        /*004c*/ 	.word	0xffffffff


	//   ....[7]....
        /*0050*/ 	.word	0xffffffff


	//   ....[8]....
        /*0054*/ 	.word	0xffffffff


	//   ....[9]....
        /*0058*/ 	.word	0xffffffff


	//----- nvinfo : EIATTR_COOP_GROUP_INSTR_OFFSETS
	.align		4
.L_837:
        /*005c*/ 	.byte	0x04, 0x28
        /*005e*/ 	.short	(.L_839 - .L_838)


	//   ....[0]....
.L_838:
        /*0060*/ 	.word	0x00001960


	//   ....[1]....
        /*0064*/ 	.word	0x000019a0


	//   ....[2]....
        /*0068*/ 	.word	0x00001a50


	//   ....[3]....
        /*006c*/ 	.word	0x00001a60


	//   ....[4]....
        /*0070*/ 	.word	0x00001a90


	//   ....[5]....
        /*0074*/ 	.word	0x00001ab0


	//   ....[6]....
        /*0078*/ 	.word	0x00001ae0


	//   ....[7]....
        /*007c*/ 	.word	0x00001b00


	//   ....[8]....
        /*0080*/ 	.word	0x00001b50


	//   ....[9]....
        /*0084*/ 	.word	0x00001b60


	//----- nvinfo : EIATTR_VRC_CTA_INIT_COUNT
	.align		4
.L_839:
        /*0088*/ 	.byte	0x02, 0x4a
	.zero		1
	.zero		1


	//----- nvinfo : EIATTR_EXIT_INSTR_OFFSETS
	.align		4
        /*008c*/ 	.byte	0x04, 0x1c
        /*008e*/ 	.short	(.L_841 - .L_840)


	//   ....[0]....
.L_840:
        /*0090*/ 	.word	0x00004ca0


	//   ....[1]....
        /*0094*/ 	.word	0x00004de0


	//   ....[2]....
        /*0098*/ 	.word	0x00005390


	//   ....[3]....
        /*009c*/ 	.word	0x000059c0


	//----- nvinfo : EIATTR_MAX_THREADS
	.align		4
.L_841:
        /*00a0*/ 	.byte	0x04, 0x05
        /*00a2*/ 	.short	(.L_843 - .L_842)
.L_842:
        /*00a4*/ 	.word	0x00000080
        /*00a8*/ 	.word	0x00000001
        /*00ac*/ 	.word	0x00000001


	//----- nvinfo : EIATTR_CRS_STACK_SIZE
	.align		4
.L_843:
        /*00b0*/ 	.byte	0x04, 0x1e
        /*00b2*/ 	.short	(.L_845 - .L_844)
.L_844:
        /*00b4*/ 	.word	0x00000000


	//----- nvinfo : EIATTR_CBANK_PARAM_SIZE
	.align		4
.L_845:
        /*00b8*/ 	.byte	0x03, 0x19
        /*00ba*/ 	.short	0x00b8


	//----- nvinfo : EIATTR_PARAM_CBANK
	.align		4
        /*00bc*/ 	.byte	0x04, 0x0a
        /*00be*/ 	.short	(.L_847 - .L_846)
	.align		4
.L_846:
        /*00c0*/ 	.word	index@(.nv.constant0._Z35group_norm_nhwc_bwd_one_pass_kernelI11Fp16IOBf16WLi256ELi4ELi128EEv26Group_norm_nhwc_bwd_params)
        /*00c4*/ 	.short	0x0380
        /*00c6*/ 	.short	0x00b8


	//----- nvinfo : EIATTR_SW_WAR
	.align		4
.L_847:
        /*00c8*/ 	.byte	0x04, 0x36
        /*00ca*/ 	.short	(.L_849 - .L_848)
.L_848:
        /*00cc*/ 	.word	0x00000008
.L_849:


//--------------------- .nv.info._Z35group_norm_nhwc_bwd_one_pass_kernelI11Fp16IOBf16WLi512ELi4ELi128EEv26Group_norm_nhwc_bwd_params --------------------------
	.section	.nv.info._Z35group_norm_nhwc_bwd_one_pass_kernelI11Fp16IOBf16WLi512ELi4ELi128EEv26Group_norm_nhwc_bwd_params,"",@"SHT_CUDA_INFO"
	.sectionflags	@""
	.align	4


	//----- nvinfo : EIATTR_CUDA_API_VERSION
	.align		4
        /*0000*/ 	.byte	0x04, 0x37
        /*0002*/ 	.short	(.L_851 - .L_850)
.L_850:
        /*0004*/ 	.word	0x00000082


	//----- nvinfo : EIATTR_KPARAM_INFO
	.align		4
.L_851:
        /*0008*/ 	.byte	0x04, 0x17
        /*000a*/ 	.short	(.L_853 - .L_852)
.L_852:
        /*000c*/ 	.word	0x00000000
        /*0010*/ 	.short	0x0000
        /*0012*/ 	.short	0x0000
        /*0014*/ 	.byte	0x00, 0xf0, 0xe1, 0x02


	//----- nvinfo : EIATTR_SPARSE_MMA_MASK
	.align		4
.L_853:
        /*0018*/ 	.byte	0x03, 0x50
        /*001a*/ 	.short	0x0000


	//----- nvinfo : EIATTR_MAXREG_COUNT
	.align		4
        /*001c*/ 	.byte	0x03, 0x1b
        /*001e*/ 	.short	0x00ff


	//----- nvinfo : EIATTR_NUM_BARRIERS
	.align		4
        /*0020*/ 	.byte	0x02, 0x4c
        /*0022*/ 	.byte	0x01
	.zero		1


	//----- nvinfo : EIATTR_MERCURY_ISA_VERSION
	.align		4
        /*0024*/ 	.byte	0x03, 0x5f
        /*0026*/ 	.short	0x0101


	//----- nvinfo : EIATTR_INT_WARP_WIDE_INSTR_OFFSETS
	.align		4
        /*0028*/ 	.byte	0x04, 0x31
        /*002a*/ 	.short	(.L_855 - .L_854)


	//   ....[0]....
.L_854:
        /*002c*/ 	.word	0x00002ec0


	//----- nvinfo : EIATTR_COOP_GROUP_MASK_REGIDS
	.align		4
.L_855:
        /*0030*/ 	.byte	0x04, 0x29
        /*0032*/ 	.short	(.L_857 - .L_856)


	//   ....[0]....
.L_856:
        /*0034*/ 	.word	0xffffffff


	//   ....[1]....
        /*0038*/ 	.word	0xffffffff


	//   ....[2]....
        /*003c*/ 	.word	0xffffffff


	//   ....[3]....
        /*0040*/ 	.word	0xffffffff


	//   ....[4]....
        /*0044*/ 	.word	0xffffffff


	//   ....[5]....
        /*0048*/ 	.word	0xffffffff


	//   ....[6]....
        /*004c*/ 	.word	0xffffffff


	//   ....[7]....
        /*0050*/ 	.word	0xffffffff


	//   ....[8]....
        /*0054*/ 	.word	0xffffffff


	//   ....[9]....
        /*0058*/ 	.word	0xffffffff


	//----- nvinfo : EIATTR_COOP_GROUP_INSTR_OFFSETS
	.align		4
.L_857:
        /*005c*/ 	.byte	0x04, 0x28
        /*005e*/ 	.short	(.L_859 - .L_858)


	//   ....[0]....
.L_858:
        /*0060*/ 	.word	0x00002c50


	//   ....[1]....
        /*0064*/ 	.word	0x00002c90


	//   ....[2]....
        /*0068*/ 	.word	0x00002d30


	//   ....[3]....
        /*006c*/ 	.word	0x00002d60


	//   ....[4]....
        /*0070*/ 	.word	0x00002da0


	//   ....[5]....
        /*0074*/ 	.word	0x00002dc0


	//   ....[6]....
        /*0078*/ 	.word	0x00002df0


	//   ....[7]....
        /*007c*/ 	.word	0x00002e10


	//   ....[8]....
        /*0080*/ 	.word	0x00002e60


	//   ....[9]....
        /*0084*/ 	.word	0x00002e70


	//----- nvinfo : EIATTR_VRC_CTA_INIT_COUNT
	.align		4
.L_859:
        /*0088*/ 	.byte	0x02, 0x4a
	.zero		1
	.zero		1


	//----- nvinfo : EIATTR_EXIT_INSTR_OFFSETS
	.align		4
        /*008c*/ 	.byte	0x04, 0x1c
        /*008e*/ 	.short	(.L_861 - .L_860)


	//   ....[0]....
.L_860:
        /*0090*/ 	.word	0x00006c30


	//   ....[1]....
        /*0094*/ 	.word	0x00006d60


	//   ....[2]....
        /*0098*/ 	.word	0x00007290


	//   ....[3]....
        /*009c*/ 	.word	0x00007890


	//----- nvinfo : EIATTR_MAX_THREADS
	.align		4
.L_861:
        /*00a0*/ 	.byte	0x04, 0x05
        /*00a2*/ 	.short	(.L_863 - .L_862)
.L_862:
        /*00a4*/ 	.word	0x00000080
        /*00a8*/ 	.word	0x00000001
        /*00ac*/ 	.word	0x00000001


	//----- nvinfo : EIATTR_CRS_STACK_SIZE
	.align		4
.L_863:
        /*00b0*/ 	.byte	0x04, 0x1e
        /*00b2*/ 	.short	(.L_865 - .L_864)
.L_864:
        /*00b4*/ 	.word	0x00000000


	//----- nvinfo : EIATTR_CBANK_PARAM_SIZE
	.align		4
.L_865:
        /*00b8*/ 	.byte	0x03, 0x19
        /*00ba*/ 	.short	0x00b8


	//----- nvinfo : EIATTR_PARAM_CBANK
	.align		4
        /*00bc*/ 	.byte	0x04, 0x0a
        /*00be*/ 	.short	(.L_867 - .L_866)
	.align		4
.L_866:
        /*00c0*/ 	.word	index@(.nv.constant0._Z35group_norm_nhwc_bwd_one_pass_kernelI11Fp16IOBf16WLi512ELi4ELi128EEv26Group_norm_nhwc_bwd_params)
        /*00c4*/ 	.short	0x0380
        /*00c6*/ 	.short	0x00b8


	//----- nvinfo : EIATTR_SW_WAR
	.align		4
.L_867:
        /*00c8*/ 	.byte	0x04, 0x36
        /*00ca*/ 	.short	(.L_869 - .L_868)
.L_868:
        /*00cc*/ 	.word	0x00000008
.L_869:


//--------------------- .nv.info._Z35group_norm_nhwc_bwd_one_pass_kernelI11Fp16IOFp16WLi64ELi4ELi128EEv26Group_norm_nhwc_bwd_params --------------------------
	.section	.nv.info._Z35group_norm_nhwc_bwd_one_pass_kernelI11Fp16IOFp16WLi64ELi4ELi128EEv26Group_norm_nhwc_bwd_params,"",@"SHT_CUDA_INFO"
	.sectionflags	@""
	.align	4


	//----- nvinfo : EIATTR_CUDA_API_VERSION
	.align		4
        /*0000*/ 	.byte	0x04, 0x37
        /*0002*/ 	.short	(.L_871 - .L_870)
.L_870:
        /*0004*/ 	.word	0x00000082


	//----- nvinfo : EIATTR_KPARAM_INFO
	.align		4
.L_871:
        /*0008*/ 	.byte	0x04, 0x17
        /*000a*/ 	.short	(.L_873 - .L_872)
.L_872:
        /*000c*/ 	.word	0x00000000
        /*0010*/ 	.short	0x0000
        /*0012*/ 	.short	0x0000
        /*0014*/ 	.byte	0x00, 0xf0, 0xe1, 0x02


	//----- nvinfo : EIATTR_SPARSE_MMA_MASK
	.align		4
.L_873:
        /*0018*/ 	.byte	0x03, 0x50
        /*001a*/ 	.short	0x0000


	//----- nvinfo : EIATTR_MAXREG_COUNT
	.align		4
        /*001c*/ 	.byte	0x03, 0x1b
        /*001e*/ 	.short	0x00ff


	//----- nvinfo : EIATTR_NUM_BARRIERS
	.align		4
        /*0020*/ 	.byte	0x02, 0x4c
        /*0022*/ 	.byte	0x01
	.zero		1


	//----- nvinfo : EIATTR_MERCURY_ISA_VERSION
	.align		4
        /*0024*/ 	.byte	0x03, 0x5f
        /*0026*/ 	.short	0x0101


	//----- nvinfo : EIATTR_COOP_GROUP_MASK_REGIDS
	.align		4
        /*0028*/ 	.byte	0x04, 0x29
        /*002a*/ 	.short	(.L_875 - .L_874)


	//   ....[0]....
.L_874:
        /*002c*/ 	.word	0xffffffff


	//   ....[1]....
        /*0030*/ 	.word	0xffffffff


	//   ....[2]....
        /*0034*/ 	.word	0xffffffff


	//   ....[3]....
        /*0038*/ 	.word	0xffffffff


	//   ....[4]....
        /*003c*/ 	.word	0xffffffff


	//   ....[5]....
        /*0040*/ 	.word	0xffffffff


	//   ....[6]....
        /*0044*/ 	.word	0xffffffff


	//   ....[7]....
        /*0048*/ 	.word	0xffffffff


	//   ....[8]....
        /*004c*/ 	.word	0xffffffff


	//   ....[9]....
        /*0050*/ 	.word	0xffffffff


	//----- nvinfo : EIATTR_COOP_GROUP_INSTR_OFFSETS
	.align		4
.L_875:
        /*0054*/ 	.byte	0x04, 0x28
        /*0056*/ 	.short	(.L_877 - .L_876)


	//   ....[0]....
.L_876:
        /*0058*/ 	.word	0x00000aa0


	//   ....[1]....
        /*005c*/ 	.word	0x00000ac0


	//   ....[2]....
        /*0060*/ 	.word	0x00000af0


	//   ....[3]....
        /*0064*/ 	.word	0x00000b10


	//   ....[4]....
        /*0068*/ 	.word	0x00000b40


	//   ....[5]....
        /*006c*/ 	.word	0x00000b60


	//   ....[6]....
        /*0070*/ 	.word	0x00000b90


	//   ....[7]....
        /*0074*/ 	.word	0x00000bb0


	//   ....[8]....
        /*0078*/ 	.word	0x00000c30


	//   ....[9]....
        /*007c*/ 	.word	0x00000c40


	//----- nvinfo : EIATTR_VRC_CTA_INIT_COUNT
	.align		4
.L_877:
        /*0080*/ 	.byte	0x02, 0x4a
	.zero		1
	.zero		1


	//----- nvinfo : EIATTR_EXIT_INSTR_OFFSETS
	.align		4
        /*0084*/ 	.byte	0x04, 0x1c
        /*0086*/ 	.short	(.L_879 - .L_878)


	//   ....[0]....
.L_878:
        /*0088*/ 	.word	0x000033e0


	//   ....[1]....
        /*008c*/ 	.word	0x00003520


	//   ....[2]....
        /*0090*/ 	.word	0x00003ac0


	//   ....[3]....
        /*0094*/ 	.word	0x000040f0


	//----- nvinfo : EIATTR_MAX_THREADS
	.align		4
.L_879:
        /*0098*/ 	.byte	0x04, 0x05
        /*009a*/ 	.short	(.L_881 - .L_880)
.L_880:
        /*009c*/ 	.word	0x00000080
        /*00a0*/ 	.word	0x00000001
        /*00a4*/ 	.word	0x00000001


	//----- nvinfo : EIATTR_CRS_STACK_SIZE
	.align		4
.L_881:
        /*00a8*/ 	.byte	0x04, 0x1e
        /*00aa*/ 	.short	(.L_883 - .L_882)
.L_882:
        /*00ac*/ 	.word	0x00000000


	//----- nvinfo : EIATTR_CBANK_PARAM_SIZE
	.align		4
.L_883:
        /*00b0*/ 	.byte	0x03, 0x19
        /*00b2*/ 	.short	0x00b8


	//----- nvinfo : EIATTR_PARAM_CBANK
	.align		4
        /*00b4*/ 	.byte	0x04, 0x0a
        /*00b6*/ 	.short	(.L_885 - .L_884)
	.align		4
.L_884:
        /*00b8*/ 	.word	index@(.nv.constant0._Z35group_norm_nhwc_bwd_one_pass_kernelI11Fp16IOFp16WLi64ELi4ELi128EEv26Group_norm_nhwc_bwd_params)
        /*00bc*/ 	.short	0x0380
        /*00be*/ 	.short	0x00b8


	//----- nvinfo : EIATTR_SW_WAR
	.align		4
.L_885:
        /*00c0*/ 	.byte	0x04, 0x36
        /*00c2*/ 	.short	(.L_887 - .L_886)
.L_886:
        /*00c4*/ 	.word	0x00000008
.L_887:


//--------------------- .nv.info._Z35group_norm_nhwc_bwd_one_pass_kernelI11Fp16IOFp16WLi128ELi4ELi128EEv26Group_norm_nhwc_bwd_params --------------------------
	.section	.nv.info._Z35group_norm_nhwc_bwd_one_pass_kernelI11Fp16IOFp16WLi128ELi4ELi128EEv26Group_norm_nhwc_bwd_params,"",@"SHT_CUDA_INFO"
	.sectionflags	@""
	.align	4


	//----- nvinfo : EIATTR_CUDA_API_VERSION
	.align		4
        /*0000*/ 	.byte	0x04, 0x37
        /*0002*/ 	.short	(.L_889 - .L_888)
.L_888:
        /*0004*/ 	.word	0x00000082


	//----- nvinfo : EIATTR_KPARAM_INFO
	.align		4
.L_889:
        /*0008*/ 	.byte	0x04, 0x17
        /*000a*/ 	.short	(.L_891 - .L_890)
.L_890:
        /*000c*/ 	.word	0x00000000
        /*0010*/ 	.short	0x0000
        /*0012*/ 	.short	0x0000
        /*0014*/ 	.byte	0x00, 0xf0, 0xe1, 0x02


	//----- nvinfo : EIATTR_SPARSE_MMA_MASK
	.align		4
.L_891:
        /*0018*/ 	.byte	0x03, 0x50
        /*001a*/ 	.short	0x0000


	//----- nvinfo : EIATTR_MAXREG_COUNT
	.align		4
        /*001c*/ 	.byte	0x03, 0x1b
        /*001e*/ 	.short	0x00ff


	//----- nvinfo : EIATTR_NUM_BARRIERS
	.align		4
        /*0020*/ 	.byte	0x02, 0x4c
        /*0022*/ 	.byte	0x01
	.zero		1


	//----- nvinfo : EIATTR_MERCURY_ISA_VERSION
	.align		4
        /*0024*/ 	.byte	0x03, 0x5f
        /*0026*/ 	.short	0x0101


	//----- nvinfo : EIATTR_COOP_GROUP_MASK_REGIDS
	.align		4
        /*0028*/ 	.byte	0x04, 0x29
        /*002a*/ 	.short	(.L_893 - .L_892)


	//   ....[0]....
.L_892:
        /*002c*/ 	.word	0xffffffff


	//   ....[1]....
        /*0030*/ 	.word	0xffffffff


	//   ....[2]....
        /*0034*/ 	.word	0xffffffff


	//   ....[3]....
        /*0038*/ 	.word	0xffffffff


	//   ....[4]....
        /*003c*/ 	.word	0xffffffff


	//   ....[5]....
        /*0040*/ 	.word	0xffffffff


	//   ....[6]....
        /*0044*/ 	.word	0xffffffff


	//   ....[7]....
        /*0048*/ 	.word	0xffffffff


	//   ....[8]....
        /*004c*/ 	.word	0xffffffff


	//   ....[9]....
        /*0050*/ 	.word	0xffffffff


	//----- nvinfo : EIATTR_COOP_GROUP_INSTR_OFFSETS
	.align		4
.L_893:
        /*0054*/ 	.byte	0x04, 0x28
        /*0056*/ 	.short	(.L_895 - .L_894)


	//   ....[0]....
.L_894:
        /*0058*/ 	.word	0x00001030


	//   ....[1]....
        /*005c*/ 	.word	0x00001070


	//   ....[2]....
        /*0060*/ 	.word	0x000010d0


	//   ....[3]....
        /*0064*/ 	.word	0x000010f0


	//   ....[4]....
        /*0068*/ 	.word	0x00001120


	//   ....[5]....
        /*006c*/ 	.word	0x00001140


	//   ....[6]....
        /*0070*/ 	.word	0x00001170


	//   ....[7]....
        /*0074*/ 	.word	0x00001190


	//   ....[8]....
        /*0078*/ 	.word	0x000011e0


	//   ....[9]....
        /*007c*/ 	.word	0x000011f0


	//----- nvinfo : EIATTR_VRC_CTA_INIT_COUNT
	.align		4
.L_895:
        /*0080*/ 	.byte	0x02, 0x4a
	.zero		1
	.zero		1


	//----- nvinfo : EIATTR_EXIT_INSTR_OFFSETS
	.align		4
        /*0084*/ 	.byte	0x04, 0x1c
        /*0086*/ 	.short	(.L_897 - .L_896)


	//   ....[0]....
.L_896:
        /*0088*/ 	.word	0x00003d40


	//   ....[1]....
        /*008c*/ 	.word	0x00003e80


	//   ....[2]....
        /*0090*/ 	.word	0x00004430


	//   ....[3]....
        /*0094*/ 	.word	0x00004a60


	//----- nvinfo : EIATTR_MAX_THREADS
	.align		4
.L_897:
        /*0098*/ 	.byte	0x04, 0x05
        /*009a*/ 	.short	(.L_899 - .L_898)
.L_898:
        /*009c*/ 	.word	0x00000080
        /*00a0*/ 	.word	0x00000001
        /*00a4*/ 	.word	0x00000001


	//----- nvinfo : EIATTR_CRS_STACK_SIZE
	.align		4
.L_899:
        /*00a8*/ 	.byte	0x04, 0x1e
        /*00aa*/ 	.short	(.L_901 - .L_900)
.L_900:
        /*00ac*/ 	.word	0x00000000


	//----- nvinfo : EIATTR_CBANK_PARAM_SIZE
	.align		4
.L_901:
        /*00b0*/ 	.byte	0x03, 0x19
        /*00b2*/ 	.short	0x00b8


	//----- nvinfo : EIATTR_PARAM_CBANK
	.align		4
        /*00b4*/ 	.byte	0x04, 0x0a
        /*00b6*/ 	.short	(.L_903 - .L_902)
	.align		4
.L_902:
        /*00b8*/ 	.word	index@(.nv.constant0._Z35group_norm_nhwc_bwd_one_pass_kernelI11Fp16IOFp16WLi128ELi4ELi128EEv26Group_norm_nhwc_bwd_params)
        /*00bc*/ 	.short	0x0380
        /*00be*/ 	.short	0x00b8


	//----- nvinfo : EIATTR_SW_WAR
	.align		4
.L_903:
        /*00c0*/ 	.byte	0x04, 0x36
        /*00c2*/ 	.short	(.L_905 - .L_904)
.L_904:
        /*00c4*/ 	.word	0x00000008
.L_905:


//--------------------- .nv.info._Z35group_norm_nhwc_bwd_one_pass_kernelI11Fp16IOFp16WLi256ELi4ELi128EEv26Group_norm_nhwc_bwd_params --------------------------
	.section	.nv.info._Z35group_norm_nhwc_bwd_one_pass_kernelI11Fp16IOFp16WLi256ELi4ELi128EEv26Group_norm_nhwc_bwd_params,"",@"SHT_CUDA_INFO"
	.sectionflags	@""
	.align	4


	//----- nvinfo : EIATTR_CUDA_API_VERSION
	.align		4
        /*0000*/ 	.byte	0x04, 0x37
        /*0002*/ 	.short	(.L_907 - .L_906)
.L_906:
        /*0004*/ 	.word	0x00000082


	//----- nvinfo : EIATTR_KPARAM_INFO
	.align		4
.L_907:
        /*0008*/ 	.byte	0x04, 0x17
        /*000a*/ 	.short	(.L_909 - .L_908)
.L_908:
        /*000c*/ 	.word	0x00000000
        /*0010*/ 	.short	0x0000
        /*0012*/ 	.short	0x0000
        /*0014*/ 	.byte	0x00, 0xf0, 0xe1, 0x02


	//----- nvinfo : EIATTR_SPARSE_MMA_MASK
	.align		4
.L_909:
        /*0018*/ 	.byte	0x03, 0x50
        /*001a*/ 	.short	0x0000


	//----- nvinfo : EIATTR_MAXREG_COUNT
	.align		4
        /*001c*/ 	.byte	0x03, 0x1b
        /*001e*/ 	.short	0x00ff


	//----- nvinfo : EIATTR_NUM_BARRIERS
	.align		4
        /*0020*/ 	.byte	0x02, 0x4c
        /*0022*/ 	.byte	0x01
	.zero		1


	//----- nvinfo : EIATTR_MERCURY_ISA_VERSION
	.align		4
        /*0024*/ 	.byte	0x03, 0x5f
        /*0026*/ 	.short	0x0101


	//----- nvinfo : EIATTR_INT_WARP_WIDE_INSTR_OFFSETS
	.align		4
        /*0028*/ 	.byte	0x04, 0x31
        /*002a*/ 	.short	(.L_911 - .L_910)


	//   ....[0]....
.L_910:
        /*002c*/ 	.word	0x00001bd0


	//----- nvinfo : EIATTR_COOP_GROUP_MASK_REGIDS
	.align		4
.L_911:
        /*0030*/ 	.byte	0x04, 0x29
        /*0032*/ 	.short	(.L_913 - .L_912)


	//   ....[0]....
.L_912:
        /*0034*/ 	.word	0xffffffff


	//   ....[1]....
        /*0038*/ 	.word	0xffffffff


	//   ....[2]....
        /*003c*/ 	.word	0xffffffff


	//   ....[3]....
        /*0040*/ 	.word	0xffffffff


	//   ....[4]....
        /*0044*/ 	.word	0xffffffff


	//   ....[5]....
        /*0048*/ 	.word	0xffffffff


	//   ....[6]....
        /*004c*/ 	.word	0xffffffff


	//   ....[7]....
        /*0050*/ 	.word	0xffffffff


	//   ....[8]....
        /*0054*/ 	.word	0xffffffff


	//   ....[9]....
        /*0058*/ 	.word	0xffffffff


	//----- nvinfo : EIATTR_COOP_GROUP_INSTR_OFFSETS
	.align		4
.L_913:
        /*005c*/ 	.byte	0x04, 0x28
        /*005e*/ 	.short	(.L_915 - .L_914)


	//   ....[0]....
.L_914:
        /*0060*/ 	.word	0x00001960


	//   ....[1]....
        /*0064*/ 	.word	0x000019a0


	//   ....[2]....
        /*0068*/ 	.word	0x00001a50


	//   ....[3]....
        /*006c*/ 	.word	0x00001a60


	//   ....[4]....
        /*0070*/ 	.word	0x00001a90


	//   ....[5]....
        /*0074*/ 	.word	0x00001ab0


	//   ....[6]....
        /*0078*/ 	.word	0x00001ae0


	//   ....[7]....
        /*007c*/ 	.word	0x00001b00


	//   ....[8]....
        /*0080*/ 	.word	0x00001b50


	//   ....[9]....
        /*0084*/ 	.word	0x00001b60


	//----- nvinfo : EIATTR_VRC_CTA_INIT_COUNT
	.align		4
.L_915:
        /*0088*/ 	.byte	0x02, 0x4a
	.zero		1
	.zero		1


	//----- nvinfo : EIATTR_EXIT_INSTR_OFFSETS
	.align		4
        /*008c*/ 	.byte	0x04, 0x1c
        /*008e*/ 	.short	(.L_917 - .L_916)


	//   ....[0]....
.L_916:
        /*0090*/ 	.word	0x00004ca0


	//   ....[1]....
        /*0094*/ 	.word	0x00004de0


	//   ....[2]....
        /*0098*/ 	.word	0x00005390


	//   ....[3]....
        /*009c*/ 	.word	0x000059c0


	//----- nvinfo : EIATTR_MAX_THREADS
	.align		4
.L_917:
        /*00a0*/ 	.byte	0x04, 0x05
        /*00a2*/ 	.short	(.L_919 - .L_918)
.L_918:
        /*00a4*/ 	.word	0x00000080
        /*00a8*/ 	.word	0x00000001
        /*00ac*/ 	.word	0x00000001


	//----- nvinfo : EIATTR_CRS_STACK_SIZE
	.align		4
.L_919:
        /*00b0*/ 	.byte	0x04, 0x1e
        /*00b2*/ 	.short	(.L_921 - .L_920)
.L_920:
        /*00b4*/ 	.word	0x00000000


	//----- nvinfo : EIATTR_CBANK_PARAM_SIZE
	.align		4
.L_921:
        /*00b8*/ 	.byte	0x03, 0x19
        /*00ba*/ 	.short	0x00b8


	//----- nvinfo : EIATTR_PARAM_CBANK
	.align		4
        /*00bc*/ 	.byte	0x04, 0x0a
        /*00be*/ 	.short	(.L_923 - .L_922)
	.align		4
.L_922:
        /*00c0*/ 	.word	index@(.nv.constant0._Z35group_norm_nhwc_bwd_one_pass_kernelI11Fp16IOFp16WLi256ELi4ELi128EEv26Group_norm_nhwc_bwd_params)
        /*00c4*/ 	.short	0x0380
        /*00c6*/ 	.short	0x00b8


	//----- nvinfo : EIATTR_SW_WAR
	.align		4
.L_923:
        /*00c8*/ 	.byte	0x04, 0x36
        /*00ca*/ 	.short	(.L_925 - .L_924)
.L_924:
        /*00cc*/ 	.word	0x00000008
.L_925:


//--------------------- .nv.info._Z35group_norm_nhwc_bwd_one_pass_kernelI11Fp16IOFp16WLi512ELi4ELi128EEv26Group_norm_nhwc_bwd_params --------------------------
	.section	.nv.info._Z35group_norm_nhwc_bwd_one_pass_kernelI11Fp16IOFp16WLi512ELi4ELi128EEv26Group_norm_nhwc_bwd_params,"",@"SHT_CUDA_INFO"
	.sectionflags	@""
	.align	4


	//----- nvinfo : EIATTR_CUDA_API_VERSION
	.align		4
        /*0000*/ 	.byte	0x04, 0x37
        /*0002*/ 	.short	(.L_927 - .L_926)
.L_926:
        /*0004*/ 	.word	0x00000082


	//----- nvinfo : EIATTR_KPARAM_INFO
	.align		4
.L_927:
        /*0008*/ 	.byte	0x04, 0x17
        /*000a*/ 	.short	(.L_929 - .L_928)
.L_928:
        /*000c*/ 	.word	0x00000000
        /*0010*/ 	.short	0x0000
        /*0012*/ 	.short	0x0000
        /*0014*/ 	.byte	0x00, 0xf0, 0xe1, 0x02


	//----- nvinfo : EIATTR_SPARSE_MMA_MASK
	.align		4
.L_929:
        /*0018*/ 	.byte	0x03, 0x50
        /*001a*/ 	.short	0x0000


	//----- nvinfo : EIATTR_MAXREG_COUNT
	.align		4
        /*001c*/ 	.byte	0x03, 0x1b
        /*001e*/ 	.short	0x00ff


	//----- nvinfo : EIATTR_NUM_BARRIERS
	.align		4
        /*0020*/ 	.byte	0x02, 0x4c
        /*0022*/ 	.byte	0x01
	.zero		1


	//----- nvinfo : EIATTR_MERCURY_ISA_VERSION
	.align		4
        /*0024*/ 	.byte	0x03, 0x5f
        /*0026*/ 	.short	0x0101


	//----- nvinfo : EIATTR_INT_WARP_WIDE_INSTR_OFFSETS
	.align		4
        /*0028*/ 	.byte	0x04, 0x31
        /*002a*/ 	.short	(.L_931 - .L_930)


	//   ....[0]....
.L_930:
        /*002c*/ 	.word	0x00002ec0


	//----- nvinfo : EIATTR_COOP_GROUP_MASK_REGIDS
	.align		4
.L_931:
        /*0030*/ 	.byte	0x04, 0x29
        /*0032*/ 	.short	(.L_933 - .L_932)


	//   ....[0]....
.L_932:
        /*0034*/ 	.word	0xffffffff


	//   ....[1]....
        /*0038*/ 	.word	0xffffffff


	//   ....[2]....
        /*003c*/ 	.word	0xffffffff


	//   ....[3]....
        /*0040*/ 	.word	0xffffffff


	//   ....[4]....
        /*0044*/ 	.word	0xffffffff


	//   ....[5]....
        /*0048*/ 	.word	0xffffffff


	//   ....[6]....
        /*004c*/ 	.word	0xffffffff


	//   ....[7]....
        /*0050*/ 	.word	0xffffffff


	//   ....[8]....
        /*0054*/ 	.word	0xffffffff


	//   ....[9]....
        /*0058*/ 	.word	0xffffffff


	//----- nvinfo : EIATTR_COOP_GROUP_INSTR_OFFSETS
	.align		4
.L_933:
        /*005c*/ 	.byte	0x04, 0x28
        /*005e*/ 	.short	(.L_935 - .L_934)


	//   ....[0]....
.L_934:
        /*0060*/ 	.word	0x00002c50


	//   ....[1]....
        /*0064*/ 	.word	0x00002c90


	//   ....[2]....
        /*0068*/ 	.word	0x00002d30


	//   ....[3]....
        /*006c*/ 	.word	0x00002d60


	//   ....[4]....
        /*0070*/ 	.word	0x00002da0


	//   ....[5]....
        /*0074*/ 	.word	0x00002dc0


	//   ....[6]....
        /*0078*/ 	.word	0x00002df0


	//   ....[7]....
        /*007c*/ 	.word	0x00002e10


	//   ....[8]....
        /*0080*/ 	.word	0x00002e60


	//   ....[9]....
        /*0084*/ 	.word	0x00002e70


	//----- nvinfo : EIATTR_VRC_CTA_INIT_COUNT
	.align		4
.L_935:
        /*0088*/ 	.byte	0x02, 0x4a
	.zero		1
	.zero		1


	//----- nvinfo : EIATTR_EXIT_INSTR_OFFSETS
	.align		4
        /*008c*/ 	.byte	0x04, 0x1c
        /*008e*/ 	.short	(.L_937 - .L_936)


	//   ....[0]....
.L_936:
        /*0090*/ 	.word	0x00006c30


	//   ....[1]....
        /*0094*/ 	.word	0x00006d60


	//   ....[2]....
        /*0098*/ 	.word	0x00007290


	//   ....[3]....
        /*009c*/ 	.word	0x00007890


	//----- nvinfo : EIATTR_MAX_THREADS
	.align		4
.L_937:
        /*00a0*/ 	.byte	0x04, 0x05
        /*00a2*/ 	.short	(.L_939 - .L_938)
.L_938:
        /*00a4*/ 	.word	0x00000080
        /*00a8*/ 	.word	0x00000001
        /*00ac*/ 	.word	0x00000001


	//----- nvinfo : EIATTR_CRS_STACK_SIZE
	.align		4
.L_939:
        /*00b0*/ 	.byte	0x04, 0x1e
        /*00b2*/ 	.short	(.L_941 - .L_940)
.L_940:
        /*00b4*/ 	.word	0x00000000


	//----- nvinfo : EIATTR_CBANK_PARAM_SIZE
	.align		4
.L_941:
        /*00b8*/ 	.byte	0x03, 0x19
        /*00ba*/ 	.short	0x00b8


	//----- nvinfo : EIATTR_PARAM_CBANK
	.align		4
        /*00bc*/ 	.byte	0x04, 0x0a
        /*00be*/ 	.short	(.L_943 - .L_942)
	.align		4
.L_942:
        /*00c0*/ 	.word	index@(.nv.constant0._Z35group_norm_nhwc_bwd_one_pass_kernelI11Fp16IOFp16WLi512ELi4ELi128EEv26Group_norm_nhwc_bwd_params)
        /*00c4*/ 	.short	0x0380
        /*00c6*/ 	.short	0x00b8


	//----- nvinfo : EIATTR_SW_WAR
	.align		4
.L_943:
        /*00c8*/ 	.byte	0x04, 0x36
        /*00ca*/ 	.short	(.L_945 - .L_944)
.L_944:
        /*00cc*/ 	.word	0x00000008
.L_945:


//--------------------- .nv.info._Z35group_norm_nhwc_bwd_one_pass_kernelI11Fp32IOFp32WLi64ELi4ELi128EEv26Group_norm_nhwc_bwd_params --------------------------
	.section	.nv.info._Z35group_norm_nhwc_bwd_one_pass_kernelI11Fp32IOFp32WLi64ELi4ELi128EEv26Group_norm_nhwc_bwd_params,"",@"SHT_CUDA_INFO"
	.sectionflags	@""
	.align	4


	//----- nvinfo : EIATTR_CUDA_API_VERSION
	.align		4
        /*0000*/ 	.byte	0x04, 0x37
        /*0002*/ 	.short	(.L_947 - .L_946)
.L_946:
        /*0004*/ 	.word	0x00000082


	//----- nvinfo : EIATTR_KPARAM_INFO
	.align		4
.L_947:
        /*0008*/ 	.byte	0x04, 0x17
        /*000a*/ 	.short	(.L_949 - .L_948)
.L_948:
        /*000c*/ 	.word	0x00000000
        /*0010*/ 	.short	0x0000
        /*0012*/ 	.short	0x0000
        /*0014*/ 	.byte	0x00, 0xf0, 0xe1, 0x02


	//----- nvinfo : EIATTR_SPARSE_MMA_MASK
	.align		4
.L_949:
        /*0018*/ 	.byte	0x03, 0x50
        /*001a*/ 	.short	0x0000


	//----- nvinfo : EIATTR_MAXREG_COUNT
	.align		4
        /*001c*/ 	.byte	0x03, 0x1b
        /*001e*/ 	.short	0x00ff


	//----- nvinfo : EIATTR_NUM_BARRIERS
	.align		4
        /*0020*/ 	.byte	0x02, 0x4c
        /*0022*/ 	.byte	0x01
	.zero		1


	//----- nvinfo : EIATTR_MERCURY_ISA_VERSION
	.align		4
        /*0024*/ 	.byte	0x03, 0x5f
        /*0026*/ 	.short	0x0101


	//----- nvinfo : EIATTR_COOP_GROUP_MASK_REGIDS
	.align		4
        /*0028*/ 	.byte	0x04, 0x29
        /*002a*/ 	.short	(.L_951 - .L_950)


	//   ....[0]....
.L_950:
        /*002c*/ 	.word	0xffffffff


	//   ....[1]....
        /*0030*/ 	.word	0xffffffff


	//   ....[2]....
        /*0034*/ 	.word	0xffffffff


	//   ....[3]....
        /*0038*/ 	.word	0xffffffff


	//   ....[4]....
        /*003c*/ 	.word	0xffffffff


	//   ....[5]....
        /*0040*/ 	.word	0xffffffff


	//   ....[6]....
        /*0044*/ 	.word	0xffffffff


	//   ....[7]....
        /*0048*/ 	.word	0xffffffff


	//   ....[8]....
        /*004c*/ 	.word	0xffffffff


	//   ....[9]....
        /*0050*/ 	.word	0xffffffff


	//----- nvinfo : EIATTR_COOP_GROUP_INSTR_OFFSETS
	.align		4
.L_951:
        /*0054*/ 	.byte	0x04, 0x28
        /*0056*/ 	.short	(.L_953 - .L_952)


	//   ....[0]....
.L_952:
        /*0058*/ 	.word	0x000009a0


	//   ....[1]....
        /*005c*/ 	.word	0x000009b0


	//   ....[2]....
        /*0060*/ 	.word	0x000009e0


	//   ....[3]....
        /*0064*/ 	.word	0x00000a00


	//   ....[4]....
        /*0068*/ 	.word	0x00000a30


	//   ....[5]....
        /*006c*/ 	.word	0x00000a50


	//   ....[6]....
        /*0070*/ 	.word	0x00000a80


	//   ....[7]....
        /*0074*/ 	.word	0x00000ac0


	//   ....[8]....
        /*0078*/ 	.word	0x00000b40


	//   ....[9]....
        /*007c*/ 	.word	0x00000b50


	//----- nvinfo : EIATTR_VRC_CTA_INIT_COUNT
	.align		4
.L_953:
        /*0080*/ 	.byte	0x02, 0x4a
	.zero		1
	.zero		1


	//----- nvinfo : EIATTR_EXIT_INSTR_OFFSETS
	.align		4
        /*0084*/ 	.byte	0x04, 0x1c
        /*0086*/ 	.short	(.L_955 - .L_954)


	//   ....[0]....
.L_954:
        /*0088*/ 	.word	0x000032d0


	//   ....[1]....
        /*008c*/ 	.word	0x00003410


	//   ....[2]....
        /*0090*/ 	.word	0x000039a0


	//   ....[3]....
        /*0094*/ 	.word	0x00003f80


	//----- nvinfo : EIATTR_MAX_THREADS
	.align		4
.L_955:
        /*0098*/ 	.byte	0x04, 0x05
        /*009a*/ 	.short	(.L_957 - .L_956)
.L_956:
        /*009c*/ 	.word	0x00000080
        /*00a0*/ 	.word	0x00000001
        /*00a4*/ 	.word	0x00000001


	//----- nvinfo : EIATTR_CRS_STACK_SIZE
	.align		4
.L_957:
        /*00a8*/ 	.byte	0x04, 0x1e
        /*00aa*/ 	.short	(.L_959 - .L_958)
.L_958:
        /*00ac*/ 	.word	0x00000000


	//----- nvinfo : EIATTR_CBANK_PARAM_SIZE
	.align		4
.L_959:
        /*00b0*/ 	.byte	0x03, 0x19
        /*00b2*/ 	.short	0x00b8


	//----- nvinfo : EIATTR_PARAM_CBANK
	.align		4
        /*00b4*/ 	.byte	0x04, 0x0a
        /*00b6*/ 	.short	(.L_961 - .L_960)
	.align		4
.L_960:
        /*00b8*/ 	.word	index@(.nv.constant0._Z35group_norm_nhwc_bwd_one_pass_kernelI11Fp32IOFp32WLi64ELi4ELi128EEv26Group_norm_nhwc_bwd_params)
        /*00bc*/ 	.short	0x0380
        /*00be*/ 	.short	0x00b8


	//----- nvinfo : EIATTR_SW_WAR
	.align		4
.L_961:
        /*00c0*/ 	.byte	0x04, 0x36
        /*00c2*/ 	.short	(.L_963 - .L_962)
.L_962:
        /*00c4*/ 	.word	0x00000008
.L_963:


//--------------------- .nv.info._Z35group_norm_nhwc_bwd_one_pass_kernelI11Fp32IOFp32WLi128ELi4ELi128EEv26Group_norm_nhwc_bwd_params --------------------------
	.section	.nv.info._Z35group_norm_nhwc_bwd_one_pass_kernelI11Fp32IOFp32WLi128ELi4ELi128EEv26Group_norm_nhwc_bwd_params,"",@"SHT_CUDA_INFO"
	.sectionflags	@""
	.align	4


	//----- nvinfo : EIATTR_CUDA_API_VERSION
	.align		4
        /*0000*/ 	.byte	0x04, 0x37
        /*0002*/ 	.short	(.L_965 - .L_964)
.L_964:
        /*0004*/ 	.word	0x00000082


	//----- nvinfo : EIATTR_KPARAM_INFO
	.align		4
.L_965:
        /*0008*/ 	.byte	0x04, 0x17
        /*000a*/ 	.short	(.L_967 - .L_966)
.L_966:
        /*000c*/ 	.word	0x00000000
        /*0010*/ 	.short	0x0000
        /*0012*/ 	.short	0x0000
        /*0014*/ 	.byte	0x00, 0xf0, 0xe1, 0x02


	//----- nvinfo : EIATTR_SPARSE_MMA_MASK
	.align		4
.L_967:
        /*0018*/ 	.byte	0x03, 0x50
        /*001a*/ 	.short	0x0000


	//----- nvinfo : EIATTR_MAXREG_COUNT
	.align		4
        /*001c*/ 	.byte	0x03, 0x1b
        /*001e*/ 	.short	0x00ff


	//----- nvinfo : EIATTR_NUM_BARRIERS
	.align		4
        /*0020*/ 	.byte	0x02, 0x4c
        /*0022*/ 	.byte	0x01
	.zero		1


	//----- nvinfo : EIATTR_MERCURY_ISA_VERSION
	.align		4
        /*0024*/ 	.byte	0x03, 0x5f
        /*0026*/ 	.short	0x0101


	//----- nvinfo : EIATTR_COOP_GROUP_MASK_REGIDS
	.align		4
        /*0028*/ 	.byte	0x04, 0x29
        /*002a*/ 	.short	(.L_969 - .L_968)


	//   ....[0]....
.L_968:
        /*002c*/ 	.word	0xffffffff


	//   ....[1]....
        /*0030*/ 	.word	0xffffffff


	//   ....[2]....
        /*0034*/ 	.word	0xffffffff


	//   ....[3]....
        /*0038*/ 	.word	0xffffffff


	//   ....[4]....
        /*003c*/ 	.word	0xffffffff


	//   ....[5]....
        /*0040*/ 	.word	0xffffffff


	//   ....[6]....
        /*0044*/ 	.word	0xffffffff


	//   ....[7]....
        /*0048*/ 	.word	0xffffffff


	//   ....[8]....
        /*004c*/ 	.word	0xffffffff


	//   ....[9]....
        /*0050*/ 	.word	0xffffffff


	//----- nvinfo : EIATTR_COOP_GROUP_INSTR_OFFSETS
	.align		4
.L_969:
        /*0054*/ 	.byte	0x04, 0x28
        /*0056*/ 	.short	(.L_971 - .L_970)


	//   ....[0]....
.L_970:
        /*0058*/ 	.word	0x00000f30


	//   ....[1]....
        /*005c*/ 	.word	0x00000f70


	//   ....[2]....
        /*0060*/ 	.word	0x00000fd0


	//   ....[3]....
        /*0064*/ 	.word	0x00000ff0


	//   ....[4]....
        /*0068*/ 	.word	0x00001020


	//   ....[5]....
        /*006c*/ 	.word	0x00001040


	//   ....[6]....
        /*0070*/ 	.word	0x00001070


	//   ....[7]....
        /*0074*/ 	.word	0x00001090


	//   ....[8]....
        /*0078*/ 	.word	0x000010e0


	//   ....[9]....
        /*007c*/ 	.word	0x000010f0


	//----- nvinfo : EIATTR_VRC_CTA_INIT_COUNT
	.align		4
.L_971:
        /*0080*/ 	.byte	0x02, 0x4a
	.zero		1
	.zero		1


	//----- nvinfo : EIATTR_EXIT_INSTR_OFFSETS
	.align		4
        /*0084*/ 	.byte	0x04, 0x1c
        /*0086*/ 	.short	(.L_973 - .L_972)


	//   ....[0]....
.L_972:
        /*0088*/ 	.word	0x00003bb0


	//   ....[1]....
        /*008c*/ 	.word	0x00003ce0


	//   ....[2]....
        /*0090*/ 	.word	0x000041d0


	//   ....[3]....
        /*0094*/ 	.word	0x00004780


	//----- nvinfo : EIATTR_MAX_THREADS
	.align		4
.L_973:
        /*0098*/ 	.byte	0x04, 0x05
        /*009a*/ 	.short	(.L_975 - .L_974)
.L_974:
        /*009c*/ 	.word	0x00000080
        /*00a0*/ 	.word	0x00000001
        /*00a4*/ 	.word	0x00000001


	//----- nvinfo : EIATTR_CRS_STACK_SIZE
	.align		4
.L_975:
        /*00a8*/ 	.byte	0x04, 0x1e
        /*00aa*/ 	.short	(.L_977 - .L_976)
.L_976:
        /*00ac*/ 	.word	0x00000000


	//----- nvinfo : EIATTR_CBANK_PARAM_SIZE
	.align		4
.L_977:
        /*00b0*/ 	.byte	0x03, 0x19
        /*00b2*/ 	.short	0x00b8


	//----- nvinfo : EIATTR_PARAM_CBANK
	.align		4
        /*00b4*/ 	.byte	0x04, 0x0a
        /*00b6*/ 	.short	(.L_979 - .L_978)
	.align		4
.L_978:
        /*00b8*/ 	.word	index@(.nv.constant0._Z35group_norm_nhwc_bwd_one_pass_kernelI11Fp32IOFp32WLi128ELi4ELi128EEv26Group_norm_nhwc_bwd_params)
        /*00bc*/ 	.short	0x0380
        /*00be*/ 	.short	0x00b8


	//----- nvinfo : EIATTR_SW_WAR
	.align		4
.L_979:
        /*00c0*/ 	.byte	0x04, 0x36
        /*00c2*/ 	.short	(.L_981 - .L_980)
.L_980:
        /*00c4*/ 	.word	0x00000008
.L_981:


//--------------------- .nv.info._Z35group_norm_nhwc_bwd_one_pass_kernelI11Fp32IOFp32WLi256ELi4ELi128EEv26Group_norm_nhwc_bwd_params --------------------------
	.section	.nv.info._Z35group_norm_nhwc_bwd_one_pass_kernelI11Fp32IOFp32WLi256ELi4ELi128EEv26Group_norm_nhwc_bwd_params,"",@"SHT_CUDA_INFO"
	.sectionflags	@""
	.align	4


	//----- nvinfo : EIATTR_CUDA_API_VERSION
	.align		4
        /*0000*/ 	.byte	0x04, 0x37
        /*0002*/ 	.short	(.L_983 - .L_982)
.L_982:
        /*0004*/ 	.word	0x00000082


	//----- nvinfo : EIATTR_KPARAM_INFO
	.align		4
.L_983:
        /*0008*/ 	.byte	0x04, 0x17
        /*000a*/ 	.short	(.L_985 - .L_984)
.L_984:
        /*000c*/ 	.word	0x00000000
        /*0010*/ 	.short	0x0000
        /*0012*/ 	.short	0x0000
        /*0014*/ 	.byte	0x00, 0xf0, 0xe1, 0x02


	//----- nvinfo : EIATTR_SPARSE_MMA_MASK
	.align		4
.L_985:
        /*0018*/ 	.byte	0x03, 0x50
        /*001a*/ 	.short	0x0000


	//----- nvinfo : EIATTR_MAXREG_COUNT
	.align		4
        /*001c*/ 	.byte	0x03, 0x1b
        /*001e*/ 	.short	0x00ff


	//----- nvinfo : EIATTR_NUM_BARRIERS
	.align		4
        /*0020*/ 	.byte	0x02, 0x4c
        /*0022*/ 	.byte	0x01
	.zero		1


	//----- nvinfo : EIATTR_MERCURY_ISA_VERSION
	.align		4
        /*0024*/ 	.byte	0x03, 0x5f
        /*0026*/ 	.short	0x0101


	//----- nvinfo : EIATTR_COOP_GROUP_MASK_REGIDS
	.align		4
        /*0028*/ 	.byte	0x04, 0x29
        /*002a*/ 	.short	(.L_987 - .L_986)


	//   ....[0]....
.L_986:
        /*002c*/ 	.word	0xffffffff


	//   ....[1]....
        /*0030*/ 	.word	0xffffffff


	//   ....[2]....
        /*0034*/ 	.word	0xffffffff


	//   ....[3]....
        /*0038*/ 	.word	0xffffffff


	//   ....[4]....
        /*003c*/ 	.word	0xffffffff


	//   ....[5]....
        /*0040*/ 	.word	0xffffffff


	//   ....[6]....
        /*0044*/ 	.word	0xffffffff


	//   ....[7]....
        /*0048*/ 	.word	0xffffffff


	//   ....[8]....
        /*004c*/ 	.word	0xffffffff


	//   ....[9]....
        /*0050*/ 	.word	0xffffffff


	//----- nvinfo : EIATTR_COOP_GROUP_INSTR_OFFSETS
	.align		4
.L_987:
        /*0054*/ 	.byte	0x04, 0x28
        /*0056*/ 	.short	(.L_989 - .L_988)


	//   ....[0]....
.L_988:
        /*0058*/ 	.word	0x00001760


	//   ....[1]....
        /*005c*/ 	.word	0x000017a0


	//   ....[2]....
        /*0060*/ 	.word	0x00001820


	//   ....[3]....
        /*0064*/ 	.word	0x00001850


	//   ....[4]....
        /*0068*/ 	.word	0x00001890


	//   ....[5]....
        /*006c*/ 	.word	0x000018b0


	//   ....[6]....
        /*0070*/ 	.word	0x000018e0


	//   ....[7]....
        /*0074*/ 	.word	0x00001900


	//   ....[8]....
        /*0078*/ 	.word	0x00001950


	//   ....[9]....
        /*007c*/ 	.word	0x00001960


	//----- nvinfo : EIATTR_VRC_CTA_INIT_COUNT
	.align		4
.L_989:
        /*0080*/ 	.byte	0x02, 0x4a
	.zero		1
	.zero		1


	//----- nvinfo : EIATTR_EXIT_INSTR_OFFSETS
	.align		4
        /*0084*/ 	.byte	0x04, 0x1c
        /*0086*/ 	.short	(.L_991 - .L_990)


	//   ....[0]....
.L_990:
        /*0088*/ 	.word	0x00004a20


	//   ....[1]....
        /*008c*/ 	.word	0x00004b50


	//   ....[2]....
        /*0090*/ 	.word	0x00005060


	//   ....[3]....
        /*0094*/ 	.word	0x00005610


	//----- nvinfo : EIATTR_MAX_THREADS
	.align		4
.L_991:
        /*0098*/ 	.byte	0x04, 0x05
        /*009a*/ 	.short	(.L_993 - .L_992)
.L_992:
        /*009c*/ 	.word	0x00000080
        /*00a0*/ 	.word	0x00000001
        /*00a4*/ 	.word	0x00000001


	//----- nvinfo : EIATTR_CRS_STACK_SIZE
	.align		4
.L_993:
        /*00a8*/ 	.byte	0x04, 0x1e
        /*00aa*/ 	.short	(.L_995 - .L_994)
.L_994:
        /*00ac*/ 	.word	0x00000000


	//----- nvinfo : EIATTR_CBANK_PARAM_SIZE
	.align		4
.L_995:
        /*00b0*/ 	.byte	0x03, 0x19
        /*00b2*/ 	.short	0x00b8


	//----- nvinfo : EIATTR_PARAM_CBANK
	.align		4
        /*00b4*/ 	.byte	0x04, 0x0a
        /*00b6*/ 	.short	(.L_997 - .L_996)
	.align		4
.L_996:
        /*00b8*/ 	.word	index@(.nv.constant0._Z35group_norm_nhwc_bwd_one_pass_kernelI11Fp32IOFp32WLi256ELi4ELi128EEv26Group_norm_nhwc_bwd_params)
        /*00bc*/ 	.short	0x0380
        /*00be*/ 	.short	0x00b8


	//----- nvinfo : EIATTR_SW_WAR
	.align		4
.L_997:
        /*00c0*/ 	.byte	0x04, 0x36
        /*00c2*/ 	.short	(.L_999 - .L_998)
.L_998:
        /*00c4*/ 	.word	0x00000008
.L_999:


//--------------------- .nv.info._Z35group_norm_nhwc_bwd_one_pass_kernelI11Fp32IOFp32WLi512ELi4ELi128EEv26Group_norm_nhwc_bwd_params --------------------------
	.section	.nv.info._Z35group_norm_nhwc_bwd_one_pass_kernelI11Fp32IOFp32WLi512ELi4ELi128EEv26Group_norm_nhwc_bwd_params,"",@"SHT_CUDA_INFO"
	.sectionflags	@""
	.align	4


	//----- nvinfo : EIATTR_CUDA_API_VERSION
	.align		4
        /*0000*/ 	.byte	0x04, 0x37
        /*0002*/ 	.short	(.L_1001 - .L_1000)
.L_1000:
        /*0004*/ 	.word	0x00000082


	//----- nvinfo : EIATTR_KPARAM_INFO
	.align		4
.L_1001:
        /*0008*/ 	.byte	0x04, 0x17
        /*000a*/ 	.short	(.L_1003 - .L_1002)
.L_1002:
        /*000c*/ 	.word	0x00000000
        /*0010*/ 	.short	0x0000
        /*0012*/ 	.short	0x0000
        /*0014*/ 	.byte	0x00, 0xf0, 0xe1, 0x02


	//----- nvinfo : EIATTR_SPARSE_MMA_MASK
	.align		4
.L_1003:
        /*0018*/ 	.byte	0x03, 0x50
        /*001a*/ 	.short	0x0000


	//----- nvinfo : EIATTR_MAXREG_COUNT
	.align		4
        /*001c*/ 	.byte	0x03, 0x1b
        /*001e*/ 	.short	0x00ff


	//----- nvinfo : EIATTR_NUM_BARRIERS
	.align		4
        /*0020*/ 	.byte	0x02, 0x4c
        /*0022*/ 	.byte	0x01
	.zero		1


	//----- nvinfo : EIATTR_MERCURY_ISA_VERSION
	.align		4
        /*0024*/ 	.byte	0x03, 0x5f
        /*0026*/ 	.short	0x0101


	//----- nvinfo : EIATTR_INT_WARP_WIDE_INSTR_OFFSETS
	.align		4
        /*0028*/ 	.byte	0x04, 0x31
        /*002a*/ 	.short	(.L_1005 - .L_1004)


	//   ....[0]....
.L_1004:
        /*002c*/ 	.word	0x00002ac0


	//----- nvinfo : EIATTR_COOP_GROUP_MASK_REGIDS
	.align		4
.L_1005:
        /*0030*/ 	.byte	0x04, 0x29
        /*0032*/ 	.short	(.L_1007 - .L_1006)


	//   ....[0]....
.L_1006:
        /*0034*/ 	.word	0xffffffff


	//   ....[1]....
        /*0038*/ 	.word	0xffffffff


	//   ....[2]....
        /*003c*/ 	.word	0xffffffff


	//   ....[3]....
        /*0040*/ 	.word	0xffffffff


	//   ....[4]....
        /*0044*/ 	.word	0xffffffff


	//   ....[5]....
        /*0048*/ 	.word	0xffffffff


	//   ....[6]....
        /*004c*/ 	.word	0xffffffff


	//   ....[7]....
        /*0050*/ 	.word	0xffffffff


	//   ....[8]....
        /*0054*/ 	.word	0xffffffff


	//   ....[9]....
        /*0058*/ 	.word	0xffffffff


	//----- nvinfo : EIATTR_COOP_GROUP_INSTR_OFFSETS
	.align		4
.L_1007:
        /*005c*/ 	.byte	0x04, 0x28
        /*005e*/ 	.short	(.L_1009 - .L_1008)


	//   ....[0]....
.L_1008:
        /*0060*/ 	.word	0x00002850


	//   ....[1]....
        /*0064*/ 	.word	0x00002890


	//   ....[2]....
        /*0068*/ 	.word	0x00002930


	//   ....[3]....
        /*006c*/ 	.word	0x00002960


	//   ....[4]....
        /*0070*/ 	.word	0x000029a0


	//   ....[5]....
        /*0074*/ 	.word	0x000029c0


	//   ....[6]....
        /*0078*/ 	.word	0x000029f0


	//   ....[7]....
        /*007c*/ 	.word	0x00002a10


	//   ....[8]....
        /*0080*/ 	.word	0x00002a60


	//   ....[9]....
        /*0084*/ 	.word	0x00002a70


	//----- nvinfo : EIATTR_VRC_CTA_INIT_COUNT
	.align		4
.L_1009:
        /*0088*/ 	.byte	0x02, 0x4a
	.zero		1
	.zero		1


	//----- nvinfo : EIATTR_EXIT_INSTR_OFFSETS
	.align		4
        /*008c*/ 	.byte	0x04, 0x1c
        /*008e*/ 	.short	(.L_1011 - .L_1010)


	//   ....[0]....
.L_1010:
        /*0090*/ 	.word	0x00006620


	//   ....[1]....
        /*0094*/ 	.word	0x00006750


	//   ....[2]....
        /*0098*/ 	.word	0x00006c60


	//   ....[3]....
        /*009c*/ 	.word	0x00007210


	//----- nvinfo : EIATTR_MAX_THREADS
	.align		4
.L_1011:
        /*00a0*/ 	.byte	0x04, 0x05
        /*00a2*/ 	.short	(.L_1013 - .L_1012)
.L_1012:
        /*00a4*/ 	.word	0x00000080
        /*00a8*/ 	.word	0x00000001
        /*00ac*/ 	.word	0x00000001


	//----- nvinfo : EIATTR_CRS_STACK_SIZE
	.align		4
.L_1013:
        /*00b0*/ 	.byte	0x04, 0x1e
        /*00b2*/ 	.short	(.L_1015 - .L_1014)
.L_1014:
        /*00b4*/ 	.word	0x00000000


	//----- nvinfo : EIATTR_CBANK_PARAM_SIZE
	.align		4
.L_1015:
        /*00b8*/ 	.byte	0x03, 0x19
        /*00ba*/ 	.short	0x00b8


	//----- nvinfo : EIATTR_PARAM_CBANK
	.align		4
        /*00bc*/ 	.byte	0x04, 0x0a
        /*00be*/ 	.short	(.L_1017 - .L_1016)
	.align		4
.L_1016:
        /*00c0*/ 	.word	index@(.nv.constant0._Z35group_norm_nhwc_bwd_one_pass_kernelI11Fp32IOFp32WLi512ELi4ELi128EEv26Group_norm_nhwc_bwd_params)
        /*00c4*/ 	.short	0x0380
        /*00c6*/ 	.short	0x00b8


	//----- nvinfo : EIATTR_SW_WAR
	.align		4
.L_1017:
        /*00c8*/ 	.byte	0x04, 0x36
        /*00ca*/ 	.short	(.L_1019 - .L_1018)
.L_1018:
        /*00cc*/ 	.word	0x00000008
.L_1019:


//--------------------- .nv.info._Z35group_norm_nhwc_bwd_one_pass_kernelI11Fp32IOBf16WLi64ELi4ELi128EEv26Group_norm_nhwc_bwd_params --------------------------
	.section	.nv.info._Z35group_norm_nhwc_bwd_one_pass_kernelI11Fp32IOBf16WLi64ELi4ELi128EEv26Group_norm_nhwc_bwd_params,"",@"SHT_CUDA_INFO"
	.sectionflags	@""
	.align	4


	//----- nvinfo : EIATTR_CUDA_API_VERSION
	.align		4
        /*0000*/ 	.byte	0x04, 0x37
        /*0002*/ 	.short	(.L_1021 - .L_1020)
.L_1020:
        /*0004*/ 	.word	0x00000082


	//----- nvinfo : EIATTR_KPARAM_INFO
	.align		4
.L_1021:
        /*0008*/ 	.byte	0x04, 0x17
        /*000a*/ 	.short	(.L_1023 - .L_1022)
.L_1022:
        /*000c*/ 	.word	0x00000000
        /*0010*/ 	.short	0x0000
        /*0012*/ 	.short	0x0000
        /*0014*/ 	.byte	0x00, 0xf0, 0xe1, 0x02


	//----- nvinfo : EIATTR_SPARSE_MMA_MASK
	.align		4
.L_1023:
        /*0018*/ 	.byte	0x03, 0x50
        /*001a*/ 	.short	0x0000


	//----- nvinfo : EIATTR_MAXREG_COUNT
	.align		4
        /*001c*/ 	.byte	0x03, 0x1b
        /*001e*/ 	.short	0x00ff


	//----- nvinfo : EIATTR_NUM_BARRIERS
	.align		4
        /*0020*/ 	.byte	0x02, 0x4c
        /*0022*/ 	.byte	0x01
	.zero		1


	//----- nvinfo : EIATTR_MERCURY_ISA_VERSION
	.align		4
        /*0024*/ 	.byte	0x03, 0x5f
        /*0026*/ 	.short	0x0101


	//----- nvinfo : EIATTR_COOP_GROUP_MASK_REGIDS
	.align		4
        /*0028*/ 	.byte	0x04, 0x29
        /*002a*/ 	.short	(.L_1025 - .L_1024)


	//   ....[0]....
.L_1024:
        /*002c*/ 	.word	0xffffffff


	//   ....[1]....
        /*0030*/ 	.word	0xffffffff


	//   ....[2]....
        /*0034*/ 	.word	0xffffffff


	//   ....[3]....
        /*0038*/ 	.word	0xffffffff


	//   ....[4]....
        /*003c*/ 	.word	0xffffffff


	//   ....[5]....
        /*0040*/ 	.word	0xffffffff


	//   ....[6]....
        /*0044*/ 	.word	0xffffffff


	//   ....[7]....
        /*0048*/ 	.word	0xffffffff


	//   ....[8]....
        /*004c*/ 	.word	0xffffffff


	//   ....[9]....
        /*0050*/ 	.word	0xffffffff


	//----- nvinfo : EIATTR_COOP_GROUP_INSTR_OFFSETS
	.align		4
.L_1025:
        /*0054*/ 	.byte	0x04, 0x28
        /*0056*/ 	.short	(.L_1027 - .L_1026)


	//   ....[0]....
.L_1026:
        /*0058*/ 	.word	0x00000a00


	//   ....[1]....
        /*005c*/ 	.word	0x00000a20


	//   ....[2]....
        /*0060*/ 	.word	0x00000a50


	//   ....[3]....
        /*0064*/ 	.word	0x00000a70


	//   ....[4]....
        /*0068*/ 	.word	0x00000aa0


	//   ....[5]....
        /*006c*/ 	.word	0x00000ac0


	//   ....[6]....
        /*0070*/ 	.word	0x00000af0


	//   ....[7]....
        /*0074*/ 	.word	0x00000b10


	//   ....[8]....
        /*0078*/ 	.word	0x00000b90


	//   ....[9]....
        /*007c*/ 	.word	0x00000ba0


	//----- nvinfo : EIATTR_VRC_CTA_INIT_COUNT
	.align		4
.L_1027:
        /*0080*/ 	.byte	0x02, 0x4a
	.zero		1
	.zero		1


	//----- nvinfo : EIATTR_EXIT_INSTR_OFFSETS
	.align		4
        /*0084*/ 	.byte	0x04, 0x1c
        /*0086*/ 	.short	(.L_1029 - .L_1028)


	//   ....[0]....
.L_1028:
        /*0088*/ 	.word	0x00003360


	//   ....[1]....
        /*008c*/ 	.word	0x000034a0


	//   ....[2]....
        /*0090*/ 	.word	0x00003a40


	//   ....[3]....
        /*0094*/ 	.word	0x00004070


	//----- nvinfo : EIATTR_MAX_THREADS
	.align		4
.L_1029:
        /*0098*/ 	.byte	0x04, 0x05
        /*009a*/ 	.short	(.L_1031 - .L_1030)
.L_1030:
        /*009c*/ 	.word	0x00000080
        /*00a0*/ 	.word	0x00000001
        /*00a4*/ 	.word	0x00000001


	//----- nvinfo : EIATTR_CRS_STACK_SIZE
	.align		4
.L_1031:
        /*00a8*/ 	.byte	0x04, 0x1e
        /*00aa*/ 	.short	(.L_1033 - .L_1032)
.L_1032:
        /*00ac*/ 	.word	0x00000000


	//----- nvinfo : EIATTR_CBANK_PARAM_SIZE
	.align		4
.L_1033:
        /*00b0*/ 	.byte	0x03, 0x19
        /*00b2*/ 	.short	0x00b8


	//----- nvinfo : EIATTR_PARAM_CBANK
	.align		4
        /*00b4*/ 	.byte	0x04, 0x0a
        /*00b6*/ 	.short	(.L_1035 - .L_1034)
	.align		4
.L_1034:
        /*00b8*/ 	.word	index@(.nv.constant0._Z35group_norm_nhwc_bwd_one_pass_kernelI11Fp32IOBf16WLi64ELi4ELi128EEv26Group_norm_nhwc_bwd_params)
        /*00bc*/ 	.short	0x0380
        /*00be*/ 	.short	0x00b8


	//----- nvinfo : EIATTR_SW_WAR
	.align		4
.L_1035:
        /*00c0*/ 	.byte	0x04, 0x36
        /*00c2*/ 	.short	(.L_1037 - .L_1036)
.L_1036:
        /*00c4*/ 	.word	0x00000008
.L_1037:


//--------------------- .nv.info._Z35group_norm_nhwc_bwd_one_pass_kernelI11Fp32IOBf16WLi128ELi4ELi128EEv26Group_norm_nhwc_bwd_params --------------------------
	.section	.nv.info._Z35group_norm_nhwc_bwd_one_pass_kernelI11Fp32IOBf16WLi128ELi4ELi128EEv26Group_norm_nhwc_bwd_params,"",@"SHT_CUDA_INFO"
	.sectionflags	@""
	.align	4


	//----- nvinfo : EIATTR_CUDA_API_VERSION
	.align		4
        /*0000*/ 	.byte	0x04, 0x37
        /*0002*/ 	.short	(.L_1039 - .L_1038)
.L_1038:
        /*0004*/ 	.word	0x00000082


	//----- nvinfo : EIATTR_KPARAM_INFO
	.align		4
.L_1039:
        /*0008*/ 	.byte	0x04, 0x17
        /*000a*/ 	.short	(.L_1041 - .L_1040)
.L_1040:
        /*000c*/ 	.word	0x00000000
        /*0010*/ 	.short	0x0000
        /*0012*/ 	.short	0x0000
        /*0014*/ 	.byte	0x00, 0xf0, 0xe1, 0x02


	//----- nvinfo : EIATTR_SPARSE_MMA_MASK
	.align		4
.L_1041:
        /*0018*/ 	.byte	0x03, 0x50
        /*001a*/ 	.short	0x0000


	//----- nvinfo : EIATTR_MAXREG_COUNT
	.align		4
        /*001c*/ 	.byte	0x03, 0x1b
        /*001e*/ 	.short	0x00ff


	//----- nvinfo : EIATTR_NUM_BARRIERS
	.align		4
        /*0020*/ 	.byte	0x02, 0x4c
        /*0022*/ 	.byte	0x01
	.zero		1


	//----- nvinfo : EIATTR_MERCURY_ISA_VERSION
	.align		4
        /*0024*/ 	.byte	0x03, 0x5f
        /*0026*/ 	.short	0x0101


	//----- nvinfo : EIATTR_COOP_GROUP_MASK_REGIDS
	.align		4
        /*0028*/ 	.byte	0x04, 0x29
        /*002a*/ 	.short	(.L_1043 - .L_1042)


	//   ....[0]....
.L_1042:
        /*002c*/ 	.word	0xffffffff


	//   ....[1]....
        /*0030*/ 	.word	0xffffffff


	//   ....[2]....
        /*0034*/ 	.word	0xffffffff


	//   ....[3]....
        /*0038*/ 	.word	0xffffffff


	//   ....[4]....
        /*003c*/ 	.word	0xffffffff


	//   ....[5]....
        /*0040*/ 	.word	0xffffffff


	//   ....[6]....
        /*0044*/ 	.word	0xffffffff


	//   ....[7]....
        /*0048*/ 	.word	0xffffffff


	//   ....[8]....
        /*004c*/ 	.word	0xffffffff


	//   ....[9]....
        /*0050*/ 	.word	0xffffffff


	//----- nvinfo : EIATTR_COOP_GROUP_INSTR_OFFSETS
	.align		4
.L_1043:
        /*0054*/ 	.byte	0x04, 0x28
        /*0056*/ 	.short	(.L_1045 - .L_1044)


	//   ....[0]....
.L_1044:
        /*0058*/ 	.word	0x00000fa0


	//   ....[1]....
        /*005c*/ 	.word	0x00000fd0


	//   ....[2]....
        /*0060*/ 	.word	0x00001020


	//   ....[3]....
        /*0064*/ 	.word	0x00001040


	//   ....[4]....
        /*0068*/ 	.word	0x00001070


	//   ....[5]....
        /*006c*/ 	.word	0x00001090


	//   ....[6]....
        /*0070*/ 	.word	0x000010c0


	//   ....[7]....
        /*0074*/ 	.word	0x000010e0


	//   ....[8]....
        /*0078*/ 	.word	0x00001130


	//   ....[9]....
        /*007c*/ 	.word	0x00001140


	//----- nvinfo : EIATTR_VRC_CTA_INIT_COUNT
	.align		4
.L_1045:
        /*0080*/ 	.byte	0x02, 0x4a
	.zero		1
	.zero		1


	//----- nvinfo : EIATTR_EXIT_INSTR_OFFSETS
	.align		4
        /*0084*/ 	.byte	0x04, 0x1c
        /*0086*/ 	.short	(.L_1047 - .L_1046)


	//   ....[0]....
.L_1046:
        /*0088*/ 	.word	0x00003b20


	//   ....[1]....
        /*008c*/ 	.word	0x00003c60


	//   ....[2]....
        /*0090*/ 	.word	0x00004210


	//   ....[3]....
        /*0094*/ 	.word	0x00004840


	//----- nvinfo : EIATTR_MAX_THREADS
	.align		4
.L_1047:
        /*0098*/ 	.byte	0x04, 0x05
        /*009a*/ 	.short	(.L_1049 - .L_1048)
.L_1048:
        /*009c*/ 	.word	0x00000080
        /*00a0*/ 	.word	0x00000001
        /*00a4*/ 	.word	0x00000001


	//----- nvinfo : EIATTR_CRS_STACK_SIZE
	.align		4
.L_1049:
        /*00a8*/ 	.byte	0x04, 0x1e
        /*00aa*/ 	.short	(.L_1051 - .L_1050)
.L_1050:
        /*00ac*/ 	.word	0x00000000


	//----- nvinfo : EIATTR_CBANK_PARAM_SIZE
	.align		4
.L_1051:
        /*00b0*/ 	.byte	0x03, 0x19
        /*00b2*/ 	.short	0x00b8


	//----- nvinfo : EIATTR_PARAM_CBANK
	.align		4
        /*00b4*/ 	.byte	0x04, 0x0a
        /*00b6*/ 	.short	(.L_1053 - .L_1052)
	.align		4
.L_1052:
        /*00b8*/ 	.word	index@(.nv.constant0._Z35group_norm_nhwc_bwd_one_pass_kernelI11Fp32IOBf16WLi128ELi4ELi128EEv26Group_norm_nhwc_bwd_params)
        /*00bc*/ 	.short	0x0380
        /*00be*/ 	.short	0x00b8


	//----- nvinfo : EIATTR_SW_WAR
	.align		4
.L_1053:
        /*00c0*/ 	.byte	0x04, 0x36
        /*00c2*/ 	.short	(.L_1055 - .L_1054)
.L_1054:
        /*00c4*/ 	.word	0x00000008
.L_1055:


//--------------------- .nv.info._Z35group_norm_nhwc_bwd_one_pass_kernelI11Fp32IOBf16WLi256ELi4ELi128EEv26Group_norm_nhwc_bwd_params --------------------------
	.section	.nv.info._Z35group_norm_nhwc_bwd_one_pass_kernelI11Fp32IOBf16WLi256ELi4ELi128EEv26Group_norm_nhwc_bwd_params,"",@"SHT_CUDA_INFO"
	.sectionflags	@""
	.align	4


	//----- nvinfo : EIATTR_CUDA_API_VERSION
	.align		4
        /*0000*/ 	.byte	0x04, 0x37
        /*0002*/ 	.short	(.L_1057 - .L_1056)
.L_1056:
        /*0004*/ 	.word	0x00000082


	//----- nvinfo : EIATTR_KPARAM_INFO
	.align		4
.L_1057:
        /*0008*/ 	.byte	0x04, 0x17
        /*000a*/ 	.short	(.L_1059 - .L_1058)
.L_1058:
        /*000c*/ 	.word	0x00000000
        /*0010*/ 	.short	0x0000
        /*0012*/ 	.short	0x0000
        /*0014*/ 	.byte	0x00, 0xf0, 0xe1, 0x02


	//----- nvinfo : EIATTR_SPARSE_MMA_MASK
	.align		4
.L_1059:
        /*0018*/ 	.byte	0x03, 0x50
        /*001a*/ 	.short	0x0000


	//----- nvinfo : EIATTR_MAXREG_COUNT
	.align		4
        /*001c*/ 	.byte	0x03, 0x1b
        /*001e*/ 	.short	0x00ff


	//----- nvinfo : EIATTR_NUM_BARRIERS
	.align		4
        /*0020*/ 	.byte	0x02, 0x4c
        /*0022*/ 	.byte	0x01
	.zero		1


	//----- nvinfo : EIATTR_MERCURY_ISA_VERSION
	.align		4
        /*0024*/ 	.byte	0x03, 0x5f
        /*0026*/ 	.short	0x0101


	//----- nvinfo : EIATTR_COOP_GROUP_MASK_REGIDS
	.align		4
        /*0028*/ 	.byte	0x04, 0x29
        /*002a*/ 	.short	(.L_1061 - .L_1060)


	//   ....[0]....
.L_1060:
        /*002c*/ 	.word	0xffffffff


	//   ....[1]....
        /*0030*/ 	.word	0xffffffff


	//   ....[2]....
        /*0034*/ 	.word	0xffffffff


	//   ....[3]....
        /*0038*/ 	.word	0xffffffff


	//   ....[4]....
        /*003c*/ 	.word	0xffffffff


	//   ....[5]....
        /*0040*/ 	.word	0xffffffff


	//   ....[6]....
        /*0044*/ 	.word	0xffffffff


	//   ....[7]....
        /*0048*/ 	.word	0xffffffff


	//   ....[8]....
        /*004c*/ 	.word	0xffffffff


	//   ....[9]....
        /*0050*/ 	.word	0xffffffff


	//----- nvinfo : EIATTR_COOP_GROUP_INSTR_OFFSETS
	.align		4
.L_1061:
        /*0054*/ 	.byte	0x04, 0x28
        /*0056*/ 	.short	(.L_1063 - .L_1062)


	//   ....[0]....
.L_1062:
        /*0058*/ 	.word	0x000017d0


	//   ....[1]....
        /*005c*/ 	.word	0x00001810


	//   ....[2]....
        /*0060*/ 	.word	0x00001890


	//   ....[3]....
        /*0064*/ 	.word	0x000018b0


	//   ....[4]....
        /*0068*/ 	.word	0x000018f0


	//   ....[5]....
        /*006c*/ 	.word	0x00001910


	//   ....[6]....
        /*0070*/ 	.word	0x00001940


	//   ....[7]....
        /*0074*/ 	.word	0x00001960


	//   ....[8]....
        /*0078*/ 	.word	0x000019b0


	//   ....[9]....
        /*007c*/ 	.word	0x000019c0


	//----- nvinfo : EIATTR_VRC_CTA_INIT_COUNT
	.align		4
.L_1063:
        /*0080*/ 	.byte	0x02, 0x4a
	.zero		1
	.zero		1


	//----- nvinfo : EIATTR_EXIT_INSTR_OFFSETS
	.align		4
        /*0084*/ 	.byte	0x04, 0x1c
        /*0086*/ 	.short	(.L_1065 - .L_1064)


	//   ....[0]....
.L_1064:
        /*0088*/ 	.word	0x00004940


	//   ....[1]....
        /*008c*/ 	.word	0x00004a70


	//   ....[2]....
        /*0090*/ 	.word	0x00004fa0


	//   ....[3]....
        /*0094*/ 	.word	0x000055a0


	//----- nvinfo : EIATTR_MAX_THREADS
	.align		4
.L_1065:
        /*0098*/ 	.byte	0x04, 0x05
        /*009a*/ 	.short	(.L_1067 - .L_1066)
.L_1066:
        /*009c*/ 	.word	0x00000080
        /*00a0*/ 	.word	0x00000001
        /*00a4*/ 	.word	0x00000001


	//----- nvinfo : EIATTR_CRS_STACK_SIZE
	.align		4
.L_1067:
        /*00a8*/ 	.byte	0x04, 0x1e
        /*00aa*/ 	.short	(.L_1069 - .L_1068)
.L_1068:
        /*00ac*/ 	.word	0x00000000


	//----- nvinfo : EIATTR_CBANK_PARAM_SIZE
	.align		4
.L_1069:
        /*00b0*/ 	.byte	0x03, 0x19
        /*00b2*/ 	.short	0x00b8


	//----- nvinfo : EIATTR_PARAM_CBANK
	.align		4
        /*00b4*/ 	.byte	0x04, 0x0a
        /*00b6*/ 	.short	(.L_1071 - .L_1070)
	.align		4
.L_1070:
        /*00b8*/ 	.word	index@(.nv.constant0._Z35group_norm_nhwc_bwd_one_pass_kernelI11Fp32IOBf16WLi256ELi4ELi128EEv26Group_norm_nhwc_bwd_params)
        /*00bc*/ 	.short	0x0380
        /*00be*/ 	.short	0x00b8


	//----- nvinfo : EIATTR_SW_WAR
	.align		4
.L_1071:
        /*00c0*/ 	.byte	0x04, 0x36
        /*00c2*/ 	.short	(.L_1073 - .L_1072)
.L_1072:
        /*00c4*/ 	.word	0x00000008
.L_1073:


//--------------------- .nv.info._Z35group_norm_nhwc_bwd_one_pass_kernelI11Fp32IOBf16WLi512ELi4ELi128EEv26Group_norm_nhwc_bwd_params --------------------------
	.section	.nv.info._Z35group_norm_nhwc_bwd_one_pass_kernelI11Fp32IOBf16WLi512ELi4ELi128EEv26Group_norm_nhwc_bwd_params,"",@"SHT_CUDA_INFO"
	.sectionflags	@""
	.align	4


	//----- nvinfo : EIATTR_CUDA_API_VERSION
	.align		4
        /*0000*/ 	.byte	0x04, 0x37
        /*0002*/ 	.short	(.L_1075 - .L_1074)
.L_1074:
        /*0004*/ 	.word	0x00000082


	//----- nvinfo : EIATTR_KPARAM_INFO
	.align		4
.L_1075:
        /*0008*/ 	.byte	0x04, 0x17
        /*000a*/ 	.short	(.L_1077 - .L_1076)
.L_1076:
        /*000c*/ 	.word	0x00000000
        /*0010*/ 	.short	0x0000
        /*0012*/ 	.short	0x0000
        /*0014*/ 	.byte	0x00, 0xf0, 0xe1, 0x02


	//----- nvinfo : EIATTR_SPARSE_MMA_MASK
	.align		4
.L_1077:
        /*0018*/ 	.byte	0x03, 0x50
        /*001a*/ 	.short	0x0000


	//----- nvinfo : EIATTR_MAXREG_COUNT
	.align		4
        /*001c*/ 	.byte	0x03, 0x1b
        /*001e*/ 	.short	0x00ff


	//----- nvinfo : EIATTR_NUM_BARRIERS
	.align		4
        /*0020*/ 	.byte	0x02, 0x4c
        /*0022*/ 	.byte	0x01
	.zero		1


	//----- nvinfo : EIATTR_MERCURY_ISA_VERSION
	.align		4
        /*0024*/ 	.byte	0x03, 0x5f
        /*0026*/ 	.short	0x0101


	//----- nvinfo : EIATTR_INT_WARP_WIDE_INSTR_OFFSETS
	.align		4
        /*0028*/ 	.byte	0x04, 0x31
        /*002a*/ 	.short	(.L_1079 - .L_1078)


	//   ....[0]....
.L_1078:
        /*002c*/ 	.word	0x00002b10


	//----- nvinfo : EIATTR_COOP_GROUP_MASK_REGIDS
	.align		4
.L_1079:
        /*0030*/ 	.byte	0x04, 0x29
        /*0032*/ 	.short	(.L_1081 - .L_1080)


	//   ....[0]....
.L_1080:
        /*0034*/ 	.word	0xffffffff


	//   ....[1]....
        /*0038*/ 	.word	0xffffffff


	//   ....[2]....
        /*003c*/ 	.word	0xffffffff


	//   ....[3]....
        /*0040*/ 	.word	0xffffffff


	//   ....[4]....
        /*0044*/ 	.word	0xffffffff


	//   ....[5]....
        /*0048*/ 	.word	0xffffffff


	//   ....[6]....
        /*004c*/ 	.word	0xffffffff


	//   ....[7]....
        /*0050*/ 	.word	0xffffffff


	//   ....[8]....
        /*0054*/ 	.word	0xffffffff


	//   ....[9]....
        /*0058*/ 	.word	0xffffffff


	//----- nvinfo : EIATTR_COOP_GROUP_INSTR_OFFSETS
	.align		4
.L_1081:
        /*005c*/ 	.byte	0x04, 0x28
        /*005e*/ 	.short	(.L_1083 - .L_1082)


	//   ....[0]....
.L_1082:
        /*0060*/ 	.word	0x000028a0


	//   ....[1]....
        /*0064*/ 	.word	0x000028e0


	//   ....[2]....
        /*0068*/ 	.word	0x00002980


	//   ....[3]....
        /*006c*/ 	.word	0x000029b0


	//   ....[4]....
        /*0070*/ 	.word	0x000029f0


	//   ....[5]....
        /*0074*/ 	.word	0x00002a10


	//   ....[6]....
        /*0078*/ 	.word	0x00002a40


	//   ....[7]....
        /*007c*/ 	.word	0x00002a60


	//   ....[8]....
        /*0080*/ 	.word	0x00002ab0


	//   ....[9]....
        /*0084*/ 	.word	0x00002ac0


	//----- nvinfo : EIATTR_VRC_CTA_INIT_COUNT
	.align		4
.L_1083:
        /*0088*/ 	.byte	0x02, 0x4a
	.zero		1
	.zero		1


	//----- nvinfo : EIATTR_EXIT_INSTR_OFFSETS
	.align		4
        /*008c*/ 	.byte	0x04, 0x1c
        /*008e*/ 	.short	(.L_1085 - .L_1084)


	//   ....[0]....
.L_1084:
        /*0090*/ 	.word	0x00006670


	//   ....[1]....
        /*0094*/ 	.word	0x000067a0


	//   ....[2]....
        /*0098*/ 	.word	0x00006cd0


	//   ....[3]....
        /*009c*/ 	.word	0x000072d0


	//----- nvinfo : EIATTR_MAX_THREADS
	.align		4
.L_1085:
        /*00a0*/ 	.byte	0x04, 0x05
        /*00a2*/ 	.short	(.L_1087 - .L_1086)
.L_1086:
        /*00a4*/ 	.word	0x00000080
        /*00a8*/ 	.word	0x00000001
        /*00ac*/ 	.word	0x00000001


	//----- nvinfo : EIATTR_CRS_STACK_SIZE
	.align		4
.L_1087:
        /*00b0*/ 	.byte	0x04, 0x1e
        /*00b2*/ 	.short	(.L_1089 - .L_1088)
.L_1088:
        /*00b4*/ 	.word	0x00000000


	//----- nvinfo : EIATTR_CBANK_PARAM_SIZE
	.align		4
.L_1089:
        /*00b8*/ 	.byte	0x03, 0x19
        /*00ba*/ 	.short	0x00b8


	//----- nvinfo : EIATTR_PARAM_CBANK
	.align		4
        /*00bc*/ 	.byte	0x04, 0x0a
        /*00be*/ 	.short	(.L_1091 - .L_1090)
	.align		4
.L_1090:
        /*00c0*/ 	.word	index@(.nv.constant0._Z35group_norm_nhwc_bwd_one_pass_kernelI11Fp32IOBf16WLi512ELi4ELi128EEv26Group_norm_nhwc_bwd_params)
        /*00c4*/ 	.short	0x0380
        /*00c6*/ 	.short	0x00b8


	//----- nvinfo : EIATTR_SW_WAR
	.align		4
.L_1091:
        /*00c8*/ 	.byte	0x04, 0x36
        /*00ca*/ 	.short	(.L_1093 - .L_1092)
.L_1092:
        /*00cc*/ 	.word	0x00000008
.L_1093:


//--------------------- .nv.info._Z35group_norm_nhwc_bwd_one_pass_kernelI11Fp32IOFp16WLi64ELi4ELi128EEv26Group_norm_nhwc_bwd_params --------------------------
	.section	.nv.info._Z35group_norm_nhwc_bwd_one_pass_kernelI11Fp32IOFp16WLi64ELi4ELi128EEv26Group_norm_nhwc_bwd_params,"",@"SHT_CUDA_INFO"
	.sectionflags	@""
	.align	4


	//----- nvinfo : EIATTR_CUDA_API_VERSION
	.align		4
        /*0000*/ 	.byte	0x04, 0x37
        /*0002*/ 	.short	(.L_1095 - .L_1094)
.L_1094:
        /*0004*/ 	.word	0x00000082


	//----- nvinfo : EIATTR_KPARAM_INFO
	.align		4
.L_1095:
        /*0008*/ 	.byte	0x04, 0x17
        /*000a*/ 	.short	(.L_1097 - .L_1096)
.L_1096:
        /*000c*/ 	.word	0x00000000
        /*0010*/ 	.short	0x0000
        /*0012*/ 	.short	0x0000
        /*0014*/ 	.byte	0x00, 0xf0, 0xe1, 0x02


	//----- nvinfo : EIATTR_SPARSE_MMA_MASK
	.align		4
.L_1097:
        /*0018*/ 	.byte	0x03, 0x50
        /*001a*/ 	.short	0x0000


	//----- nvinfo : EIATTR_MAXREG_COUNT
	.align		4
        /*001c*/ 	.byte	0x03, 0x1b
        /*001e*/ 	.short	0x00ff


	//----- nvinfo : EIATTR_NUM_BARRIERS
	.align		4
        /*0020*/ 	.byte	0x02, 0x4c
        /*0022*/ 	.byte	0x01
	.zero		1


	//----- nvinfo : EIATTR_MERCURY_ISA_VERSION
	.align		4
        /*0024*/ 	.byte	0x03, 0x5f
        /*0026*/ 	.short	0x0101


	//----- nvinfo : EIATTR_COOP_GROUP_MASK_REGIDS
	.align		4
        /*0028*/ 	.byte	0x04, 0x29
        /*002a*/ 	.short	(.L_1099 - .L_1098)


	//   ....[0]....
.L_1098:
        /*002c*/ 	.word	0xffffffff


	//   ....[1]....
        /*0030*/ 	.word	0xffffffff


	//   ....[2]....
        /*0034*/ 	.word	0xffffffff


	//   ....[3]....
        /*0038*/ 	.word	0xffffffff


	//   ....[4]....
        /*003c*/ 	.word	0xffffffff


	//   ....[5]....
        /*0040*/ 	.word	0xffffffff


	//   ....[6]....
        /*0044*/ 	.word	0xffffffff


	//   ....[7]....
        /*0048*/ 	.word	0xffffffff


	//   ....[8]....
        /*004c*/ 	.word	0xffffffff


	//   ....[9]....
        /*0050*/ 	.word	0xffffffff


	//----- nvinfo : EIATTR_COOP_GROUP_INSTR_OFFSETS
	.align		4
.L_1099:
        /*0054*/ 	.byte	0x04, 0x28
        /*0056*/ 	.short	(.L_1101 - .L_1100)


	//   ....[0]....
.L_1100:
        /*0058*/ 	.word	0x00000a00


	//   ....[1]....
        /*005c*/ 	.word	0x00000a20


	//   ....[2]....
        /*0060*/ 	.word	0x00000a50


	//   ....[3]....
        /*0064*/ 	.word	0x00000a70


	//   ....[4]....
        /*0068*/ 	.word	0x00000aa0


	//   ....[5]....
        /*006c*/ 	.word	0x00000ac0


	//   ....[6]....
        /*0070*/ 	.word	0x00000af0


	//   ....[7]....
        /*0074*/ 	.word	0x00000b10


	//   ....[8]....
        /*0078*/ 	.word	0x00000b90


	//   ....[9]....
        /*007c*/ 	.word	0x00000ba0


	//----- nvinfo : EIATTR_VRC_CTA_INIT_COUNT
	.align		4
.L_1101:
        /*0080*/ 	.byte	0x02, 0x4a
	.zero		1
	.zero		1


	//----- nvinfo : EIATTR_EXIT_INSTR_OFFSETS
	.align		4
        /*0084*/ 	.byte	0x04, 0x1c
        /*0086*/ 	.short	(.L_1103 - .L_1102)


	//   ....[0]....
.L_1102:
        /*0088*/ 	.word	0x00003360


	//   ....[1]....
        /*008c*/ 	.word	0x000034a0


	//   ....[2]....
        /*0090*/ 	.word	0x00003a40


	//   ....[3]....
        /*0094*/ 	.word	0x00004070


	//----- nvinfo : EIATTR_MAX_THREADS
	.align		4
.L_1103:
        /*0098*/ 	.byte	0x04, 0x05
        /*009a*/ 	.short	(.L_1105 - .L_1104)
.L_1104:
        /*009c*/ 	.word	0x00000080
        /*00a0*/ 	.word	0x00000001
        /*00a4*/ 	.word	0x00000001


	//----- nvinfo : EIATTR_CRS_STACK_SIZE
	.align		4
.L_1105:
        /*00a8*/ 	.byte	0x04, 0x1e
        /*00aa*/ 	.short	(.L_1107 - .L_1106)
.L_1106:
        /*00ac*/ 	.word	0x00000000


	//----- nvinfo : EIATTR_CBANK_PARAM_SIZE
	.align		4
.L_1107:
        /*00b0*/ 	.byte	0x03, 0x19
        /*00b2*/ 	.short	0x00b8


	//----- nvinfo : EIATTR_PARAM_CBANK
	.align		4
        /*00b4*/ 	.byte	0x04, 0x0a
        /*00b6*/ 	.short	(.L_1109 - .L_1108)
	.align		4
.L_1108:
        /*00b8*/ 	.word	index@(.nv.constant0._Z35group_norm_nhwc_bwd_one_pass_kernelI11Fp32IOFp16WLi64ELi4ELi128EEv26Group_norm_nhwc_bwd_params)
        /*00bc*/ 	.short	0x0380
        /*00be*/ 	.short	0x00b8


	//----- nvinfo : EIATTR_SW_WAR
	.align		4
.L_1109:
        /*00c0*/ 	.byte	0x04, 0x36
        /*00c2*/ 	.short	(.L_1111 - .L_1110)
.L_1110:
        /*00c4*/ 	.word	0x00000008
.L_1111:


//--------------------- .nv.info._Z35group_norm_nhwc_bwd_one_pass_kernelI11Fp32IOFp16WLi128ELi4ELi128EEv26Group_norm_nhwc_bwd_params --------------------------
	.section	.nv.info._Z35group_norm_nhwc_bwd_one_pass_kernelI11Fp32IOFp16WLi128ELi4ELi128EEv26Group_norm_nhwc_bwd_params,"",@"SHT_CUDA_INFO"
	.sectionflags	@""
	.align	4


	//----- nvinfo : EIATTR_CUDA_API_VERSION
	.align		4
        /*0000*/ 	.byte	0x04, 0x37
        /*0002*/ 	.short	(.L_1113 - .L_1112)
.L_1112:
        /*0004*/ 	.word	0x00000082


	//----- nvinfo : EIATTR_KPARAM_INFO
	.align		4
.L_1113:
        /*0008*/ 	.byte	0x04, 0x17
        /*000a*/ 	.short	(.L_1115 - .L_1114)
.L_1114:
        /*000c*/ 	.word	0x00000000
        /*0010*/ 	.short	0x0000
        /*0012*/ 	.short	0x0000
        /*0014*/ 	.byte	0x00, 0xf0, 0xe1, 0x02


	//----- nvinfo : EIATTR_SPARSE_MMA_MASK
	.align		4
.L_1115:
        /*0018*/ 	.byte	0x03, 0x50
        /*001a*/ 	.short	0x0000


	//----- nvinfo : EIATTR_MAXREG_COUNT
	.align		4
        /*001c*/ 	.byte	0x03, 0x1b
        /*001e*/ 	.short	0x00ff


	//----- nvinfo : EIATTR_NUM_BARRIERS
	.align		4
        /*0020*/ 	.byte	0x02, 0x4c
        /*0022*/ 	.byte	0x01
	.zero		1


	//----- nvinfo : EIATTR_MERCURY_ISA_VERSION
	.align		4
        /*0024*/ 	.byte	0x03, 0x5f
        /*0026*/ 	.short	0x0101


	//----- nvinfo : EIATTR_COOP_GROUP_MASK_REGIDS
	.align		4
        /*0028*/ 	.byte	0x04, 0x29
        /*002a*/ 	.short	(.L_1117 - .L_1116)


	//   ....[0]....
.L_1116:
        /*002c*/ 	.word	0xffffffff


	//   ....[1]....
        /*0030*/ 	.word	0xffffffff


	//   ....[2]....
        /*0034*/ 	.word	0xffffffff


	//   ....[3]....
        /*0038*/ 	.word	0xffffffff


	//   ....[4]....
        /*003c*/ 	.word	0xffffffff


	//   ....[5]....
        /*0040*/ 	.word	0xffffffff


	//   ....[6]....
        /*0044*/ 	.word	0xffffffff


	//   ....[7]....
        /*0048*/ 	.word	0xffffffff


	//   ....[8]....
        /*004c*/ 	.word	0xffffffff


	//   ....[9]....
        /*0050*/ 	.word	0xffffffff


	//----- nvinfo : EIATTR_COOP_GROUP_INSTR_OFFSETS
	.align		4
.L_1117:
        /*0054*/ 	.byte	0x04, 0x28
        /*0056*/ 	.short	(.L_1119 - .L_1118)


	//   ....[0]....
.L_1118:
        /*0058*/ 	.word	0x00000fa0


	//   ....[1]....
        /*005c*/ 	.word	0x00000fd0


	//   ....[2]....
        /*0060*/ 	.word	0x00001020


	//   ....[3]....
        /*0064*/ 	.word	0x00001040


	//   ....[4]....
        /*0068*/ 	.word	0x00001070


	//   ....[5]....
        /*006c*/ 	.word	0x00001090


	//   ....[6]....
        /*0070*/ 	.word	0x000010c0


	//   ....[7]....
        /*0074*/ 	.word	0x000010e0


	//   ....[8]....
        /*0078*/ 	.word	0x00001130


	//   ....[9]....
        /*007c*/ 	.word	0x00001140


	//----- nvinfo : EIATTR_VRC_CTA_INIT_COUNT
	.align		4
.L_1119:
        /*0080*/ 	.byte	0x02, 0x4a
	.zero		1
	.zero		1


	//----- nvinfo : EIATTR_EXIT_INSTR_OFFSETS
	.align		4
        /*0084*/ 	.byte	0x04, 0x1c
        /*0086*/ 	.short	(.L_1121 - .L_1120)


	//   ....[0]....
.L_1120:
        /*0088*/ 	.word	0x00003b20


	//   ....[1]....
        /*008c*/ 	.word	0x00003c60


	//   ....[2]....
        /*0090*/ 	.word	0x00004210


	//   ....[3]....
        /*0094*/ 	.word	0x00004840


	//----- nvinfo : EIATTR_MAX_THREADS
	.align		4
.L_1121:
        /*0098*/ 	.byte	0x04, 0x05
        /*009a*/ 	.short	(.L_1123 - .L_1122)
.L_1122:
        /*009c*/ 	.word	0x00000080
        /*00a0*/ 	.word	0x00000001
        /*00a4*/ 	.word	0x00000001


	//----- nvinfo : EIATTR_CRS_STACK_SIZE
	.align		4
.L_1123:
        /*00a8*/ 	.byte	0x04, 0x1e
        /*00aa*/ 	.short	(.L_1125 - .L_1124)
.L_1124:
        /*00ac*/ 	.word	0x00000000


	//----- nvinfo : EIATTR_CBANK_PARAM_SIZE
	.align		4
.L_1125:
        /*00b0*/ 	.byte	0x03, 0x19
        /*00b2*/ 	.short	0x00b8


	//----- nvinfo : EIATTR_PARAM_CBANK
	.align		4
        /*00b4*/ 	.byte	0x04, 0x0a
        /*00b6*/ 	.short	(.L_1127 - .L_1126)
	.align		4
.L_1126:
        /*00b8*/ 	.word	index@(.nv.constant0._Z35group_norm_nhwc_bwd_one_pass_kernelI11Fp32IOFp16WLi128ELi4ELi128EEv26Group_norm_nhwc_bwd_params)
        /*00bc*/ 	.short	0x0380
        /*00be*/ 	.short	0x00b8


	//----- nvinfo : EIATTR_SW_WAR
	.align		4
.L_1127:
        /*00c0*/ 	.byte	0x04, 0x36
        /*00c2*/ 	.short	(.L_1129 - .L_1128)
.L_1128:
        /*00c4*/ 	.word	0x00000008
.L_1129:


//--------------------- .nv.info._Z35group_norm_nhwc_bwd_one_pass_kernelI11Fp32IOFp16WLi256ELi4ELi128EEv26Group_norm_nhwc_bwd_params --------------------------
	.section	.nv.info._Z35group_norm_nhwc_bwd_one_pass_kernelI11Fp32IOFp16WLi256ELi4ELi128EEv26Group_norm_nhwc_bwd_params,"",@"SHT_CUDA_INFO"
	.sectionflags	@""
	.align	4


	//----- nvinfo : EIATTR_CUDA_API_VERSION
	.align		4
        /*0000*/ 	.byte	0x04, 0x37
        /*0002*/ 	.short	(.L_1131 - .L_1130)
.L_1130:
        /*0004*/ 	.word	0x00000082


	//----- nvinfo : EIATTR_KPARAM_INFO
	.align		4
.L_1131:
        /*0008*/ 	.byte	0x04, 0x17
        /*000a*/ 	.short	(.L_1133 - .L_1132)
.L_1132:
        /*000c*/ 	.word	0x00000000
        /*0010*/ 	.short	0x0000
        /*0012*/ 	.short	0x0000
        /*0014*/ 	.byte	0x00, 0xf0, 0xe1, 0x02


	//----- nvinfo : EIATTR_SPARSE_MMA_MASK
	.align		4
.L_1133:
        /*0018*/ 	.byte	0x03, 0x50
        /*001a*/ 	.short	0x0000


	//----- nvinfo : EIATTR_MAXREG_COUNT
	.align		4
        /*001c*/ 	.byte	0x03, 0x1b
        /*001e*/ 	.short	0x00ff


	//----- nvinfo : EIATTR_NUM_BARRIERS
	.align		4
        /*0020*/ 	.byte	0x02, 0x4c
        /*0022*/ 	.byte	0x01
	.zero		1


	//----- nvinfo : EIATTR_MERCURY_ISA_VERSION
	.align		4
        /*0024*/ 	.byte	0x03, 0x5f
        /*0026*/ 	.short	0x0101


	//----- nvinfo : EIATTR_COOP_GROUP_MASK_REGIDS
	.align		4
        /*0028*/ 	.byte	0x04, 0x29
        /*002a*/ 	.short	(.L_1135 - .L_1134)


	//   ....[0]....
.L_1134:
        /*002c*/ 	.word	0xffffffff


	//   ....[1]....
        /*0030*/ 	.word	0xffffffff


	//   ....[2]....
        /*0034*/ 	.word	0xffffffff


	//   ....[3]....
        /*0038*/ 	.word	0xffffffff


	//   ....[4]....
        /*003c*/ 	.word	0xffffffff


	//   ....[5]....
        /*0040*/ 	.word	0xffffffff


	//   ....[6]....
        /*0044*/ 	.word	0xffffffff


	//   ....[7]....
        /*0048*/ 	.word	0xffffffff


	//   ....[8]....
        /*004c*/ 	.word	0xffffffff


	//   ....[9]....
        /*0050*/ 	.word	0xffffffff


	//----- nvinfo : EIATTR_COOP_GROUP_INSTR_OFFSETS
	.align		4
.L_1135:
        /*0054*/ 	.byte	0x04, 0x28
        /*0056*/ 	.short	(.L_1137 - .L_1136)


	//   ....[0]....
.L_1136:
        /*0058*/ 	.word	0x000017d0


	//   ....[1]....
        /*005c*/ 	.word	0x00001810


	//   ....[2]....
        /*0060*/ 	.word	0x00001890


	//   ....[3]....
        /*0064*/ 	.word	0x000018b0


	//   ....[4]....
        /*0068*/ 	.word	0x000018f0


	//   ....[5]....
        /*006c*/ 	.word	0x00001910


	//   ....[6]....
        /*0070*/ 	.word	0x00001940


	//   ....[7]....
        /*0074*/ 	.word	0x00001960


	//   ....[8]....
        /*0078*/ 	.word	0x000019b0


	//   ....[9]....
        /*007c*/ 	.word	0x000019c0


	//----- nvinfo : EIATTR_VRC_CTA_INIT_COUNT
	.align		4
.L_1137:
        /*0080*/ 	.byte	0x02, 0x4a
	.zero		1
	.zero		1


	//----- nvinfo : EIATTR_EXIT_INSTR_OFFSETS
	.align		4
        /*0084*/ 	.byte	0x04, 0x1c
        /*0086*/ 	.short	(.L_1139 - .L_1138)


	//   ....[0]....
.L_1138:
        /*0088*/ 	.word	0x00004940


	//   ....[1]....
        /*008c*/ 	.word	0x00004a70


	//   ....[2]....
        /*0090*/ 	.word	0x00004fa0


	//   ....[3]....
        /*0094*/ 	.word	0x000055a0


	//----- nvinfo : EIATTR_MAX_THREADS
	.align		4
.L_1139:
        /*0098*/ 	.byte	0x04, 0x05
        /*009a*/ 	.short	(.L_1141 - .L_1140)
.L_1140:
        /*009c*/ 	.word	0x00000080
        /*00a0*/ 	.word	0x00000001
        /*00a4*/ 	.word	0x00000001


	//----- nvinfo : EIATTR_CRS_STACK_SIZE
	.align		4
.L_1141:
        /*00a8*/ 	.byte	0x04, 0x1e
        /*00aa*/ 	.short	(.L_1143 - .L_1142)
.L_1142:
        /*00ac*/ 	.word	0x00000000


	//----- nvinfo : EIATTR_CBANK_PARAM_SIZE
	.align		4
.L_1143:
        /*00b0*/ 	.byte	0x03, 0x19
        /*00b2*/ 	.short	0x00b8


	//----- nvinfo : EIATTR_PARAM_CBANK
	.align		4
        /*00b4*/ 	.byte	0x04, 0x0a
        /*00b6*/ 	.short	(.L_1145 - .L_1144)
	.align		4
.L_1144:
        /*00b8*/ 	.word	index@(.nv.constant0._Z35group_norm_nhwc_bwd_one_pass_kernelI11Fp32IOFp16WLi256ELi4ELi128EEv26Group_norm_nhwc_bwd_params)
        /*00bc*/ 	.short	0x0380
        /*00be*/ 	.short	0x00b8


	//----- nvinfo : EIATTR_SW_WAR
	.align		4
.L_1145:
        /*00c0*/ 	.byte	0x04, 0x36
        /*00c2*/ 	.short	(.L_1147 - .L_1146)
.L_1146:
        /*00c4*/ 	.word	0x00000008
.L_1147:


//--------------------- .nv.info._Z35group_norm_nhwc_bwd_one_pass_kernelI11Fp32IOFp16WLi512ELi4ELi128EEv26Group_norm_nhwc_bwd_params --------------------------
	.section	.nv.info._Z35group_norm_nhwc_bwd_one_pass_kernelI11Fp32IOFp16WLi512ELi4ELi128EEv26Group_norm_nhwc_bwd_params,"",@"SHT_CUDA_INFO"
	.sectionflags	@""
	.align	4


	//----- nvinfo : EIATTR_CUDA_API_VERSION
	.align		4
        /*0000*/ 	.byte	0x04, 0x37
        /*0002*/ 	.short	(.L_1149 - .L_1148)
.L_1148:
        /*0004*/ 	.word	0x00000082


	//----- nvinfo : EIATTR_KPARAM_INFO
	.align		4
.L_1149:
        /*0008*/ 	.byte	0x04, 0x17
        /*000a*/ 	.short	(.L_1151 - .L_1150)
.L_1150:
        /*000c*/ 	.word	0x00000000
        /*0010*/ 	.short	0x0000
        /*0012*/ 	.short	0x0000
        /*0014*/ 	.byte	0x00, 0xf0, 0xe1, 0x02


	//----- nvinfo : EIATTR_SPARSE_MMA_MASK
	.align		4
.L_1151:
        /*0018*/ 	.byte	0x03, 0x50
        /*001a*/ 	.short	0x0000


	//----- nvinfo : EIATTR_MAXREG_COUNT
	.align		4
        /*001c*/ 	.byte	0x03, 0x1b
        /*001e*/ 	.short	0x00ff


	//----- nvinfo : EIATTR_NUM_BARRIERS
	.align		4
        /*0020*/ 	.byte	0x02, 0x4c
        /*0022*/ 	.byte	0x01
	.zero		1


	//----- nvinfo : EIATTR_MERCURY_ISA_VERSION
	.align		4
        /*0024*/ 	.byte	0x03, 0x5f
        /*0026*/ 	.short	0x0101


	//----- nvinfo : EIATTR_INT_WARP_WIDE_INSTR_OFFSETS
	.align		4
        /*0028*/ 	.byte	0x04, 0x31
        /*002a*/ 	.short	(.L_1153 - .L_1152)


	//   ....[0]....
.L_1152:
        /*002c*/ 	.word	0x00002b10


	//----- nvinfo : EIATTR_COOP_GROUP_MASK_REGIDS
	.align		4
.L_1153:
        /*0030*/ 	.byte	0x04, 0x29
        /*0032*/ 	.short	(.L_1155 - .L_1154)


	//   ....[0]....
.L_1154:
        /*0034*/ 	.word	0xffffffff


	//   ....[1]....
        /*0038*/ 	.word	0xffffffff


	//   ....[2]....
        /*003c*/ 	.word	0xffffffff


	//   ....[3]....
        /*0040*/ 	.word	0xffffffff


	//   ....[4]....
        /*0044*/ 	.word	0xffffffff


	//   ....[5]....
        /*0048*/ 	.word	0xffffffff


	//   ....[6]....
        /*004c*/ 	.word	0xffffffff


	//   ....[7]....
        /*0050*/ 	.word	0xffffffff


	//   ....[8]....
        /*0054*/ 	.word	0xffffffff


	//   ....[9]....
        /*0058*/ 	.word	0xffffffff


	//----- nvinfo : EIATTR_COOP_GROUP_INSTR_OFFSETS
	.align		4
.L_1155:
        /*005c*/ 	.byte	0x04, 0x28
        /*005e*/ 	.short	(.L_1157 - .L_1156)


	//   ....[0]....
.L_1156:
        /*0060*/ 	.word	0x000028a0


	//   ....[1]....
        /*0064*/ 	.word	0x000028e0


	//   ....[2]....
        /*0068*/ 	.word	0x00002980


	//   ....[3]....
        /*006c*/ 	.word	0x000029b0


	//   ....[4]....
        /*0070*/ 	.word	0x000029f0


	//   ....[5]....
        /*0074*/ 	.word	0x00002a10


	//   ....[6]....
        /*0078*/ 	.word	0x00002a40


	//   ....[7]....
        /*007c*/ 	.word	0x00002a60


	//   ....[8]....
        /*0080*/ 	.word	0x00002ab0


	//   ....[9]....
        /*0084*/ 	.word	0x00002ac0


	//----- nvinfo : EIATTR_VRC_CTA_INIT_COUNT
	.align		4
.L_1157:
        /*0088*/ 	.byte	0x02, 0x4a
	.zero		1
	.zero		1


	//----- nvinfo : EIATTR_EXIT_INSTR_OFFSETS
	.align		4
        /*008c*/ 	.byte	0x04, 0x1c
        /*008e*/ 	.short	(.L_1159 - .L_1158)


	//   ....[0]....
.L_1158:
        /*0090*/ 	.word	0x00006670


	//   ....[1]....
        /*0094*/ 	.word	0x000067a0


	//   ....[2]....
        /*0098*/ 	.word	0x00006cd0


	//   ....[3]....
        /*009c*/ 	.word	0x000072d0


	//----- nvinfo : EIATTR_MAX_THREADS
	.align		4
.L_1159:
        /*00a0*/ 	.byte	0x04, 0x05
        /*00a2*/ 	.short	(.L_1161 - .L_1160)
.L_1160:
        /*00a4*/ 	.word	0x00000080
        /*00a8*/ 	.word	0x00000001
        /*00ac*/ 	.word	0x00000001


	//----- nvinfo : EIATTR_CRS_STACK_SIZE
	.align		4
.L_1161:
        /*00b0*/ 	.byte	0x04, 0x1e
        /*00b2*/ 	.short	(.L_1163 - .L_1162)
.L_1162:
        /*00b4*/ 	.word	0x00000000


	//----- nvinfo : EIATTR_CBANK_PARAM_SIZE
	.align		4
.L_1163:
        /*00b8*/ 	.byte	0x03, 0x19
        /*00ba*/ 	.short	0x00b8


	//----- nvinfo : EIATTR_PARAM_CBANK
	.align		4
        /*00bc*/ 	.byte	0x04, 0x0a
        /*00be*/ 	.short	(.L_1165 - .L_1164)
	.align		4
.L_1164:
        /*00c0*/ 	.word	index@(.nv.constant0._Z35group_norm_nhwc_bwd_one_pass_kernelI11Fp32IOFp16WLi512ELi4ELi128EEv26Group_norm_nhwc_bwd_params)
        /*00c4*/ 	.short	0x0380
        /*00c6*/ 	.short	0x00b8


	//----- nvinfo : EIATTR_SW_WAR
	.align		4
.L_1165:
        /*00c8*/ 	.byte	0x04, 0x36
        /*00ca*/ 	.short	(.L_1167 - .L_1166)
.L_1166:
        /*00cc*/ 	.word	0x00000008
.L_1167:


//--------------------- .nv.info._Z35group_norm_nhwc_fwd_one_pass_kernelI11Bf16IOFp32WLi64ELi4ELi128EEv26Group_norm_nhwc_fwd_params --------------------------
	.section	.nv.info._Z35group_norm_nhwc_fwd_one_pass_kernelI11Bf16IOFp32WLi64ELi4ELi128EEv26Group_norm_nhwc_fwd_params,"",@"SHT_CUDA_INFO"
	.sectionflags	@""
	.align	4


	//----- nvinfo : EIATTR_CUDA_API_VERSION
	.align		4
        /*0000*/ 	.byte	0x04, 0x37
        /*0002*/ 	.short	(.L_1169 - .L_1168)
.L_1168:
        /*0004*/ 	.word	0x00000082


	//----- nvinfo : EIATTR_KPARAM_INFO
	.align		4
.L_1169:
        /*0008*/ 	.byte	0x04, 0x17
        /*000a*/ 	.short	(.L_1171 - .L_1170)
.L_1170:
        /*000c*/ 	.word	0x00000000
        /*0010*/ 	.short	0x0000
        /*0012*/ 	.short	0x0000
        /*0014*/ 	.byte	0x00, 0xf0, 0x81, 0x02


	//----- nvinfo : EIATTR_SPARSE_MMA_MASK
	.align		4
.L_1171:
        /*0018*/ 	.byte	0x03, 0x50
        /*001a*/ 	.short	0x0000


	//----- nvinfo : EIATTR_MAXREG_COUNT
	.align		4
        /*001c*/ 	.byte	0x03, 0x1b
        /*001e*/ 	.short	0x00ff


	//----- nvinfo : EIATTR_NUM_BARRIERS
	.align		4
        /*0020*/ 	.byte	0x02, 0x4c
        /*0022*/ 	.byte	0x01
	.zero		1


	//----- nvinfo : EIATTR_MERCURY_ISA_VERSION
	.align		4
        /*0024*/ 	.byte	0x03, 0x5f
        /*0026*/ 	.short	0x0101


	//----- nvinfo : EIATTR_INT_WARP_WIDE_INSTR_OFFSETS
	.align		4
        /*0028*/ 	.byte	0x04, 0x31
        /*002a*/ 	.short	(.L_1173 - .L_1172)


	//   ....[0]....
.L_1172:
        /*002c*/ 	.word	0x00000cf0


	//   ....[1]....
        /*0030*/ 	.word	0x00000d30


	//   ....[2]....
        /*0034*/ 	.word	0x00000d70


	//   ....[3]....
        /*0038*/ 	.word	0x00000d80


	//   ....[4]....
        /*003c*/ 	.word	0x00000f50


	//   ....[5]....
        /*0040*/ 	.word	0x00000fb0


	//   ....[6]....
        /*0044*/ 	.word	0x00000ff0


	//   ....[7]....
        /*0048*/ 	.word	0x00001000


	//   ....[8]....
        /*004c*/ 	.word	0x000012a0


	//   ....[9]....
        /*0050*/ 	.word	0x00001380


	//   ....[10]....
        /*0054*/ 	.word	0x00001390


	//   ....[11]....
        /*0058*/ 	.word	0x00001470


	//   ....[12]....
        /*005c*/ 	.word	0x000015e0


	//   ....[13]....
        /*0060*/ 	.word	0x00001600


	//----- nvinfo : EIATTR_COOP_GROUP_MASK_REGIDS
	.align		4
.L_1173:
        /*0064*/ 	.byte	0x04, 0x29
        /*0066*/ 	.short	(.L_1175 - .L_1174)


	//   ....[0]....
.L_1174:
        /*0068*/ 	.word	0xffffffff


	//   ....[1]....
        /*006c*/ 	.word	0xffffffff


	//   ....[2]....
        /*0070*/ 	.word	0xffffffff


	//   ....[3]....
        /*0074*/ 	.word	0xffffffff


	//   ....[4]....
        /*0078*/ 	.word	0xffffffff


	//   ....[5]....
        /*007c*/ 	.word	0xffffffff


	//   ....[6]....
        /*0080*/ 	.word	0xffffffff


	//   ....[7]....
        /*0084*/ 	.word	0xffffffff


	//   ....[8]....
        /*0088*/ 	.word	0xffffffff


	//   ....[9]....
        /*008c*/ 	.word	0xffffffff


	//----- nvinfo : EIATTR_COOP_GROUP_INSTR_OFFSETS
	.align		4
.L_1175:
        /*0090*/ 	.byte	0x04, 0x28
        /*0092*/ 	.short	(.L_1177 - .L_1176)


	//   ....[0]....
.L_1176:
        /*0094*/ 	.word	0x00000650


	//   ....[1]....
        /*0098*/ 	.word	0x00000660


	//   ....[2]....
        /*009c*/ 	.word	0x00000690


	//   ....[3]....
        /*00a0*/ 	.word	0x000006b0


	//   ....[4]....
        /*00a4*/ 	.word	0x000006e0


	//   ....[5]....
        /*00a8*/ 	.word	0x00000700


	//   ....[6]....
        /*00ac*/ 	.word	0x00000730


	//   ....[7]....
        /*00b0*/ 	.word	0x00000750


	//   ....[8]....
        /*00b4*/ 	.word	0x000007a0


	//   ....[9]....
        /*00b8*/ 	.word	0x000007b0


	//----- nvinfo : EIATTR_VRC_CTA_INIT_COUNT
	.align		4
.L_1177:
        /*00bc*/ 	.byte	0x02, 0x4a
	.zero		1
	.zero		1


	//----- nvinfo : EIATTR_EXIT_INSTR_OFFSETS
	.align		4
        /*00c0*/ 	.byte	0x04, 0x1c
        /*00c2*/ 	.short	(.L_1179 - .L_1178)


	//   ....[0]....
.L_1178:
        /*00c4*/ 	.word	0x00000070


	//   ....[1]....
        /*00c8*/ 	.word	0x00001c50


	//----- nvinfo : EIATTR_MAX_THREADS
	.align		4
.L_1179:
        /*00cc*/ 	.byte	0x04, 0x05
        /*00ce*/ 	.short	(.L_1181 - .L_1180)
.L_1180:
        /*00d0*/ 	.word	0x00000080
        /*00d4*/ 	.word	0x00000001
        /*00d8*/ 	.word	0x00000001


	//----- nvinfo : EIATTR_CRS_STACK_SIZE
	.align		4
.L_1181:
        /*00dc*/ 	.byte	0x04, 0x1e
        /*00de*/ 	.short	(.L_1183 - .L_1182)
.L_1182:
        /*00e0*/ 	.word	0x00000000


	//----- nvinfo : EIATTR_CBANK_PARAM_SIZE
	.align		4
.L_1183:
        /*00e4*/ 	.byte	0x03, 0x19
        /*00e6*/ 	.short	0x00a0


	//----- nvinfo : EIATTR_PARAM_CBANK
	.align		4
        /*00e8*/ 	.byte	0x04, 0x0a
        /*00ea*/ 	.short	(.L_1185 - .L_1184)
	.align		4
.L_1184:
        /*00ec*/ 	.word	index@(.nv.constant0._Z35group_norm_nhwc_fwd_one_pass_kernelI11Bf16IOFp32WLi64ELi4ELi128EEv26Group_norm_nhwc_fwd_params)
        /*00f0*/ 	.short	0x0380
        /*00f2*/ 	.short	0x00a0


	//----- nvinfo : EIATTR_SW_WAR
	.align		4
.L_1185:
        /*00f4*/ 	.byte	0x04, 0x36
        /*00f6*/ 	.short	(.L_1187 - .L_1186)
.L_1186:
        /*00f8*/ 	.word	0x00000008
.L_1187:


//--------------------- .nv.info._Z35group_norm_nhwc_fwd_one_pass_kernelI11Bf16IOFp32WLi128ELi4ELi128EEv26Group_norm_nhwc_fwd_params --------------------------
	.section	.nv.info._Z35group_norm_nhwc_fwd_one_pass_kernelI11Bf16IOFp32WLi128ELi4ELi128EEv26Group_norm_nhwc_fwd_params,"",@"SHT_CUDA_INFO"
	.sectionflags	@""
	.align	4


	//----- nvinfo : EIATTR_CUDA_API_VERSION
	.align		4
        /*0000*/ 	.byte	0x04, 0x37
        /*0002*/ 	.short	(.L_1189 - .L_1188)
.L_1188:
        /*0004*/ 	.word	0x00000082


	//----- nvinfo : EIATTR_KPARAM_INFO
	.align		4
.L_1189:
        /*0008*/ 	.byte	0x04, 0x17
        /*000a*/ 	.short	(.L_1191 - .L_1190)
.L_1190:
        /*000c*/ 	.word	0x00000000
        /*0010*/ 	.short	0x0000
        /*0012*/ 	.short	0x0000
        /*0014*/ 	.byte	0x00, 0xf0, 0x81, 0x02


	//----- nvinfo : EIATTR_SPARSE_MMA_MASK
	.align		4
.L_1191:
        /*0018*/ 	.byte	0x03, 0x50
        /*001a*/ 	.short	0x0000


	//----- nvinfo : EIATTR_MAXREG_COUNT
	.align		4
        /*001c*/ 	.byte	0x03, 0x1b
        /*001e*/ 	.short	0x00ff


	//----- nvinfo : EIATTR_NUM_BARRIERS
	.align		4
        /*0020*/ 	.byte	0x02, 0x4c
        /*0022*/ 	.byte	0x01
	.zero		1


	//----- nvinfo : EIATTR_MERCURY_ISA_VERSION
	.align		4
        /*0024*/ 	.byte	0x03, 0x5f
        /*0026*/ 	.short	0x0101


	//----- nvinfo : EIATTR_INT_WARP_WIDE_INSTR_OFFSETS
	.align		4
        /*0028*/ 	.byte	0x04, 0x31
        /*002a*/ 	.short	(.L_1193 - .L_1192)


	//   ....[0]....
.L_1192:
        /*002c*/ 	.word	0x00000e40


	//   ....[1]....
        /*0030*/ 	.word	0x00000e70


	//   ....[2]....
        /*0034*/ 	.word	0x00000e90


	//   ....[3]....
        /*0038*/ 	.word	0x00000ec0


	//   ....[4]....
        /*003c*/ 	.word	0x00001090


	//   ....[5]....
        /*0040*/ 	.word	0x000010f0


	//   ....[6]....
        /*0044*/ 	.word	0x00001120


	//   ....[7]....
        /*0048*/ 	.word	0x00001140


	//   ....[8]....
        /*004c*/ 	.word	0x000013f0


	//   ....[9]....
        /*0050*/ 	.word	0x000014d0


	//   ....[10]....
        /*0054*/ 	.word	0x000014e0


	//   ....[11]....
        /*0058*/ 	.word	0x000015c0


	//   ....[12]....
        /*005c*/ 	.word	0x00001730


	//   ....[13]....
        /*0060*/ 	.word	0x00001750


	//----- nvinfo : EIATTR_COOP_GROUP_MASK_REGIDS
	.align		4
.L_1193:
        /*0064*/ 	.byte	0x04, 0x29
        /*0066*/ 	.short	(.L_1195 - .L_1194)


	//   ....[0]....
.L_1194:
        /*0068*/ 	.word	0xffffffff


	//   ....[1]....
        /*006c*/ 	.word	0xffffffff


	//   ....[2]....
        /*0070*/ 	.word	0xffffffff


	//   ....[3]....
        /*0074*/ 	.word	0xffffffff


	//   ....[4]....
        /*0078*/ 	.word	0xffffffff


	//   ....[5]....
        /*007c*/ 	.word	0xffffffff


	//   ....[6]....
        /*0080*/ 	.word	0xffffffff


	//   ....[7]....
        /*0084*/ 	.word	0xffffffff


	//   ....[8]....
        /*0088*/ 	.word	0xffffffff


	//   ....[9]....
        /*008c*/ 	.word	0xffffffff


	//----- nvinfo : EIATTR_COOP_GROUP_INSTR_OFFSETS
	.align		4
.L_1195:
        /*0090*/ 	.byte	0x04, 0x28
        /*0092*/ 	.short	(.L_1197 - .L_1196)


	//   ....[0]....
.L_1196:
        /*0094*/ 	.word	0x00000740


	//   ....[1]....
        /*0098*/ 	.word	0x00000750


	//   ....[2]....
        /*009c*/ 	.word	0x00000780


	//   ....[3]....
        /*00a0*/ 	.word	0x000007a0


	//   ....[4]....
        /*00a4*/ 	.word	0x000007d0


	//   ....[5]....
        /*00a8*/ 	.word	0x000007f0


	//   ....[6]....
        /*00ac*/ 	.word	0x00000820


	//   ....[7]....
        /*00b0*/ 	.word	0x00000840


	//   ....[8]....
        /*00b4*/ 	.word	0x00000890


	//   ....[9]....
        /*00b8*/ 	.word	0x000008a0


	//----- nvinfo : EIATTR_VRC_CTA_INIT_COUNT
	.align		4
.L_1197:
        /*00bc*/ 	.byte	0x02, 0x4a
	.zero		1
	.zero		1


	//----- nvinfo : EIATTR_EXIT_INSTR_OFFSETS
	.align		4
        /*00c0*/ 	.byte	0x04, 0x1c
        /*00c2*/ 	.short	(.L_1199 - .L_1198)


	//   ....[0]....
.L_1198:
        /*00c4*/ 	.word	0x00000070


	//   ....[1]....
        /*00c8*/ 	.word	0x000022b0


	//----- nvinfo : EIATTR_MAX_THREADS
	.align		4
.L_1199:
        /*00cc*/ 	.byte	0x04, 0x05
        /*00ce*/ 	.short	(.L_1201 - .L_1200)
.L_1200:
        /*00d0*/ 	.word	0x00000080
        /*00d4*/ 	.word	0x00000001
        /*00d8*/ 	.word	0x00000001


	//----- nvinfo : EIATTR_CRS_STACK_SIZE
	.align		4
.L_1201:
        /*00dc*/ 	.byte	0x04, 0x1e
        /*00de*/ 	.short	(.L_1203 - .L_1202)
.L_1202:
        /*00e0*/ 	.word	0x00000000


	//----- nvinfo : EIATTR_CBANK_PARAM_SIZE
	.align		4
.L_1203:
        /*00e4*/ 	.byte	0x03, 0x19
        /*00e6*/ 	.short	0x00a0


	//----- nvinfo : EIATTR_PARAM_CBANK
	.align		4
        /*00e8*/ 	.byte	0x04, 0x0a
        /*00ea*/ 	.short	(.L_1205 - .L_1204)
	.align		4
.L_1204:
        /*00ec*/ 	.word	index@(.nv.constant0._Z35group_norm_nhwc_fwd_one_pass_kernelI11Bf16IOFp32WLi128ELi4ELi128EEv26Group_norm_nhwc_fwd_params)
        /*00f0*/ 	.short	0x0380
        /*00f2*/ 	.short	0x00a0


	//----- nvinfo : EIATTR_SW_WAR
	.align		4
.L_1205:
        /*00f4*/ 	.byte	0x04, 0x36
        /*00f6*/ 	.short	(.L_1207 - .L_1206)
.L_1206:
        /*00f8*/ 	.word	0x00000008
.L_1207:


//--------------------- .nv.info._Z35group_norm_nhwc_fwd_one_pass_kernelI11Bf16IOFp32WLi256ELi4ELi128EEv26Group_norm_nhwc_fwd_params --------------------------
	.section	.nv.info._Z35group_norm_nhwc_fwd_one_pass_kernelI11Bf16IOFp32WLi256ELi4ELi128EEv26Group_norm_nhwc_fwd_params,"",@"SHT_CUDA_INFO"
	.sectionflags	@""
	.align	4


	//----- nvinfo : EIATTR_CUDA_API_VERSION
	.align		4
        /*0000*/ 	.byte	0x04, 0x37
        /*0002*/ 	.short	(.L_1209 - .L_1208)
.L_1208:
        /*0004*/ 	.word	0x00000082


	//----- nvinfo : EIATTR_KPARAM_INFO
	.align		4
.L_1209:
        /*0008*/ 	.byte	0x04, 0x17
        /*000a*/ 	.short	(.L_1211 - .L_1210)
.L_1210:
        /*000c*/ 	.word	0x00000000
        /*0010*/ 	.short	0x0000
        /*0012*/ 	.short	0x0000
        /*0014*/ 	.byte	0x00, 0xf0, 0x81, 0x02


	//----- nvinfo : EIATTR_SPARSE_MMA_MASK
	.align		4
.L_1211:
        /*0018*/ 	.byte	0x03, 0x50
        /*001a*/ 	.short	0x0000


	//----- nvinfo : EIATTR_MAXREG_COUNT
	.align		4
        /*001c*/ 	.byte	0x03, 0x1b
        /*001e*/ 	.short	0x00ff


	//----- nvinfo : EIATTR_NUM_BARRIERS
	.align		4
        /*0020*/ 	.byte	0x02, 0x4c
        /*0022*/ 	.byte	0x01
	.zero		1


	//----- nvinfo : EIATTR_MERCURY_ISA_VERSION
	.align		4
        /*0024*/ 	.byte	0x03, 0x5f
        /*0026*/ 	.short	0x0101


	//----- nvinfo : EIATTR_INT_WARP_WIDE_INSTR_OFFSETS
	.align		4
        /*0028*/ 	.byte	0x04, 0x31
        /*002a*/ 	.short	(.L_1213 - .L_1212)


	//   ....[0]....
.L_1212:
        /*002c*/ 	.word	0x00001160


	//   ....[1]....
        /*0030*/ 	.word	0x00001180


	//   ....[2]....
        /*0034*/ 	.word	0x00001260


	//   ....[3]....
        /*0038*/ 	.word	0x000012b0


	//   ....[4]....
        /*003c*/ 	.word	0x00001390


	//   ....[5]....
        /*0040*/ 	.word	0x00001410


	//   ....[6]....
        /*0044*/ 	.word	0x000014e0


	//   ....[7]....
        /*0048*/ 	.word	0x00001500


	//   ....[8]....
        /*004c*/ 	.word	0x00001750


	//   ....[9]....
        /*0050*/ 	.word	0x00001840


	//   ....[10]....
        /*0054*/ 	.word	0x00001860


	//   ....[11]....
        /*0058*/ 	.word	0x00001890


	//   ....[12]....
        /*005c*/ 	.word	0x00001aa0


	//   ....[13]....
        /*0060*/ 	.word	0x00001ac0


	//----- nvinfo : EIATTR_COOP_GROUP_MASK_REGIDS
	.align		4
.L_1213:
        /*0064*/ 	.byte	0x04, 0x29
        /*0066*/ 	.short	(.L_1215 - .L_1214)


	//   ....[0]....
.L_1214:
        /*0068*/ 	.word	0xffffffff


	//   ....[1]....
        /*006c*/ 	.word	0xffffffff


	//   ....[2]....
        /*0070*/ 	.word	0xffffffff


	//   ....[3]....
        /*0074*/ 	.word	0xffffffff


	//   ....[4]....
        /*0078*/ 	.word	0xffffffff


	//   ....[5]....
        /*007c*/ 	.word	0xffffffff


	//   ....[6]....
        /*0080*/ 	.word	0xffffffff


	//   ....[7]....
        /*0084*/ 	.word	0xffffffff


	//   ....[8]....
        /*0088*/ 	.word	0xffffffff


	//   ....[9]....
        /*008c*/ 	.word	0xffffffff


	//----- nvinfo : EIATTR_COOP_GROUP_INSTR_OFFSETS
	.align		4
.L_1215:
        /*0090*/ 	.byte	0x04, 0x28
        /*0092*/ 	.short	(.L_1217 - .L_1216)


	//   ....[0]....
.L_1216:
        /*0094*/ 	.word	0x00000af0


	//   ....[1]....
        /*0098*/ 	.word	0x00000b00


	//   ....[2]....
        /*009c*/ 	.word	0x00000b30


	//   ....[3]....
        /*00a0*/ 	.word	0x00000b50


	//   ....[4]....
        /*00a4*/ 	.word	0x00000b80


	//   ....[5]....
        /*00a8*/ 	.word	0x00000ba0


	//   ....[6]....
        /*00ac*/ 	.word	0x00000bd0


	//   ....[7]....
        /*00b0*/ 	.word	0x00000bf0


	//   ....[8]....
        /*00b4*/ 	.word	0x00000c40


	//   ....[9]....
        /*00b8*/ 	.word	0x00000c50


	//----- nvinfo : EIATTR_VRC_CTA_INIT_COUNT
	.align		4
.L_1217:
        /*00bc*/ 	.byte	0x02, 0x4a
	.zero		1
	.zero		1


	//----- nvinfo : EIATTR_EXIT_INSTR_OFFSETS
	.align		4
        /*00c0*/ 	.byte	0x04, 0x1c
        /*00c2*/ 	.short	(.L_1219 - .L_1218)


	//   ....[0]....
.L_1218:
        /*00c4*/ 	.word	0x00000070


	//   ....[1]....
        /*00c8*/ 	.word	0x00002d90


	//----- nvinfo : EIATTR_MAX_THREADS
	.align		4
.L_1219:
        /*00cc*/ 	.byte	0x04, 0x05
        /*00ce*/ 	.short	(.L_1221 - .L_1220)
.L_1220:
        /*00d0*/ 	.word	0x00000080
        /*00d4*/ 	.word	0x00000001
        /*00d8*/ 	.word	0x00000001


	//----- nvinfo : EIATTR_CRS_STACK_SIZE
	.align		4
.L_1221:
        /*00dc*/ 	.byte	0x04, 0x1e
        /*00de*/ 	.short	(.L_1223 - .L_1222)
.L_1222:
        /*00e0*/ 	.word	0x00000000


	//----- nvinfo : EIATTR_CBANK_PARAM_SIZE
	.align		4
.L_1223:
        /*00e4*/ 	.byte	0x03, 0x19
        /*00e6*/ 	.short	0x00a0


	//----- nvinfo : EIATTR_PARAM_CBANK
	.align		4
        /*00e8*/ 	.byte	0x04, 0x0a
        /*00ea*/ 	.short	(.L_1225 - .L_1224)
	.align		4
.L_1224:
        /*00ec*/ 	.word	index@(.nv.constant0._Z35group_norm_nhwc_fwd_one_pass_kernelI11Bf16IOFp32WLi256ELi4ELi128EEv26Group_norm_nhwc_fwd_params)
        /*00f0*/ 	.short	0x0380
        /*00f2*/ 	.short	0x00a0


	//----- nvinfo : EIATTR_SW_WAR
	.align		4
.L_1225:
        /*00f4*/ 	.byte	0x04, 0x36
        /*00f6*/ 	.short	(.L_1227 - .L_1226)
.L_1226:
        /*00f8*/ 	.word	0x00000008
.L_1227:


//--------------------- .nv.info._Z35group_norm_nhwc_fwd_one_pass_kernelI11Bf16IOFp32WLi512ELi4ELi128EEv26Group_norm_nhwc_fwd_params --------------------------
	.section	.nv.info._Z35group_norm_nhwc_fwd_one_pass_kernelI11Bf16IOFp32WLi512ELi4ELi128EEv26Group_norm_nhwc_fwd_params,"",@"SHT_CUDA_INFO"
	.sectionflags	@""
	.align	4


	//----- nvinfo : EIATTR_CUDA_API_VERSION
	.align		4
        /*0000*/ 	.byte	0x04, 0x37
        /*0002*/ 	.short	(.L_1229 - .L_1228)
.L_1228:
        /*0004*/ 	.word	0x00000082


	//----- nvinfo : EIATTR_KPARAM_INFO
	.align		4
.L_1229:
        /*0008*/ 	.byte	0x04, 0x17
        /*000a*/ 	.short	(.L_1231 - .L_1230)
.L_1230:
        /*000c*/ 	.word	0x00000000
        /*0010*/ 	.short	0x0000
        /*0012*/ 	.short	0x0000
        /*0014*/ 	.byte	0x00, 0xf0, 0x81, 0x02


	//----- nvinfo : EIATTR_SPARSE_MMA_MASK
	.align		4
.L_1231:
        /*0018*/ 	.byte	0x03, 0x50
        /*001a*/ 	.short	0x0000


	//----- nvinfo : EIATTR_MAXREG_COUNT
	.align		4
        /*001c*/ 	.byte	0x03, 0x1b
        /*001e*/ 	.short	0x00ff


	//----- nvinfo : EIATTR_NUM_BARRIERS
	.align		4
        /*0020*/ 	.byte	0x02, 0x4c
        /*0022*/ 	.byte	0x01
	.zero		1


	//----- nvinfo : EIATTR_MERCURY_ISA_VERSION
	.align		4
        /*0024*/ 	.byte	0x03, 0x5f
        /*0026*/ 	.short	0x0101


	//----- nvinfo : EIATTR_INT_WARP_WIDE_INSTR_OFFSETS
	.align		4
        /*0028*/ 	.byte	0x04, 0x31
        /*002a*/ 	.short	(.L_1233 - .L_1232)


	//   ....[0]....
.L_1232:
        /*002c*/ 	.word	0x00001780


	//   ....[1]....
        /*0030*/ 	.word	0x000017a0


	//   ....[2]....
        /*0034*/ 	.word	0x00001880


	//   ....[3]....
        /*0038*/ 	.word	0x000018d0


	//   ....[4]....
        /*003c*/ 	.word	0x000019b0


	//   ....[5]....
        /*0040*/ 	.word	0x00001a30


	//   ....[6]....
        /*0044*/ 	.word	0x00001b00


	//   ....[7]....
        /*0048*/ 	.word	0x00001b20


	//   ....[8]....
        /*004c*/ 	.word	0x00001d70


	//   ....[9]....
        /*0050*/ 	.word	0x00001e60


	//   ....[10]....
        /*0054*/ 	.word	0x00001e80


	//   ....[11]....
        /*0058*/ 	.word	0x00001ea0


	//   ....[12]....
        /*005c*/ 	.word	0x000020c0


	//   ....[13]....
        /*0060*/ 	.word	0x000020e0


	//----- nvinfo : EIATTR_COOP_GROUP_MASK_REGIDS
	.align		4
.L_1233:
        /*0064*/ 	.byte	0x04, 0x29
        /*0066*/ 	.short	(.L_1235 - .L_1234)


	//   ....[0]....
.L_1234:
        /*0068*/ 	.word	0xffffffff


	//   ....[1]....
        /*006c*/ 	.word	0xffffffff


	//   ....[2]....
        /*0070*/ 	.word	0xffffffff


	//   ....[3]....
        /*0074*/ 	.word	0xffffffff


	//   ....[4]....
        /*0078*/ 	.word	0xffffffff


	//   ....[5]....
        /*007c*/ 	.word	0xffffffff


	//   ....[6]....
        /*0080*/ 	.word	0xffffffff


	//   ....[7]....
        /*0084*/ 	.word	0xffffffff


	//   ....[8]....
        /*0088*/ 	.word	0xffffffff


	//   ....[9]....
        /*008c*/ 	.word	0xffffffff


	//----- nvinfo : EIATTR_COOP_GROUP_INSTR_OFFSETS
	.align		4
.L_1235:
        /*0090*/ 	.byte	0x04, 0x28
        /*0092*/ 	.short	(.L_1237 - .L_1236)


	//   ....[0]....
.L_1236:
        /*0094*/ 	.word	0x00001110


	//   ....[1]....
        /*0098*/ 	.word	0x00001120


	//   ....[2]....
        /*009c*/ 	.word	0x00001150


	//   ....[3]....
        /*00a0*/ 	.word	0x00001160


	//   ....[4]....
        /*00a4*/ 	.word	0x000011a0


	//   ....[5]....
        /*00a8*/ 	.word	0x000011b0


	//   ....[6]....
        /*00ac*/ 	.word	0x000011f0


	//   ....[7]....
        /*00b0*/ 	.word	0x00001200


	//   ....[8]....
        /*00b4*/ 	.word	0x00001260


	//   ....[9]....
        /*00b8*/ 	.word	0x00001270


	//----- nvinfo : EIATTR_VRC_CTA_INIT_COUNT
	.align		4
.L_1237:
        /*00bc*/ 	.byte	0x02, 0x4a
	.zero		1
	.zero		1


	//----- nvinfo : EIATTR_EXIT_INSTR_OFFSETS
	.align		4
        /*00c0*/ 	.byte	0x04, 0x1c
        /*00c2*/ 	.short	(.L_1239 - .L_1238)


	//   ....[0]....
.L_1238:
        /*00c4*/ 	.word	0x00000070


	//   ....[1]....
        /*00c8*/ 	.word	0x000041f0


	//----- nvinfo : EIATTR_MAX_THREADS
	.align		4
.L_1239:
        /*00cc*/ 	.byte	0x04, 0x05
        /*00ce*/ 	.short	(.L_1241 - .L_1240)
.L_1240:
        /*00d0*/ 	.word	0x00000080
        /*00d4*/ 	.word	0x00000001
        /*00d8*/ 	.word	0x00000001


	//----- nvinfo : EIATTR_CRS_STACK_SIZE
	.align		4
.L_1241:
        /*00dc*/ 	.byte	0x04, 0x1e
        /*00de*/ 	.short	(.L_1243 - .L_1242)
.L_1242:
        /*00e0*/ 	.word	0x00000000


	//----- nvinfo : EIATTR_CBANK_PARAM_SIZE
	.align		4
.L_1243:
        /*00e4*/ 	.byte	0x03, 0x19
        /*00e6*/ 	.short	0x00a0


	//----- nvinfo : EIATTR_PARAM_CBANK
	.align		4
        /*00e8*/ 	.byte	0x04, 0x0a
        /*00ea*/ 	.short	(.L_1245 - .L_1244)
	.align		4
.L_1244:
        /*00ec*/ 	.word	index@(.nv.constant0._Z35group_norm_nhwc_fwd_one_pass_kernelI11Bf16IOFp32WLi512ELi4ELi128EEv26Group_norm_nhwc_fwd_params)
        /*00f0*/ 	.short	0x0380
        /*00f2*/ 	.short	0x00a0


	//----- nvinfo : EIATTR_SW_WAR
	.align		4
.L_1245:
        /*00f4*/ 	.byte	0x04, 0x36
        /*00f6*/ 	.short	(.L_1247 - .L_1246)
.L_1246:
        /*00f8*/ 	.word	0x00000008
.L_1247:


//--------------------- .nv.info._Z35group_norm_nhwc_fwd_one_pass_kernelI11Bf16IOBf16WLi64ELi4ELi128EEv26Group_norm_nhwc_fwd_params --------------------------
	.section	.nv.info._Z35group_norm_nhwc_fwd_one_pass_kernelI11Bf16IOBf16WLi64ELi4ELi128EEv26Group_norm_nhwc_fwd_params,"",@"SHT_CUDA_INFO"
	.sectionflags	@""
	.align	4


	//----- nvinfo : EIATTR_CUDA_API_VERSION
	.align		4
        /*0000*/ 	.byte	0x04, 0x37
        /*0002*/ 	.short	(.L_1249 - .L_1248)
.L_1248:
        /*0004*/ 	.word	0x00000082


	//----- nvinfo : EIATTR_KPARAM_INFO
	.align		4
.L_1249:
        /*0008*/ 	.byte	0x04, 0x17
        /*000a*/ 	.short	(.L_1251 - .L_1250)
.L_1250:
        /*000c*/ 	.word	0x00000000
        /*0010*/ 	.short	0x0000
        /*0012*/ 	.short	0x0000
        /*0014*/ 	.byte	0x00, 0xf0, 0x81, 0x02


	//----- nvinfo : EIATTR_SPARSE_MMA_MASK
	.align		4
.L_1251:
        /*0018*/ 	.byte	0x03, 0x50
        /*001a*/ 	.short	0x0000


	//----- nvinfo : EIATTR_MAXREG_COUNT
	.align		4
        /*001c*/ 	.byte	0x03, 0x1b
        /*001e*/ 	.short	0x00ff


	//----- nvinfo : EIATTR_NUM_BARRIERS
	.align		4
        /*0020*/ 	.byte	0x02, 0x4c
        /*0022*/ 	.byte	0x01
	.zero		1


	//----- nvinfo : EIATTR_MERCURY_ISA_VERSION
	.align		4
        /*0024*/ 	.byte	0x03, 0x5f
        /*0026*/ 	.short	0x0101


	//----- nvinfo : EIATTR_INT_WARP_WIDE_INSTR_OFFSETS
	.align		4
        /*0028*/ 	.byte	0x04, 0x31
        /*002a*/ 	.short	(.L_1253 - .L_1252)


	//   ....[0]....
.L_1252:
        /*002c*/ 	.word	0x00000cf0


	//   ....[1]....
        /*0030*/ 	.word	0x00000d30


	//   ....[2]....
        /*0034*/ 	.word	0x00000d70


	//   ....[3]....
        /*0038*/ 	.word	0x00000d80


	//   ....[4]....
        /*003c*/ 	.word	0x00000f50


	//   ....[5]....
        /*0040*/ 	.word	0x00000fb0


	//   ....[6]....
        /*0044*/ 	.word	0x00000ff0


	//   ....[7]....
        /*0048*/ 	.word	0x00001000


	//   ....[8]....
        /*004c*/ 	.word	0x000012a0


	//   ....[9]....
        /*0050*/ 	.word	0x00001380


	//   ....[10]....
        /*0054*/ 	.word	0x00001390


	//   ....[11]....
        /*0058*/ 	.word	0x00001470


	//   ....[12]....
        /*005c*/ 	.word	0x000015e0


	//   ....[13]....
        /*0060*/ 	.word	0x00001600


	//----- nvinfo : EIATTR_COOP_GROUP_MASK_REGIDS
	.align		4
.L_1253:
        /*0064*/ 	.byte	0x04, 0x29
        /*0066*/ 	.short	(.L_1255 - .L_1254)


	//   ....[0]....
.L_1254:
        /*0068*/ 	.word	0xffffffff


	//   ....[1]....
        /*006c*/ 	.word	0xffffffff


	//   ....[2]....
        /*0070*/ 	.word	0xffffffff


	//   ....[3]....
        /*0074*/ 	.word	0xffffffff


	//   ....[4]....
        /*0078*/ 	.word	0xffffffff


	//   ....[5]....
        /*007c*/ 	.word	0xffffffff


	//   ....[6]....
        /*0080*/ 	.word	0xffffffff


	//   ....[7]....
        /*0084*/ 	.word	0xffffffff


	//   ....[8]....
        /*0088*/ 	.word	0xffffffff


	//   ....[9]....
        /*008c*/ 	.word	0xffffffff


	//----- nvinfo : EIATTR_COOP_GROUP_INSTR_OFFSETS
	.align		4
.L_1255:
        /*0090*/ 	.byte	0x04, 0x28
        /*0092*/ 	.short	(.L_1257 - .L_1256)


	//   ....[0]....
.L_1256:
        /*0094*/ 	.word	0x00000650


	//   ....[1]....
        /*0098*/ 	.word	0x00000660


	//   ....[2]....
        /*009c*/ 	.word	0x00000690


	//   ....[3]....
        /*00a0*/ 	.word	0x000006b0


	//   ....[4]....
        /*00a4*/ 	.word	0x000006e0


	//   ....[5]....
        /*00a8*/ 	.word	0x00000700


	//   ....[6]....
        /*00ac*/ 	.word	0x00000730


	//   ....[7]....
        /*00b0*/ 	.word	0x00000750


	//   ....[8]....
        /*00b4*/ 	.word	0x000007a0


	//   ....[9]....
        /*00b8*/ 	.word	0x000007b0


	//----- nvinfo : EIATTR_VRC_CTA_INIT_COUNT
	.align		4
.L_1257:
        /*00bc*/ 	.byte	0x02, 0x4a
	.zero		1
	.zero		1


	//----- nvinfo : EIATTR_EXIT_INSTR_OFFSETS
	.align		4
        /*00c0*/ 	.byte	0x04, 0x1c
        /*00c2*/ 	.short	(.L_1259 - .L_1258)


	//   ....[0]....
.L_1258:
        /*00c4*/ 	.word	0x00000070


	//   ....[1]....
        /*00c8*/ 	.word	0x00001cb0


	//----- nvinfo : EIATTR_MAX_THREADS
	.align		4
.L_1259:
        /*00cc*/ 	.byte	0x04, 0x05
        /*00ce*/ 	.short	(.L_1261 - .L_1260)
.L_1260:
        /*00d0*/ 	.word	0x00000080
        /*00d4*/ 	.word	0x00000001
        /*00d8*/ 	.word	0x00000001


	//----- nvinfo : EIATTR_CRS_STACK_SIZE
	.align		4
.L_1261:
        /*00dc*/ 	.byte	0x04, 0x1e
        /*00de*/ 	.short	(.L_1263 - .L_1262)
.L_1262:
        /*00e0*/ 	.word	0x00000000


	//----- nvinfo : EIATTR_CBANK_PARAM_SIZE
	.align		4
.L_1263:
        /*00e4*/ 	.byte	0x03, 0x19
        /*00e6*/ 	.short	0x00a0


	//----- nvinfo : EIATTR_PARAM_CBANK
	.align		4
        /*00e8*/ 	.byte	0x04, 0x0a
        /*00ea*/ 	.short	(.L_1265 - .L_1264)
	.align		4
.L_1264:
        /*00ec*/ 	.word	index@(.nv.constant0._Z35group_norm_nhwc_fwd_one_pass_kernelI11Bf16IOBf16WLi64ELi4ELi128EEv26Group_norm_nhwc_fwd_params)
        /*00f0*/ 	.short	0x0380
        /*00f2*/ 	.short	0x00a0


	//----- nvinfo : EIATTR_SW_WAR
	.align		4
.L_1265:
        /*00f4*/ 	.byte	0x04, 0x36
        /*00f6*/ 	.short	(.L_1267 - .L_1266)
.L_1266:
        /*00f8*/ 	.word	0x00000008
.L_1267:


//--------------------- .nv.info._Z35group_norm_nhwc_fwd_one_pass_kernelI11Bf16IOBf16WLi128ELi4ELi128EEv26Group_norm_nhwc_fwd_params --------------------------
	.section	.nv.info._Z35group_norm_nhwc_fwd_one_pass_kernelI11Bf16IOBf16WLi128ELi4ELi128EEv26Group_norm_nhwc_fwd_params,"",@"SHT_CUDA_INFO"
	.sectionflags	@""
	.align	4


	//----- nvinfo : EIATTR_CUDA_API_VERSION
	.align		4
        /*0000*/ 	.byte	0x04, 0x37
        /*0002*/ 	.short	(.L_1269 - .L_1268)
.L_1268:
        /*0004*/ 	.word	0x00000082


	//----- nvinfo : EIATTR_KPARAM_INFO
	.align		4
.L_1269:
        /*0008*/ 	.byte	0x04, 0x17
        /*000a*/ 	.short	(.L_1271 - .L_1270)
.L_1270:
        /*000c*/ 	.word	0x00000000
        /*0010*/ 	.short	0x0000
        /*0012*/ 	.short	0x0000
        /*0014*/ 	.byte	0x00, 0xf0, 0x81, 0x02


	//----- nvinfo : EIATTR_SPARSE_MMA_MASK
	.align		4
.L_1271:
        /*0018*/ 	.byte	0x03, 0x50
        /*001a*/ 	.short	0x0000


	//----- nvinfo : EIATTR_MAXREG_COUNT
	.align		4
        /*001c*/ 	.byte	0x03, 0x1b
        /*001e*/ 	.short	0x00ff


	//----- nvinfo : EIATTR_NUM_BARRIERS
	.align		4
        /*0020*/ 	.byte	0x02, 0x4c
        /*0022*/ 	.byte	0x01
	.zero		1


	//----- nvinfo : EIATTR_MERCURY_ISA_VERSION
	.align		4
        /*0024*/ 	.byte	0x03, 0x5f
        /*0026*/ 	.short	0x0101


	//----- nvinfo : EIATTR_INT_WARP_WIDE_INSTR_OFFSETS
	.align		4
        /*0028*/ 	.byte	0x04, 0x31
        /*002a*/ 	.short	(.L_1273 - .L_1272)


	//   ....[0]....
.L_1272:
        /*002c*/ 	.word	0x00000e30


	//   ....[1]....
        /*0030*/ 	.word	0x00000e70


	//   ....[2]....
        /*0034*/ 	.word	0x00000ea0


	//   ....[3]....
        /*0038*/ 	.word	0x00000ec0


	//   ....[4]....
        /*003c*/ 	.word	0x00001090


	//   ....[5]....
        /*0040*/ 	.word	0x000010f0


	//   ....[6]....
        /*0044*/ 	.word	0x00001130


	//   ....[7]....
        /*0048*/ 	.word	0x00001140


	//   ....[8]....
        /*004c*/ 	.word	0x000013f0


	//   ....[9]....
        /*0050*/ 	.word	0x000014d0


	//   ....[10]....
        /*0054*/ 	.word	0x000014e0


	//   ....[11]....
        /*0058*/ 	.word	0x000015c0


	//   ....[12]....
        /*005c*/ 	.word	0x00001730


	//   ....[13]....
        /*0060*/ 	.word	0x00001750


	//----- nvinfo : EIATTR_COOP_GROUP_MASK_REGIDS
	.align		4
.L_1273:
        /*0064*/ 	.byte	0x04, 0x29
        /*0066*/ 	.short	(.L_1275 - .L_1274)


	//   ....[0]....
.L_1274:
        /*0068*/ 	.word	0xffffffff


	//   ....[1]....
        /*006c*/ 	.word	0xffffffff


	//   ....[2]....
        /*0070*/ 	.word	0xffffffff


	//   ....[3]....
        /*0074*/ 	.word	0xffffffff


	//   ....[4]....
        /*0078*/ 	.word	0xffffffff


	//   ....[5]....
        /*007c*/ 	.word	0xffffffff


	//   ....[6]....
        /*0080*/ 	.word	0xffffffff


	//   ....[7]....
        /*0084*/ 	.word	0xffffffff


	//   ....[8]....
        /*0088*/ 	.word	0xffffffff


	//   ....[9]....
        /*008c*/ 	.word	0xffffffff


	//----- nvinfo : EIATTR_COOP_GROUP_INSTR_OFFSETS
	.align		4
.L_1275:
        /*0090*/ 	.byte	0x04, 0x28
        /*0092*/ 	.short	(.L_1277 - .L_1276)


	//   ....[0]....
.L_1276:
        /*0094*/ 	.word	0x00000740


	//   ....[1]....
        /*0098*/ 	.word	0x00000750


	//   ....[2]....
        /*009c*/ 	.word	0x00000780


	//   ....[3]....
        /*00a0*/ 	.word	0x000007a0


	//   ....[4]....
        /*00a4*/ 	.word	0x000007d0


	//   ....[5]....
        /*00a8*/ 	.word	0x000007f0


	//   ....[6]....
        /*00ac*/ 	.word	0x00000820


	//   ....[7]....
        /*00b0*/ 	.word	0x00000840


	//   ....[8]....
        /*00b4*/ 	.word	0x00000890


	//   ....[9]....
        /*00b8*/ 	.word	0x000008a0


	//----- nvinfo : EIATTR_VRC_CTA_INIT_COUNT
	.align		4
.L_1277:
        /*00bc*/ 	.byte	0x02, 0x4a
	.zero		1
	.zero		1


	//----- nvinfo : EIATTR_EXIT_INSTR_OFFSETS
	.align		4
        /*00c0*/ 	.byte	0x04, 0x1c
        /*00c2*/ 	.short	(.L_1279 - .L_1278)


	//   ....[0]....
.L_1278:
        /*00c4*/ 	.word	0x00000070


	//   ....[1]....
        /*00c8*/ 	.word	0x00002310


	//----- nvinfo : EIATTR_MAX_THREADS
	.align		4
.L_1279:
        /*00cc*/ 	.byte	0x04, 0x05
        /*00ce*/ 	.short	(.L_1281 - .L_1280)
.L_1280:
        /*00d0*/ 	.word	0x00000080
        /*00d4*/ 	.word	0x00000001
        /*00d8*/ 	.word	0x00000001


	//----- nvinfo : EIATTR_CRS_STACK_SIZE
	.align		4
.L_1281:
        /*00dc*/ 	.byte	0x04, 0x1e
        /*00de*/ 	.short	(.L_1283 - .L_1282)
.L_1282:
        /*00e0*/ 	.word	0x00000000


	//----- nvinfo : EIATTR_CBANK_PARAM_SIZE
	.align		4
.L_1283:
        /*00e4*/ 	.byte	0x03, 0x19
        /*00e6*/ 	.short	0x00a0


	//----- nvinfo : EIATTR_PARAM_CBANK
	.align		4
        /*00e8*/ 	.byte	0x04, 0x0a
        /*00ea*/ 	.short	(.L_1285 - .L_1284)
	.align		4
.L_1284:
        /*00ec*/ 	.word	index@(.nv.constant0._Z35group_norm_nhwc_fwd_one_pass_kernelI11Bf16IOBf16WLi128ELi4ELi128EEv26Group_norm_nhwc_fwd_params)
        /*00f0*/ 	.short	0x0380
        /*00f2*/ 	.short	0x00a0


	//----- nvinfo : EIATTR_SW_WAR
	.align		4
.L_1285:
        /*00f4*/ 	.byte	0x04, 0x36
        /*00f6*/ 	.short	(.L_1287 - .L_1286)
.L_1286:
        /*00f8*/ 	.word	0x00000008
.L_1287:


//--------------------- .nv.info._Z35group_norm_nhwc_fwd_one_pass_kernelI11Bf16IOBf16WLi256ELi4ELi128EEv26Group_norm_nhwc_fwd_params --------------------------
	.section	.nv.info._Z35group_norm_nhwc_fwd_one_pass_kernelI11Bf16IOBf16WLi256ELi4ELi128EEv26Group_norm_nhwc_fwd_params,"",@"SHT_CUDA_INFO"
	.sectionflags	@""
	.align	4


	//----- nvinfo : EIATTR_CUDA_API_VERSION
	.align		4
        /*0000*/ 	.byte	0x04, 0x37
        /*0002*/ 	.short	(.L_1289 - .L_1288)
.L_1288:
        /*0004*/ 	.word	0x00000082


	//----- nvinfo : EIATTR_KPARAM_INFO
	.align		4
.L_1289:
        /*0008*/ 	.byte	0x04, 0x17
        /*000a*/ 	.short	(.L_1291 - .L_1290)
.L_1290:
        /*000c*/ 	.word	0x00000000
        /*0010*/ 	.short	0x0000
        /*0012*/ 	.short	0x0000
        /*0014*/ 	.byte	0x00, 0xf0, 0x81, 0x02


	//----- nvinfo : EIATTR_SPARSE_MMA_MASK
	.align		4
.L_1291:
        /*0018*/ 	.byte	0x03, 0x50
        /*001a*/ 	.short	0x0000


	//----- nvinfo : EIATTR_MAXREG_COUNT
	.align		4
        /*001c*/ 	.byte	0x03, 0x1b
        /*001e*/ 	.short	0x00ff


	//----- nvinfo : EIATTR_NUM_BARRIERS
	.align		4
        /*0020*/ 	.byte	0x02, 0x4c
        /*0022*/ 	.byte	0x01
	.zero		1


	//----- nvinfo : EIATTR_MERCURY_ISA_VERSION
	.align		4
        /*0024*/ 	.byte	0x03, 0x5f
        /*0026*/ 	.short	0x0101


	//----- nvinfo : EIATTR_INT_WARP_WIDE_INSTR_OFFSETS
	.align		4
        /*0028*/ 	.byte	0x04, 0x31
        /*002a*/ 	.short	(.L_1293 - .L_1292)


	//   ....[0]....
.L_1292:
        /*002c*/ 	.word	0x00001160


	//   ....[1]....
        /*0030*/ 	.word	0x00001180


	//   ....[2]....
        /*0034*/ 	.word	0x00001260


	//   ....[3]....
        /*0038*/ 	.word	0x000012b0


	//   ....[4]....
        /*003c*/ 	.word	0x00001390


	//   ....[5]....
        /*0040*/ 	.word	0x00001410


	//   ....[6]....
        /*0044*/ 	.word	0x000014e0


	//   ....[7]....
        /*0048*/ 	.word	0x00001500


	//   ....[8]....
        /*004c*/ 	.word	0x00001750


	//   ....[9]....
        /*0050*/ 	.word	0x00001840


	//   ....[10]....
        /*0054*/ 	.word	0x00001860


	//   ....[11]....
        /*0058*/ 	.word	0x00001890


	//   ....[12]....
        /*005c*/ 	.word	0x00001aa0


	//   ....[13]....
        /*0060*/ 	.word	0x00001ac0


	//----- nvinfo : EIATTR_COOP_GROUP_MASK_REGIDS
	.align		4
.L_1293:
        /*0064*/ 	.byte	0x04, 0x29
        /*0066*/ 	.short	(.L_1295 - .L_1294)


	//   ....[0]....
.L_1294:
        /*0068*/ 	.word	0xffffffff


	//   ....[1]....
        /*006c*/ 	.word	0xffffffff


	//   ....[2]....
        /*0070*/ 	.word	0xffffffff


	//   ....[3]....
        /*0074*/ 	.word	0xffffffff


	//   ....[4]....
        /*0078*/ 	.word	0xffffffff


	//   ....[5]....
        /*007c*/ 	.word	0xffffffff


	//   ....[6]....
        /*0080*/ 	.word	0xffffffff


	//   ....[7]....
        /*0084*/ 	.word	0xffffffff


	//   ....[8]....
        /*0088*/ 	.word	0xffffffff


	//   ....[9]....
        /*008c*/ 	.word	0xffffffff


	//----- nvinfo : EIATTR_COOP_GROUP_INSTR_OFFSETS
	.align		4
.L_1295:
        /*0090*/ 	.byte	0x04, 0x28
        /*0092*/ 	.short	(.L_1297 - .L_1296)


	//   ....[0]....
.L_1296:
        /*0094*/ 	.word	0x00000af0


	//   ....[1]....
        /*0098*/ 	.word	0x00000b00


	//   ....[2]....
        /*009c*/ 	.word	0x00000b30


	//   ....[3]....
        /*00a0*/ 	.word	0x00000b50


	//   ....[4]....
        /*00a4*/ 	.word	0x00000b80


	//   ....[5]....
        /*00a8*/ 	.word	0x00000ba0


	//   ....[6]....
        /*00ac*/ 	.word	0x00000bd0


	//   ....[7]....
        /*00b0*/ 	.word	0x00000bf0


	//   ....[8]....
        /*00b4*/ 	.word	0x00000c40


	//   ....[9]....
        /*00b8*/ 	.word	0x00000c50


	//----- nvinfo : EIATTR_VRC_CTA_INIT_COUNT
	.align		4
.L_1297:
        /*00bc*/ 	.byte	0x02, 0x4a
	.zero		1
	.zero		1


	//----- nvinfo : EIATTR_EXIT_INSTR_OFFSETS
	.align		4
        /*00c0*/ 	.byte	0x04, 0x1c
        /*00c2*/ 	.short	(.L_1299 - .L_1298)


	//   ....[0]....
.L_1298:
        /*00c4*/ 	.word	0x00000070


	//   ....[1]....
        /*00c8*/ 	.word	0x00002df0


	//----- nvinfo : EIATTR_MAX_THREADS
	.align		4
.L_1299:
        /*00cc*/ 	.byte	0x04, 0x05
        /*00ce*/ 	.short	(.L_1301 - .L_1300)
.L_1300:
        /*00d0*/ 	.word	0x00000080
        /*00d4*/ 	.word	0x00000001
        /*00d8*/ 	.word	0x00000001


	//----- nvinfo : EIATTR_CRS_STACK_SIZE
	.align		4
.L_1301:
        /*00dc*/ 	.byte	0x04, 0x1e
        /*00de*/ 	.short	(.L_1303 - .L_1302)
.L_1302:
        /*00e0*/ 	.word	0x00000000


	//----- nvinfo : EIATTR_CBANK_PARAM_SIZE
	.align		4
.L_1303:
        /*00e4*/ 	.byte	0x03, 0x19
        /*00e6*/ 	.short	0x00a0


	//----- nvinfo : EIATTR_PARAM_CBANK
	.align		4
        /*00e8*/ 	.byte	0x04, 0x0a
        /*00ea*/ 	.short	(.L_1305 - .L_1304)
	.align		4
.L_1304:
        /*00ec*/ 	.word	index@(.nv.constant0._Z35group_norm_nhwc_fwd_one_pass_kernelI11Bf16IOBf16WLi256ELi4ELi128EEv26Group_norm_nhwc_fwd_params)
        /*00f0*/ 	.short	0x0380
        /*00f2*/ 	.short	0x00a0


	//----- nvinfo : EIATTR_SW_WAR
	.align		4
.L_1305:
        /*00f4*/ 	.byte	0x04, 0x36
        /*00f6*/ 	.short	(.L_1307 - .L_1306)
.L_1306:
        /*00f8*/ 	.word	0x00000008
.L_1307:


//--------------------- .nv.info._Z35group_norm_nhwc_fwd_one_pass_kernelI11Bf16IOBf16WLi512ELi4ELi128EEv26Group_norm_nhwc_fwd_params --------------------------
	.section	.nv.info._Z35group_norm_nhwc_fwd_one_pass_kernelI11Bf16IOBf16WLi512ELi4ELi128EEv26Group_norm_nhwc_fwd_params,"",@"SHT_CUDA_INFO"
	.sectionflags	@""
	.align	4


	//----- nvinfo : EIATTR_CUDA_API_VERSION
	.align		4
        /*0000*/ 	.byte	0x04, 0x37
        /*0002*/ 	.short	(.L_1309 - .L_1308)
.L_1308:
        /*0004*/ 	.word	0x00000082


	//----- nvinfo : EIATTR_KPARAM_INFO
	.align		4
.L_1309:
        /*0008*/ 	.byte	0x04, 0x17
        /*000a*/ 	.short	(.L_1311 - .L_1310)
.L_1310:
        /*000c*/ 	.word	0x00000000
        /*0010*/ 	.short	0x0000
        /*0012*/ 	.short	0x0000
        /*0014*/ 	.byte	0x00, 0xf0, 0x81, 0x02


	//----- nvinfo : EIATTR_SPARSE_MMA_MASK
	.align		4
.L_1311:
        /*0018*/ 	.byte	0x03, 0x50
        /*001a*/ 	.short	0x0000


	//----- nvinfo : EIATTR_MAXREG_COUNT
	.align		4
        /*001c*/ 	.byte	0x03, 0x1b
        /*001e*/ 	.short	0x00ff


	//----- nvinfo : EIATTR_NUM_BARRIERS
	.align		4
        /*0020*/ 	.byte	0x02, 0x4c
        /*0022*/ 	.byte	0x01
	.zero		1


	//----- nvinfo : EIATTR_MERCURY_ISA_VERSION
	.align		4
        /*0024*/ 	.byte	0x03, 0x5f
        /*0026*/ 	.short	0x0101


	//----- nvinfo : EIATTR_INT_WARP_WIDE_INSTR_OFFSETS
	.align		4
        /*0028*/ 	.byte	0x04, 0x31
        /*002a*/ 	.short	(.L_1313 - .L_1312)


	//   ....[0]....
.L_1312:
        /*002c*/ 	.word	0x00001780


	//   ....[1]....
        /*0030*/ 	.word	0x000017a0


	//   ....[2]....
        /*0034*/ 	.word	0x00001880


	//   ....[3]....
        /*0038*/ 	.word	0x000018d0


	//   ....[4]....
        /*003c*/ 	.word	0x000019b0


	//   ....[5]....
        /*0040*/ 	.word	0x00001a30


	//   ....[6]....
        /*0044*/ 	.word	0x00001b00


	//   ....[7]....
        /*0048*/ 	.word	0x00001b20


	//   ....[8]....
        /*004c*/ 	.word	0x00001d70


	//   ....[9]....
        /*0050*/ 	.word	0x00001e60


	//   ....[10]....
        /*0054*/ 	.word	0x00001e80


	//   ....[11]....
        /*0058*/ 	.word	0x00001ea0


	//   ....[12]....
        /*005c*/ 	.word	0x000020c0


	//   ....[13]....
        /*0060*/ 	.word	0x000020e0


	//----- nvinfo : EIATTR_COOP_GROUP_MASK_REGIDS
	.align		4
.L_1313:
        /*0064*/ 	.byte	0x04, 0x29
        /*0066*/ 	.short	(.L_1315 - .L_1314)


	//   ....[0]....
.L_1314:
        /*0068*/ 	.word	0xffffffff


	//   ....[1]....
        /*006c*/ 	.word	0xffffffff


	//   ....[2]....
        /*0070*/ 	.word	0xffffffff


	//   ....[3]....
        /*0074*/ 	.word	0xffffffff


	//   ....[4]....
        /*0078*/ 	.word	0xffffffff


	//   ....[5]....
        /*007c*/ 	.word	0xffffffff


	//   ....[6]....
        /*0080*/ 	.word	0xffffffff


	//   ....[7]....
        /*0084*/ 	.word	0xffffffff


	//   ....[8]....
        /*0088*/ 	.word	0xffffffff


	//   ....[9]....
        /*008c*/ 	.word	0xffffffff


	//----- nvinfo : EIATTR_COOP_GROUP_INSTR_OFFSETS
	.align		4
.L_1315:
        /*0090*/ 	.byte	0x04, 0x28
        /*0092*/ 	.short	(.L_1317 - .L_1316)


	//   ....[0]....
.L_1316:
        /*0094*/ 	.word	0x00001110


	//   ....[1]....
        /*0098*/ 	.word	0x00001120


	//   ....[2]....
        /*009c*/ 	.word	0x00001150


	//   ....[3]....
        /*00a0*/ 	.word	0x00001160


	//   ....[4]....
        /*00a4*/ 	.word	0x000011a0


	//   ....[5]....
        /*00a8*/ 	.word	0x000011b0


	//   ....[6]....
        /*00ac*/ 	.word	0x000011f0


	//   ....[7]....
        /*00b0*/ 	.word	0x00001200


	//   ....[8]....
        /*00b4*/ 	.word	0x00001260


	//   ....[9]....
        /*00b8*/ 	.word	0x00001270


	//----- nvinfo : EIATTR_VRC_CTA_INIT_COUNT
	.align		4
.L_1317:
        /*00bc*/ 	.byte	0x02, 0x4a
	.zero		1
	.zero		1


	//----- nvinfo : EIATTR_EXIT_INSTR_OFFSETS
	.align		4
        /*00c0*/ 	.byte	0x04, 0x1c
        /*00c2*/ 	.short	(.L_1319 - .L_1318)


	//   ....[0]....
.L_1318:
        /*00c4*/ 	.word	0x00000070


	//   ....[1]....
        /*00c8*/ 	.word	0x00004240


	//----- nvinfo : EIATTR_MAX_THREADS
	.align		4
.L_1319:
        /*00cc*/ 	.byte	0x04, 0x05
        /*00ce*/ 	.short	(.L_1321 - .L_1320)
.L_1320:
        /*00d0*/ 	.word	0x00000080
        /*00d4*/ 	.word	0x00000001
        /*00d8*/ 	.word	0x00000001


	//----- nvinfo : EIATTR_CRS_STACK_SIZE
	.align		4
.L_1321:
        /*00dc*/ 	.byte	0x04, 0x1e
        /*00de*/ 	.short	(.L_1323 - .L_1322)
.L_1322:
        /*00e0*/ 	.word	0x00000000


	//----- nvinfo : EIATTR_CBANK_PARAM_SIZE
	.align		4
.L_1323:
        /*00e4*/ 	.byte	0x03, 0x19
        /*00e6*/ 	.short	0x00a0


	//----- nvinfo : EIATTR_PARAM_CBANK
	.align		4
        /*00e8*/ 	.byte	0x04, 0x0a
        /*00ea*/ 	.short	(.L_1325 - .L_1324)
	.align		4
.L_1324:
        /*00ec*/ 	.word	index@(.nv.constant0._Z35group_norm_nhwc_fwd_one_pass_kernelI11Bf16IOBf16WLi512ELi4ELi128EEv26Group_norm_nhwc_fwd_params)
        /*00f0*/ 	.short	0x0380
        /*00f2*/ 	.short	0x00a0


	//----- nvinfo : EIATTR_SW_WAR
	.align		4
.L_1325:
        /*00f4*/ 	.byte	0x04, 0x36
        /*00f6*/ 	.short	(.L_1327 - .L_1326)
.L_1326:
        /*00f8*/ 	.word	0x00000008
.L_1327:


//--------------------- .nv.info._Z35group_norm_nhwc_fwd_one_pass_kernelI11Bf16IOFp16WLi64ELi4ELi128EEv26Group_norm_nhwc_fwd_params --------------------------
	.section	.nv.info._Z35group_norm_nhwc_fwd_one_pass_kernelI11Bf16IOFp16WLi64ELi4ELi128EEv26Group_norm_nhwc_fwd_params,"",@"SHT_CUDA_INFO"
	.sectionflags	@""
	.align	4


	//----- nvinfo : EIATTR_CUDA_API_VERSION
	.align		4
        /*0000*/ 	.byte	0x04, 0x37
        /*0002*/ 	.short	(.L_1329 - .L_1328)
.L_1328:
        /*0004*/ 	.word	0x00000082


	//----- nvinfo : EIATTR_KPARAM_INFO
	.align		4
.L_1329:
        /*0008*/ 	.byte	0x04, 0x17
        /*000a*/ 	.short	(.L_1331 - .L_1330)
.L_1330:
        /*000c*/ 	.word	0x00000000
        /*0010*/ 	.short	0x0000
        /*0012*/ 	.short	0x0000
        /*0014*/ 	.byte	0x00, 0xf0, 0x81, 0x02


	//----- nvinfo : EIATTR_SPARSE_MMA_MASK
	.align		4
.L_1331:
        /*0018*/ 	.byte	0x03, 0x50
        /*001a*/ 	.short	0x0000


	//----- nvinfo : EIATTR_MAXREG_COUNT
	.align		4
        /*001c*/ 	.byte	0x03, 0x1b
        /*001e*/ 	.short	0x00ff


	//----- nvinfo : EIATTR_NUM_BARRIERS
	.align		4
        /*0020*/ 	.byte	0x02, 0x4c
        /*0022*/ 	.byte	0x01
	.zero		1


	//----- nvinfo : EIATTR_MERCURY_ISA_VERSION
	.align		4
        /*0024*/ 	.byte	0x03, 0x5f
        /*0026*/ 	.short	0x0101


	//----- nvinfo : EIATTR_INT_WARP_WIDE_INSTR_OFFSETS
	.align		4
        /*0028*/ 	.byte	0x04, 0x31
        /*002a*/ 	.short	(.L_1333 - .L_1332)


	//   ....[0]....
.L_1332:
        /*002c*/ 	.word	0x00000cf0


	//   ....[1]....
        /*0030*/ 	.word	0x00000d30


	//   ....[2]....
        /*0034*/ 	.word	0x00000d70


	//   ....[3]....
        /*0038*/ 	.word	0x00000d80


	//   ....[4]....
        /*003c*/ 	.word	0x00000f50


	//   ....[5]....
        /*0040*/ 	.word	0x00000fb0


	//   ....[6]....
        /*0044*/ 	.word	0x00000ff0


	//   ....[7]....
        /*0048*/ 	.word	0x00001000


	//   ....[8]....
        /*004c*/ 	.word	0x000012a0


	//   ....[9]....
        /*0050*/ 	.word	0x00001380


	//   ....[10]....
        /*0054*/ 	.word	0x00001390


	//   ....[11]....
        /*0058*/ 	.word	0x00001470


	//   ....[12]....
        /*005c*/ 	.word	0x000015e0


	//   ....[13]....
        /*0060*/ 	.word	0x00001600


	//----- nvinfo : EIATTR_COOP_GROUP_MASK_REGIDS
	.align		4
.L_1333:
        /*0064*/ 	.byte	0x04, 0x29
        /*0066*/ 	.short	(.L_1335 - .L_1334)


	//   ....[0]....
.L_1334:
        /*0068*/ 	.word	0xffffffff


	//   ....[1]....
        /*006c*/ 	.word	0xffffffff


	//   ....[2]....
        /*0070*/ 	.word	0xffffffff


	//   ....[3]....
        /*0074*/ 	.word	0xffffffff


	//   ....[4]....
        /*0078*/ 	.word	0xffffffff


	//   ....[5]....
        /*007c*/ 	.word	0xffffffff


	//   ....[6]....
        /*0080*/ 	.word	0xffffffff


	//   ....[7]....
        /*0084*/ 	.word	0xffffffff


	//   ....[8]....
        /*0088*/ 	.word	0xffffffff


	//   ....[9]....
        /*008c*/ 	.word	0xffffffff


	//----- nvinfo : EIATTR_COOP_GROUP_INSTR_OFFSETS
	.align		4
.L_1335:
        /*0090*/ 	.byte	0x04, 0x28
        /*0092*/ 	.short	(.L_1337 - .L_1336)


	//   ....[0]....
.L_1336:
        /*0094*/ 	.word	0x00000650


	//   ....[1]....
        /*0098*/ 	.word	0x00000660


	//   ....[2]....
        /*009c*/ 	.word	0x00000690


	//   ....[3]....
        /*00a0*/ 	.word	0x000006b0


	//   ....[4]....
        /*00a4*/ 	.word	0x000006e0


	//   ....[5]....
        /*00a8*/ 	.word	0x00000700


	//   ....[6]....
        /*00ac*/ 	.word	0x00000730


	//   ....[7]....
        /*00b0*/ 	.word	0x00000750


	//   ....[8]....
        /*00b4*/ 	.word	0x000007a0


	//   ....[9]....
        /*00b8*/ 	.word	0x000007b0


	//----- nvinfo : EIATTR_VRC_CTA_INIT_COUNT
	.align		4
.L_1337:
        /*00bc*/ 	.byte	0x02, 0x4a
	.zero		1
	.zero		1


	//----- nvinfo : EIATTR_EXIT_INSTR_OFFSETS
	.align		4
        /*00c0*/ 	.byte	0x04, 0x1c
        /*00c2*/ 	.short	(.L_1339 - .L_1338)


	//   ....[0]....
.L_1338:
        /*00c4*/ 	.word	0x00000070


	//   ....[1]....
        /*00c8*/ 	.word	0x00001cb0


	//----- nvinfo : EIATTR_MAX_THREADS
	.align		4
.L_1339:
        /*00cc*/ 	.byte	0x04, 0x05
        /*00ce*/ 	.short	(.L_1341 - .L_1340)
.L_1340:
        /*00d0*/ 	.word	0x00000080
        /*00d4*/ 	.word	0x00000001
        /*00d8*/ 	.word	0x00000001


	//----- nvinfo : EIATTR_CRS_STACK_SIZE
	.align		4
.L_1341:
        /*00dc*/ 	.byte	0x04, 0x1e
        /*00de*/ 	.short	(.L_1343 - .L_1342)
.L_1342:
        /*00e0*/ 	.word	0x00000000


	//----- nvinfo : EIATTR_CBANK_PARAM_SIZE
	.align		4
.L_1343:
        /*00e4*/ 	.byte	0x03, 0x19
        /*00e6*/ 	.short	0x00a0


	//----- nvinfo : EIATTR_PARAM_CBANK
	.align		4
        /*00e8*/ 	.byte	0x04, 0x0a
        /*00ea*/ 	.short	(.L_1345 - .L_1344)
	.align		4
.L_1344:
        /*00ec*/ 	.word	index@(.nv.constant0._Z35group_norm_nhwc_fwd_one_pass_kernelI11Bf16IOFp16WLi64ELi4ELi128EEv26Group_norm_nhwc_fwd_params)
        /*00f0*/ 	.short	0x0380
        /*00f2*/ 	.short	0x00a0


	//----- nvinfo : EIATTR_SW_WAR
	.align		4
.L_1345:
        /*00f4*/ 	.byte	0x04, 0x36
        /*00f6*/ 	.short	(.L_1347 - .L_1346)
.L_1346:
        /*00f8*/ 	.word	0x00000008
.L_1347:


//--------------------- .nv.info._Z35group_norm_nhwc_fwd_one_pass_kernelI11Bf16IOFp16WLi128ELi4ELi128EEv26Group_norm_nhwc_fwd_params --------------------------
	.section	.nv.info._Z35group_norm_nhwc_fwd_one_pass_kernelI11Bf16IOFp16WLi128ELi4ELi128EEv26Group_norm_nhwc_fwd_params,"",@"SHT_CUDA_INFO"
	.sectionflags	@""
	.align	4


	//----- nvinfo : EIATTR_CUDA_API_VERSION
	.align		4
        /*0000*/ 	.byte	0x04, 0x37
        /*0002*/ 	.short	(.L_1349 - .L_1348)
.L_1348:
        /*0004*/ 	.word	0x00000082


	//----- nvinfo : EIATTR_KPARAM_INFO
	.align		4
.L_1349:
        /*0008*/ 	.byte	0x04, 0x17
        /*000a*/ 	.short	(.L_1351 - .L_1350)
.L_1350:
        /*000c*/ 	.word	0x00000000
        /*0010*/ 	.short	0x0000
        /*0012*/ 	.short	0x0000
        /*0014*/ 	.byte	0x00, 0xf0, 0x81, 0x02


	//----- nvinfo : EIATTR_SPARSE_MMA_MASK
	.align		4
.L_1351:
        /*0018*/ 	.byte	0x03, 0x50
        /*001a*/ 	.short	0x0000


	//----- nvinfo : EIATTR_MAXREG_COUNT
	.align		4
        /*001c*/ 	.byte	0x03, 0x1b
        /*001e*/ 	.short	0x00ff


	//----- nvinfo : EIATTR_NUM_BARRIERS
	.align		4
        /*0020*/ 	.byte	0x02, 0x4c
        /*0022*/ 	.byte	0x01
	.zero		1


	//----- nvinfo : EIATTR_MERCURY_ISA_VERSION
	.align		4
        /*0024*/ 	.byte	0x03, 0x5f
        /*0026*/ 	.short	0x0101


	//----- nvinfo : EIATTR_INT_WARP_WIDE_INSTR_OFFSETS
	.align		4
        /*0028*/ 	.byte	0x04, 0x31
        /*002a*/ 	.short	(.L_1353 - .L_1352)


	//   ....[0]....
.L_1352:
        /*002c*/ 	.word	0x00000e30


	//   ....[1]....
        /*0030*/ 	.word	0x00000e70


	//   ....[2]....
        /*0034*/ 	.word	0x00000ea0


	//   ....[3]....
        /*0038*/ 	.word	0x00000ec0


	//   ....[4]....
        /*003c*/ 	.word	0x00001090


	//   ....[5]....
        /*0040*/ 	.word	0x000010f0


	//   ....[6]....
        /*0044*/ 	.word	0x00001130


	//   ....[7]....
        /*0048*/ 	.word	0x00001140


	//   ....[8]....
        /*004c*/ 	.word	0x000013f0


	//   ....[9]....
        /*0050*/ 	.word	0x000014d0


	//   ....[10]....
        /*0054*/ 	.word	0x000014e0


	//   ....[11]....
        /*0058*/ 	.word	0x000015c0


	//   ....[12]....
        /*005c*/ 	.word	0x00001730


	//   ....[13]....
        /*0060*/ 	.word	0x00001750


	//----- nvinfo : EIATTR_COOP_GROUP_MASK_REGIDS
	.align		4
.L_1353:
        /*0064*/ 	.byte	0x04, 0x29
        /*0066*/ 	.short	(.L_1355 - .L_1354)


	//   ....[0]....
.L_1354:
        /*0068*/ 	.word	0xffffffff


	//   ....[1]....
        /*006c*/ 	.word	0xffffffff


	//   ....[2]....
        /*0070*/ 	.word	0xffffffff


	//   ....[3]....
        /*0074*/ 	.word	0xffffffff


	//   ....[4]....
        /*0078*/ 	.word	0xffffffff


	//   ....[5]....
        /*007c*/ 	.word	0xffffffff


	//   ....[6]....
        /*0080*/ 	.word	0xffffffff


	//   ....[7]....
        /*0084*/ 	.word	0xffffffff


	//   ....[8]....
        /*0088*/ 	.word	0xffffffff


	//   ....[9]....
        /*008c*/ 	.word	0xffffffff


	//----- nvinfo : EIATTR_COOP_GROUP_INSTR_OFFSETS
	.align		4
.L_1355:
        /*0090*/ 	.byte	0x04, 0x28
        /*0092*/ 	.short	(.L_1357 - .L_1356)


	//   ....[0]....
.L_1356:
        /*0094*/ 	.word	0x00000740


	//   ....[1]....
        /*0098*/ 	.word	0x00000750


	//   ....[2]....
        /*009c*/ 	.word	0x00000780


	//   ....[3]....
        /*00a0*/ 	.word	0x000007a0


	//   ....[4]....
        /*00a4*/ 	.word	0x000007d0


	//   ....[5]....
        /*00a8*/ 	.word	0x000007f0


	//   ....[6]....
        /*00ac*/ 	.word	0x00000820


	//   ....[7]....
        /*00b0*/ 	.word	0x00000840


	//   ....[8]....
        /*00b4*/ 	.word	0x00000890


	//   ....[9]....
        /*00b8*/ 	.word	0x000008a0


	//----- nvinfo : EIATTR_VRC_CTA_INIT_COUNT
	.align		4
.L_1357:
        /*00bc*/ 	.byte	0x02, 0x4a
	.zero		1
	.zero		1


	//----- nvinfo : EIATTR_EXIT_INSTR_OFFSETS
	.align		4
        /*00c0*/ 	.byte	0x04, 0x1c
        /*00c2*/ 	.short	(.L_1359 - .L_1358)


	//   ....[0]....
.L_1358:
        /*00c4*/ 	.word	0x00000070


	//   ....[1]....
        /*00c8*/ 	.word	0x00002310


	//----- nvinfo : EIATTR_MAX_THREADS
	.align		4
.L_1359:
        /*00cc*/ 	.byte	0x04, 0x05
        /*00ce*/ 	.short	(.L_1361 - .L_1360)
.L_1360:
        /*00d0*/ 	.word	0x00000080
        /*00d4*/ 	.word	0x00000001
        /*00d8*/ 	.word	0x00000001


	//----- nvinfo : EIATTR_CRS_STACK_SIZE
	.align		4
.L_1361:
        /*00dc*/ 	.byte	0x04, 0x1e
        /*00de*/ 	.short	(.L_1363 - .L_1362)
.L_1362:
        /*00e0*/ 	.word	0x00000000


	//----- nvinfo : EIATTR_CBANK_PARAM_SIZE
	.align		4
.L_1363:
        /*00e4*/ 	.byte	0x03, 0x19
        /*00e6*/ 	.short	0x00a0


	//----- nvinfo : EIATTR_PARAM_CBANK
	.align		4
        /*00e8*/ 	.byte	0x04, 0x0a
        /*00ea*/ 	.short	(.L_1365 - .L_1364)
	.align		4
.L_1364:
        /*00ec*/ 	.word	index@(.nv.constant0._Z35group_norm_nhwc_fwd_one_pass_kernelI11Bf16IOFp16WLi128ELi4ELi128EEv26Group_norm_nhwc_fwd_params)
        /*00f0*/ 	.short	0x0380
        /*00f2*/ 	.short	0x00a0


	//----- nvinfo : EIATTR_SW_WAR
	.align		4
.L_1365:
        /*00f4*/ 	.byte	0x04, 0x36
        /*00f6*/ 	.short	(.L_1367 - .L_1366)
.L_1366:
        /*00f8*/ 	.word	0x00000008
.L_1367:


//--------------------- .nv.info._Z35group_norm_nhwc_fwd_one_pass_kernelI11Bf16IOFp16WLi256ELi4ELi128EEv26Group_norm_nhwc_fwd_params --------------------------
	.section	.nv.info._Z35group_norm_nhwc_fwd_one_pass_kernelI11Bf16IOFp16WLi256ELi4ELi128EEv26Group_norm_nhwc_fwd_params,"",@"SHT_CUDA_INFO"
	.sectionflags	@""
	.align	4


	//----- nvinfo : EIATTR_CUDA_API_VERSION
	.align		4
        /*0000*/ 	.byte	0x04, 0x37
        /*0002*/ 	.short	(.L_1369 - .L_1368)
.L_1368:
        /*0004*/ 	.word	0x00000082


	//----- nvinfo : EIATTR_KPARAM_INFO
	.align		4
.L_1369:
        /*0008*/ 	.byte	0x04, 0x17
        /*000a*/ 	.short	(.L_1371 - .L_1370)
.L_1370:
        /*000c*/ 	.word	0x00000000
        /*0010*/ 	.short	0x0000
        /*0012*/ 	.short	0x0000
        /*0014*/ 	.byte	0x00, 0xf0, 0x81, 0x02


	//----- nvinfo : EIATTR_SPARSE_MMA_MASK
	.align		4
.L_1371:
        /*0018*/ 	.byte	0x03, 0x50
        /*001a*/ 	.short	0x0000


	//----- nvinfo : EIATTR_MAXREG_COUNT
	.align		4
        /*001c*/ 	.byte	0x03, 0x1b
        /*001e*/ 	.short	0x00ff


	//----- nvinfo : EIATTR_NUM_BARRIERS
	.align		4
        /*0020*/ 	.byte	0x02, 0x4c
        /*0022*/ 	.byte	0x01
	.zero		1


	//----- nvinfo : EIATTR_MERCURY_ISA_VERSION
	.align		4
        /*0024*/ 	.byte	0x03, 0x5f
        /*0026*/ 	.short	0x0101


	//----- nvinfo : EIATTR_INT_WARP_WIDE_INSTR_OFFSETS
	.align		4
        /*0028*/ 	.byte	0x04, 0x31
        /*002a*/ 	.short	(.L_1373 - .L_1372)


	//   ....[0]....
.L_1372:
        /*002c*/ 	.word	0x00001160


	//   ....[1]....
        /*0030*/ 	.word	0x00001180


	//   ....[2]....
        /*0034*/ 	.word	0x00001260


	//   ....[3]....
        /*0038*/ 	.word	0x000012b0


	//   ....[4]....
        /*003c*/ 	.word	0x00001390


	//   ....[5]....
        /*0040*/ 	.word	0x00001410


	//   ....[6]....
        /*0044*/ 	.word	0x000014e0


	//   ....[7]....
        /*0048*/ 	.word	0x00001500


	//   ....[8]....
        /*004c*/ 	.word	0x00001750


	//   ....[9]....
        /*0050*/ 	.word	0x00001840


	//   ....[10]....
        /*0054*/ 	.word	0x00001860


	//   ....[11]....
        /*0058*/ 	.word	0x00001890


	//   ....[12]....
        /*005c*/ 	.word	0x00001aa0


	//   ....[13]....
        /*0060*/ 	.word	0x00001ac0


	//----- nvinfo : EIATTR_COOP_GROUP_MASK_REGIDS
	.align		4
.L_1373:
        /*0064*/ 	.byte	0x04, 0x29
        /*0066*/ 	.short	(.L_1375 - .L_1374)


	//   ....[0]....
.L_1374:
        /*0068*/ 	.word	0xffffffff


	//   ....[1]....
        /*006c*/ 	.word	0xffffffff


	//   ....[2]....
        /*0070*/ 	.word	0xffffffff


	//   ....[3]....
        /*0074*/ 	.word	0xffffffff


	//   ....[4]....
        /*0078*/ 	.word	0xffffffff


	//   ....[5]....
        /*007c*/ 	.word	0xffffffff


	//   ....[6]....
        /*0080*/ 	.word	0xffffffff


	//   ....[7]....
        /*0084*/ 	.word	0xffffffff


	//   ....[8]....
        /*0088*/ 	.word	0xffffffff


	//   ....[9]....
        /*008c*/ 	.word	0xffffffff


	//----- nvinfo : EIATTR_COOP_GROUP_INSTR_OFFSETS
	.align		4
.L_1375:
        /*0090*/ 	.byte	0x04, 0x28
        /*0092*/ 	.short	(.L_1377 - .L_1376)


	//   ....[0]....
.L_1376:
        /*0094*/ 	.word	0x00000af0


	//   ....[1]....
        /*0098*/ 	.word	0x00000b00


	//   ....[2]....
        /*009c*/ 	.word	0x00000b30


	//   ....[3]....
        /*00a0*/ 	.word	0x00000b50


	//   ....[4]....
        /*00a4*/ 	.word	0x00000b80


	//   ....[5]....
        /*00a8*/ 	.word	0x00000ba0


	//   ....[6]....
        /*00ac*/ 	.word	0x00000bd0


	//   ....[7]....
        /*00b0*/ 	.word	0x00000bf0


	//   ....[8]....
        /*00b4*/ 	.word	0x00000c40


	//   ....[9]....
        /*00b8*/ 	.word	0x00000c50


	//----- nvinfo : EIATTR_VRC_CTA_INIT_COUNT
	.align		4
.L_1377:
        /*00bc*/ 	.byte	0x02, 0x4a
	.zero		1
	.zero		1


	//----- nvinfo : EIATTR_EXIT_INSTR_OFFSETS
	.align		4
        /*00c0*/ 	.byte	0x04, 0x1c
        /*00c2*/ 	.short	(.L_1379 - .L_1378)


	//   ....[0]....
.L_1378:
        /*00c4*/ 	.word	0x00000070


	//   ....[1]....
        /*00c8*/ 	.word	0x00002df0


	//----- nvinfo : EIATTR_MAX_THREADS
	.align		4
.L_1379:
        /*00cc*/ 	.byte	0x04, 0x05
        /*00ce*/ 	.short	(.L_1381 - .L_1380)
.L_1380:
        /*00d0*/ 	.word	0x00000080
        /*00d4*/ 	.word	0x00000001
        /*00d8*/ 	.word	0x00000001


	//----- nvinfo : EIATTR_CRS_STACK_SIZE
	.align		4
.L_1381:
        /*00dc*/ 	.byte	0x04, 0x1e
        /*00de*/ 	.short	(.L_1383 - .L_1382)
.L_1382:
        /*00e0*/ 	.word	0x00000000


	//----- nvinfo : EIATTR_CBANK_PARAM_SIZE
	.align		4
.L_1383:
        /*00e4*/ 	.byte	0x03, 0x19
        /*00e6*/ 	.short	0x00a0


	//----- nvinfo : EIATTR_PARAM_CBANK
	.align		4
        /*00e8*/ 	.byte	0x04, 0x0a
        /*00ea*/ 	.short	(.L_1385 - .L_1384)
	.align		4
.L_1384:
        /*00ec*/ 	.word	index@(.nv.constant0._Z35group_norm_nhwc_fwd_one_pass_kernelI11Bf16IOFp16WLi256ELi4ELi128EEv26Group_norm_nhwc_fwd_params)
        /*00f0*/ 	.short	0x0380
        /*00f2*/ 	.short	0x00a0


	//----- nvinfo : EIATTR_SW_WAR
	.align		4
.L_1385:
        /*00f4*/ 	.byte	0x04, 0x36
        /*00f6*/ 	.short	(.L_1387 - .L_1386)
.L_1386:
        /*00f8*/ 	.word	0x00000008
.L_1387:


//--------------------- .nv.info._Z35group_norm_nhwc_fwd_one_pass_kernelI11Bf16IOFp16WLi512ELi4ELi128EEv26Group_norm_nhwc_fwd_params --------------------------
	.section	.nv.info._Z35group_norm_nhwc_fwd_one_pass_kernelI11Bf16IOFp16WLi512ELi4ELi128EEv26Group_norm_nhwc_fwd_params,"",@"SHT_CUDA_INFO"
	.sectionflags	@""
	.align	4


	//----- nvinfo : EIATTR_CUDA_API_VERSION
	.align		4
        /*0000*/ 	.byte	0x04, 0x37
        /*0002*/ 	.short	(.L_1389 - .L_1388)
.L_1388:
        /*0004*/ 	.word	0x00000082


	//----- nvinfo : EIATTR_KPARAM_INFO
	.align		4
.L_1389:
        /*0008*/ 	.byte	0x04, 0x17
        /*000a*/ 	.short	(.L_1391 - .L_1390)
.L_1390:
        /*000c*/ 	.word	0x00000000
        /*0010*/ 	.short	0x0000
        /*0012*/ 	.short	0x0000
        /*0014*/ 	.byte	0x00, 0xf0, 0x81, 0x02


	//----- nvinfo : EIATTR_SPARSE_MMA_MASK
	.align		4
.L_1391:
        /*0018*/ 	.byte	0x03, 0x50
        /*001a*/ 	.short	0x0000


	//----- nvinfo : EIATTR_MAXREG_COUNT
	.align		4
        /*001c*/ 	.byte	0x03, 0x1b
        /*001e*/ 	.short	0x00ff


	//----- nvinfo : EIATTR_NUM_BARRIERS
	.align		4
        /*0020*/ 	.byte	0x02, 0x4c
        /*0022*/ 	.byte	0x01
	.zero		1


	//----- nvinfo : EIATTR_MERCURY_ISA_VERSION
	.align		4
        /*0024*/ 	.byte	0x03, 0x5f
        /*0026*/ 	.short	0x0101


	//----- nvinfo : EIATTR_INT_WARP_WIDE_INSTR_OFFSETS
	.align		4
        /*0028*/ 	.byte	0x04, 0x31
        /*002a*/ 	.short	(.L_1393 - .L_1392)


	//   ....[0]....
.L_1392:
        /*002c*/ 	.word	0x00001780


	//   ....[1]....
        /*0030*/ 	.word	0x000017a0


	//   ....[2]....
        /*0034*/ 	.word	0x00001880


	//   ....[3]....
        /*0038*/ 	.word	0x000018d0


	//   ....[4]....
        /*003c*/ 	.word	0x000019b0


	//   ....[5]....
        /*0040*/ 	.word	0x00001a30


	//   ....[6]....
        /*0044*/ 	.word	0x00001b00


	//   ....[7]....
        /*0048*/ 	.word	0x00001b20


	//   ....[8]....
        /*004c*/ 	.word	0x00001d70


	//   ....[9]....
        /*0050*/ 	.word	0x00001e60


	//   ....[10]....
        /*0054*/ 	.word	0x00001e80


	//   ....[11]....
        /*0058*/ 	.word	0x00001ea0


	//   ....[12]....
        /*005c*/ 	.word	0x000020c0


	//   ....[13]....
        /*0060*/ 	.word	0x000020e0


	//----- nvinfo : EIATTR_COOP_GROUP_MASK_REGIDS
	.align		4
.L_1393:
        /*0064*/ 	.byte	0x04, 0x29
        /*0066*/ 	.short	(.L_1395 - .L_1394)


	//   ....[0]....
.L_1394:
        /*0068*/ 	.word	0xffffffff


	//   ....[1]....
        /*006c*/ 	.word	0xffffffff


	//   ....[2]....
        /*0070*/ 	.word	0xffffffff


	//   ....[3]....
        /*0074*/ 	.word	0xffffffff


	//   ....[4]....
        /*0078*/ 	.word	0xffffffff


	//   ....[5]....
        /*007c*/ 	.word	0xffffffff


	//   ....[6]....
        /*0080*/ 	.word	0xffffffff


	//   ....[7]....
        /*0084*/ 	.word	0xffffffff


	//   ....[8]....
        /*0088*/ 	.word	0xffffffff


	//   ....[9]....
        /*008c*/ 	.word	0xffffffff


	//----- nvinfo : EIATTR_COOP_GROUP_INSTR_OFFSETS
	.align		4
.L_1395:
        /*0090*/ 	.byte	0x04, 0x28
        /*0092*/ 	.short	(.L_1397 - .L_1396)


	//   ....[0]....
.L_1396:
        /*0094*/ 	.word	0x00001110


	//   ....[1]....
        /*0098*/ 	.word	0x00001120


	//   ....[2]....
        /*009c*/ 	.word	0x00001150


	//   ....[3]....
        /*00a0*/ 	.word	0x00001160


	//   ....[4]....
        /*00a4*/ 	.word	0x000011a0


	//   ....[5]....
        /*00a8*/ 	.word	0x000011b0


	//   ....[6]....
        /*00ac*/ 	.word	0x000011f0


	//   ....[7]....
        /*00b0*/ 	.word	0x00001200


	//   ....[8]....
        /*00b4*/ 	.word	0x00001260


	//   ....[9]....
        /*00b8*/ 	.word	0x00001270


	//----- nvinfo : EIATTR_VRC_CTA_INIT_COUNT
	.align		4
.L_1397:
        /*00bc*/ 	.byte	0x02, 0x4a
	.zero		1
	.zero		1


	//----- nvinfo : EIATTR_EXIT_INSTR_OFFSETS
	.align		4
        /*00c0*/ 	.byte	0x04, 0x1c
        /*00c2*/ 	.short	(.L_1399 - .L_1398)


	//   ....[0]....
.L_1398:
        /*00c4*/ 	.word	0x00000070


	//   ....[1]....
        /*00c8*/ 	.word	0x00004240


	//----- nvinfo : EIATTR_MAX_THREADS
	.align		4
.L_1399:
        /*00cc*/ 	.byte	0x04, 0x05
        /*00ce*/ 	.short	(.L_1401 - .L_1400)
.L_1400:
        /*00d0*/ 	.word	0x00000080
        /*00d4*/ 	.word	0x00000001
        /*00d8*/ 	.word	0x00000001


	//----- nvinfo : EIATTR_CRS_STACK_SIZE
	.align		4
.L_1401:
        /*00dc*/ 	.byte	0x04, 0x1e
        /*00de*/ 	.short	(.L_1403 - .L_1402)
.L_1402:
        /*00e0*/ 	.word	0x00000000


	//----- nvinfo : EIATTR_CBANK_PARAM_SIZE
	.align		4
.L_1403:
        /*00e4*/ 	.byte	0x03, 0x19
        /*00e6*/ 	.short	0x00a0


	//----- nvinfo : EIATTR_PARAM_CBANK
	.align		4
        /*00e8*/ 	.byte	0x04, 0x0a
        /*00ea*/ 	.short	(.L_1405 - .L_1404)
	.align		4
.L_1404:
        /*00ec*/ 	.word	index@(.nv.constant0._Z35group_norm_nhwc_fwd_one_pass_kernelI11Bf16IOFp16WLi512ELi4ELi128EEv26Group_norm_nhwc_fwd_params)
        /*00f0*/ 	.short	0x0380
        /*00f2*/ 	.short	0x00a0


	//----- nvinfo : EIATTR_SW_WAR
	.align		4
.L_1405:
        /*00f4*/ 	.byte	0x04, 0x36
        /*00f6*/ 	.short	(.L_1407 - .L_1406)
.L_1406:
        /*00f8*/ 	.word	0x00000008
.L_1407:


//--------------------- .nv.info._Z35group_norm_nhwc_fwd_one_pass_kernelI11Fp16IOFp32WLi64ELi4ELi128EEv26Group_norm_nhwc_fwd_params --------------------------
	.section	.nv.info._Z35group_norm_nhwc_fwd_one_pass_kernelI11Fp16IOFp32WLi64ELi4ELi128EEv26Group_norm_nhwc_fwd_params,"",@"SHT_CUDA_INFO"
	.sectionflags	@""
	.align	4


	//----- nvinfo : EIATTR_CUDA_API_VERSION
	.align		4
        /*0000*/ 	.byte	0x04, 0x37
        /*0002*/ 	.short	(.L_1409 - .L_1408)
.L_1408:
        /*0004*/ 	.word	0x00000082


	//----- nvinfo : EIATTR_KPARAM_INFO
	.align		4
.L_1409:
        /*0008*/ 	.byte	0x04, 0x17
        /*000a*/ 	.short	(.L_1411 - .L_1410)
.L_1410:
        /*000c*/ 	.word	0x00000000
        /*0010*/ 	.short	0x0000
        /*0012*/ 	.short	0x0000
        /*0014*/ 	.byte	0x00, 0xf0, 0x81, 0x02


	//----- nvinfo : EIATTR_SPARSE_MMA_MASK
	.align		4
.L_1411:
        /*0018*/ 	.byte	0x03, 0x50
        /*001a*/ 	.short	0x0000


	//----- nvinfo : EIATTR_MAXREG_COUNT
	.align		4
        /*001c*/ 	.byte	0x03, 0x1b
        /*001e*/ 	.short	0x00ff


	//----- nvinfo : EIATTR_NUM_BARRIERS
	.align		4
        /*0020*/ 	.byte	0x02, 0x4c
        /*0022*/ 	.byte	0x01
	.zero		1


	//----- nvinfo : EIATTR_MERCURY_ISA_VERSION
	.align		4
        /*0024*/ 	.byte	0x03, 0x5f
        /*0026*/ 	.short	0x0101


	//----- nvinfo : EIATTR_INT_WARP_WIDE_INSTR_OFFSETS
	.align		4
        /*0028*/ 	.byte	0x04, 0x31
        /*002a*/ 	.short	(.L_1413 - .L_1412)


	//   ....[0]....
.L_1412:
        /*002c*/ 	.word	0x00000cf0


	//   ....[1]....
        /*0030*/ 	.word	0x00000d30


	//   ....[2]....
        /*0034*/ 	.word	0x00000d70


	//   ....[3]....
        /*0038*/ 	.word	0x00000d80


	//   ....[4]....
        /*003c*/ 	.word	0x00000f50


	//   ....[5]....
        /*0040*/ 	.word	0x00000fb0


	//   ....[6]....
        /*0044*/ 	.word	0x00000ff0


	//   ....[7]....
        /*0048*/ 	.word	0x00001000


	//   ....[8]....
        /*004c*/ 	.word	0x000012a0


	//   ....[9]....
        /*0050*/ 	.word	0x00001380


	//   ....[10]....
        /*0054*/ 	.word	0x00001390


	//   ....[11]....
        /*0058*/ 	.word	0x00001470


	//   ....[12]....
        /*005c*/ 	.word	0x000015e0


	//   ....[13]....
        /*0060*/ 	.word	0x00001600


	//----- nvinfo : EIATTR_COOP_GROUP_MASK_REGIDS
	.align		4
.L_1413:
        /*0064*/ 	.byte	0x04, 0x29
        /*0066*/ 	.short	(.L_1415 - .L_1414)


	//   ....[0]....
.L_1414:
        /*0068*/ 	.word	0xffffffff


	//   ....[1]....
        /*006c*/ 	.word	0xffffffff


	//   ....[2]....
        /*0070*/ 	.word	0xffffffff


	//   ....[3]....
        /*0074*/ 	.word	0xffffffff


	//   ....[4]....
        /*0078*/ 	.word	0xffffffff


	//   ....[5]....
        /*007c*/ 	.word	0xffffffff


	//   ....[6]....
        /*0080*/ 	.word	0xffffffff


	//   ....[7]....
        /*0084*/ 	.word	0xffffffff


	//   ....[8]....
        /*0088*/ 	.word	0xffffffff


	//   ....[9]....
        /*008c*/ 	.word	0xffffffff


	//----- nvinfo : EIATTR_COOP_GROUP_INSTR_OFFSETS
	.align		4
.L_1415:
        /*0090*/ 	.byte	0x04, 0x28
        /*0092*/ 	.short	(.L_1417 - .L_1416)


	//   ....[0]....
.L_1416:
        /*0094*/ 	.word	0x00000650


	//   ....[1]....
        /*0098*/ 	.word	0x00000660


	//   ....[2]....
        /*009c*/ 	.word	0x00000690


	//   ....[3]....
        /*00a0*/ 	.word	0x000006b0


	//   ....[4]....
        /*00a4*/ 	.word	0x000006e0


	//   ....[5]....
        /*00a8*/ 	.word	0x00000700


	//   ....[6]....
        /*00ac*/ 	.word	0x00000730


	//   ....[7]....
        /*00b0*/ 	.word	0x00000750


	//   ....[8]....
        /*00b4*/ 	.word	0x000007a0


	//   ....[9]....
        /*00b8*/ 	.word	0x000007b0


	//----- nvinfo : EIATTR_VRC_CTA_INIT_COUNT
	.align		4
.L_1417:
        /*00bc*/ 	.byte	0x02, 0x4a
	.zero		1
	.zero		1


	//----- nvinfo : EIATTR_EXIT_INSTR_OFFSETS
	.align		4
        /*00c0*/ 	.byte	0x04, 0x1c
        /*00c2*/ 	.short	(.L_1419 - .L_1418)


	//   ....[0]....
.L_1418:
        /*00c4*/ 	.word	0x00000070


	//   ....[1]....
        /*00c8*/ 	.word	0x00001c50


	//----- nvinfo : EIATTR_MAX_THREADS
	.align		4
.L_1419:
        /*00cc*/ 	.byte	0x04, 0x05
        /*00ce*/ 	.short	(.L_1421 - .L_1420)
.L_1420:
        /*00d0*/ 	.word	0x00000080
        /*00d4*/ 	.word	0x00000001
        /*00d8*/ 	.word	0x00000001


	//----- nvinfo : EIATTR_CRS_STACK_SIZE
	.align		4
.L_1421:
        /*00dc*/ 	.byte	0x04, 0x1e
        /*00de*/ 	.short	(.L_1423 - .L_1422)
.L_1422:
        /*00e0*/ 	.word	0x00000000


	//----- nvinfo : EIATTR_CBANK_PARAM_SIZE
	.align		4
.L_1423:
        /*00e4*/ 	.byte	0x03, 0x19
        /*00e6*/ 	.short	0x00a0


	//----- nvinfo : EIATTR_PARAM_CBANK
	.align		4
        /*00e8*/ 	.byte	0x04, 0x0a
        /*00ea*/ 	.short	(.L_1425 - .L_1424)
	.align		4
.L_1424:
        /*00ec*/ 	.word	index@(.nv.constant0._Z35group_norm_nhwc_fwd_one_pass_kernelI11Fp16IOFp32WLi64ELi4ELi128EEv26Group_norm_nhwc_fwd_params)
        /*00f0*/ 	.short	0x0380
        /*00f2*/ 	.short	0x00a0


	//----- nvinfo : EIATTR_SW_WAR
	.align		4
.L_1425:
        /*00f4*/ 	.byte	0x04, 0x36
        /*00f6*/ 	.short	(.L_1427 - .L_1426)
.L_1426:
        /*00f8*/ 	.word	0x00000008
.L_1427:


//--------------------- .nv.info._Z35group_norm_nhwc_fwd_one_pass_kernelI11Fp16IOFp32WLi128ELi4ELi128EEv26Group_norm_nhwc_fwd_params --------------------------
	.section	.nv.info._Z35group_norm_nhwc_fwd_one_pass_kernelI11Fp16IOFp32WLi128ELi4ELi128EEv26Group_norm_nhwc_fwd_params,"",@"SHT_CUDA_INFO"
	.sectionflags	@""
	.align	4


	//----- nvinfo : EIATTR_CUDA_API_VERSION
	.align		4
        /*0000*/ 	.byte	0x04, 0x37
        /*0002*/ 	.short	(.L_1429 - .L_1428)
.L_1428:
        /*0004*/ 	.word	0x00000082


	//----- nvinfo : EIATTR_KPARAM_INFO
	.align		4
.L_1429:
        /*0008*/ 	.byte	0x04, 0x17
        /*000a*/ 	.short	(.L_1431 - .L_1430)
.L_1430:
        /*000c*/ 	.word	0x00000000
        /*0010*/ 	.short	0x0000
        /*0012*/ 	.short	0x0000
        /*0014*/ 	.byte	0x00, 0xf0, 0x81, 0x02


	//----- nvinfo : EIATTR_SPARSE_MMA_MASK
	.align		4
.L_1431:
        /*0018*/ 	.byte	0x03, 0x50
        /*001a*/ 	.short	0x0000


	//----- nvinfo : EIATTR_MAXREG_COUNT
	.align		4
        /*001c*/ 	.byte	0x03, 0x1b
        /*001e*/ 	.short	0x00ff


	//----- nvinfo : EIATTR_NUM_BARRIERS
	.align		4
        /*0020*/ 	.byte	0x02, 0x4c
        /*0022*/ 	.byte	0x01
	.zero		1


	//----- nvinfo : EIATTR_MERCURY_ISA_VERSION
	.align		4
        /*0024*/ 	.byte	0x03, 0x5f
        /*0026*/ 	.short	0x0101


	//----- nvinfo : EIATTR_INT_WARP_WIDE_INSTR_OFFSETS
	.align		4
        /*0028*/ 	.byte	0x04, 0x31
        /*002a*/ 	.short	(.L_1433 - .L_1432)


	//   ....[0]....
.L_1432:
        /*002c*/ 	.word	0x00000e10


	//   ....[1]....
        /*0030*/ 	.word	0x00000e50


	//   ....[2]....
        /*0034*/ 	.word	0x00000e90


	//   ....[3]....
        /*0038*/ 	.word	0x00000ea0


	//   ....[4]....
        /*003c*/ 	.word	0x00001070


	//   ....[5]....
        /*0040*/ 	.word	0x000010d0


	//   ....[6]....
        /*0044*/ 	.word	0x00001110


	//   ....[7]....
        /*0048*/ 	.word	0x00001120


	//   ....[8]....
        /*004c*/ 	.word	0x000013d0


	//   ....[9]....
        /*0050*/ 	.word	0x000014b0


	//   ....[10]....
        /*0054*/ 	.word	0x000014c0


	//   ....[11]....
        /*0058*/ 	.word	0x000015a0


	//   ....[12]....
        /*005c*/ 	.word	0x00001710


	//   ....[13]....
        /*0060*/ 	.word	0x00001730


	//----- nvinfo : EIATTR_COOP_GROUP_MASK_REGIDS
	.align		4
.L_1433:
        /*0064*/ 	.byte	0x04, 0x29
        /*0066*/ 	.short	(.L_1435 - .L_1434)


	//   ....[0]....
.L_1434:
        /*0068*/ 	.word	0xffffffff


	//   ....[1]....
        /*006c*/ 	.word	0xffffffff


	//   ....[2]....
        /*0070*/ 	.word	0xffffffff


	//   ....[3]....
        /*0074*/ 	.word	0xffffffff


	//   ....[4]....
        /*0078*/ 	.word	0xffffffff


	//   ....[5]....
        /*007c*/ 	.word	0xffffffff


	//   ....[6]....
        /*0080*/ 	.word	0xffffffff


	//   ....[7]....
        /*0084*/ 	.word	0xffffffff


	//   ....[8]....
        /*0088*/ 	.word	0xffffffff


	//   ....[9]....
        /*008c*/ 	.word	0xffffffff


	//----- nvinfo : EIATTR_COOP_GROUP_INSTR_OFFSETS
	.align		4
.L_1435:
        /*0090*/ 	.byte	0x04, 0x28
        /*0092*/ 	.short	(.L_1437 - .L_1436)


	//   ....[0]....
.L_1436:
        /*0094*/ 	.word	0x00000720


	//   ....[1]....
        /*0098*/ 	.word	0x00000730


	//   ....[2]....
        /*009c*/ 	.word	0x00000760


	//   ....[3]....
        /*00a0*/ 	.word	0x00000780


	//   ....[4]....
        /*00a4*/ 	.word	0x000007b0


	//   ....[5]....
        /*00a8*/ 	.word	0x000007d0


	//   ....[6]....
        /*00ac*/ 	.word	0x00000800


	//   ....[7]....
        /*00b0*/ 	.word	0x00000820


	//   ....[8]....
        /*00b4*/ 	.word	0x00000870


	//   ....[9]....
        /*00b8*/ 	.word	0x00000880


	//----- nvinfo : EIATTR_VRC_CTA_INIT_COUNT
	.align		4
.L_1437:
        /*00bc*/ 	.byte	0x02, 0x4a
	.zero		1
	.zero		1


	//----- nvinfo : EIATTR_EXIT_INSTR_OFFSETS
	.align		4
        /*00c0*/ 	.byte	0x04, 0x1c
        /*00c2*/ 	.short	(.L_1439 - .L_1438)


	//   ....[0]....
.L_1438:
        /*00c4*/ 	.word	0x00000070


	//   ....[1]....
        /*00c8*/ 	.word	0x00002290


	//----- nvinfo : EIATTR_MAX_THREADS
	.align		4
.L_1439:
        /*00cc*/ 	.byte	0x04, 0x05
        /*00ce*/ 	.short	(.L_1441 - .L_1440)
.L_1440:
        /*00d0*/ 	.word	0x00000080
        /*00d4*/ 	.word	0x00000001
        /*00d8*/ 	.word	0x00000001


	//----- nvinfo : EIATTR_CRS_STACK_SIZE
	.align		4
.L_1441:
        /*00dc*/ 	.byte	0x04, 0x1e
        /*00de*/ 	.short	(.L_1443 - .L_1442)
.L_1442:
        /*00e0*/ 	.word	0x00000000


	//----- nvinfo : EIATTR_CBANK_PARAM_SIZE
	.align		4
.L_1443:
        /*00e4*/ 	.byte	0x03, 0x19
        /*00e6*/ 	.short	0x00a0


	//----- nvinfo : EIATTR_PARAM_CBANK
	.align		4
        /*00e8*/ 	.byte	0x04, 0x0a
        /*00ea*/ 	.short	(.L_1445 - .L_1444)
	.align		4
.L_1444:
        /*00ec*/ 	.word	index@(.nv.constant0._Z35group_norm_nhwc_fwd_one_pass_kernelI11Fp16IOFp32WLi128ELi4ELi128EEv26Group_norm_nhwc_fwd_params)
        /*00f0*/ 	.short	0x0380
        /*00f2*/ 	.short	0x00a0


	//----- nvinfo : EIATTR_SW_WAR
	.align		4
.L_1445:
        /*00f4*/ 	.byte	0x04, 0x36
        /*00f6*/ 	.short	(.L_1447 - .L_1446)
.L_1446:
        /*00f8*/ 	.word	0x00000008
.L_1447:


//--------------------- .nv.info._Z35group_norm_nhwc_fwd_one_pass_kernelI11Fp16IOFp32WLi256ELi4ELi128EEv26Group_norm_nhwc_fwd_params --------------------------
	.section	.nv.info._Z35group_norm_nhwc_fwd_one_pass_kernelI11Fp16IOFp32WLi256ELi4ELi128EEv26Group_norm_nhwc_fwd_params,"",@"SHT_CUDA_INFO"
	.sectionflags	@""
	.align	4


	//----- nvinfo : EIATTR_CUDA_API_VERSION
	.align		4
        /*0000*/ 	.byte	0x04, 0x37
        /*0002*/ 	.short	(.L_1449 - .L_1448)
.L_1448:
        /*0004*/ 	.word	0x00000082


	//----- nvinfo : EIATTR_KPARAM_INFO
	.align		4
.L_1449:
        /*0008*/ 	.byte	0x04, 0x17
        /*000a*/ 	.short	(.L_1451 - .L_1450)
.L_1450:
        /*000c*/ 	.word	0x00000000
        /*0010*/ 	.short	0x0000
        /*0012*/ 	.short	0x0000
        /*0014*/ 	.byte	0x00, 0xf0, 0x81, 0x02


	//----- nvinfo : EIATTR_SPARSE_MMA_MASK
	.align		4
.L_1451:
        /*0018*/ 	.byte	0x03, 0x50
        /*001a*/ 	.short	0x0000


	//----- nvinfo : EIATTR_MAXREG_COUNT
	.align		4
        /*001c*/ 	.byte	0x03, 0x1b
        /*001e*/ 	.short	0x00ff


	//----- nvinfo : EIATTR_NUM_BARRIERS
	.align		4
        /*0020*/ 	.byte	0x02, 0x4c
        /*0022*/ 	.byte	0x01
	.zero		1


	//----- nvinfo : EIATTR_MERCURY_ISA_VERSION
	.align		4
        /*0024*/ 	.byte	0x03, 0x5f
        /*0026*/ 	.short	0x0101


	//----- nvinfo : EIATTR_INT_WARP_WIDE_INSTR_OFFSETS
	.align		4
        /*0028*/ 	.byte	0x04, 0x31
        /*002a*/ 	.short	(.L_1453 - .L_1452)


	//   ....[0]....
.L_1452:
        /*002c*/ 	.word	0x00001120


	//   ....[1]....
        /*0030*/ 	.word	0x00001140


	//   ....[2]....
        /*0034*/ 	.word	0x00001220


	//   ....[3]....
        /*0038*/ 	.word	0x00001270


	//   ....[4]....
        /*003c*/ 	.word	0x00001350


	//   ....[5]....
        /*0040*/ 	.word	0x000013d0


	//   ....[6]....
        /*0044*/ 	.word	0x000014a0


	//   ....[7]....
        /*0048*/ 	.word	0x000014c0


	//   ....[8]....
        /*004c*/ 	.word	0x00001710


	//   ....[9]....
        /*0050*/ 	.word	0x00001800


	//   ....[10]....
        /*0054*/ 	.word	0x00001820


	//   ....[11]....
        /*0058*/ 	.word	0x00001850


	//   ....[12]....
        /*005c*/ 	.word	0x00001a60


	//   ....[13]....
        /*0060*/ 	.word	0x00001a80


	//----- nvinfo : EIATTR_COOP_GROUP_MASK_REGIDS
	.align		4
.L_1453:
        /*0064*/ 	.byte	0x04, 0x29
        /*0066*/ 	.short	(.L_1455 - .L_1454)


	//   ....[0]....
.L_1454:
        /*0068*/ 	.word	0xffffffff


	//   ....[1]....
        /*006c*/ 	.word	0xffffffff


	//   ....[2]....
        /*0070*/ 	.word	0xffffffff


	//   ....[3]....
        /*0074*/ 	.word	0xffffffff


	//   ....[4]....
        /*0078*/ 	.word	0xffffffff


	//   ....[5]....
        /*007c*/ 	.word	0xffffffff


	//   ....[6]....
        /*0080*/ 	.word	0xffffffff


	//   ....[7]....
        /*0084*/ 	.word	0xffffffff


	//   ....[8]....
        /*0088*/ 	.word	0xffffffff


	//   ....[9]....
        /*008c*/ 	.word	0xffffffff


	//----- nvinfo : EIATTR_COOP_GROUP_INSTR_OFFSETS
	.align		4
.L_1455:
        /*0090*/ 	.byte	0x04, 0x28
        /*0092*/ 	.short	(.L_1457 - .L_1456)


	//   ....[0]....
.L_1456:
        /*0094*/ 	.word	0x00000ab0


	//   ....[1]....
        /*0098*/ 	.word	0x00000ac0


	//   ....[2]....
        /*009c*/ 	.word	0x00000af0


	//   ....[3]....
        /*00a0*/ 	.word	0x00000b00


	//   ....[4]....
        /*00a4*/ 	.word	0x00000b40


	//   ....[5]....
        /*00a8*/ 	.word	0x00000b50


	//   ....[6]....
        /*00ac*/ 	.word	0x00000b90


	//   ....[7]....
        /*00b0*/ 	.word	0x00000ba0


	//   ....[8]....
        /*00b4*/ 	.word	0x00000c00


	//   ....[9]....
        /*00b8*/ 	.word	0x00000c10


	//----- nvinfo : EIATTR_VRC_CTA_INIT_COUNT
	.align		4
.L_1457:
        /*00bc*/ 	.byte	0x02, 0x4a
	.zero		1
	.zero		1


	//----- nvinfo : EIATTR_EXIT_INSTR_OFFSETS
	.align		4
        /*00c0*/ 	.byte	0x04, 0x1c
        /*00c2*/ 	.short	(.L_1459 - .L_1458)


	//   ....[0]....
.L_1458:
        /*00c4*/ 	.word	0x00000070


	//   ....[1]....
        /*00c8*/ 	.word	0x00002d50


	//----- nvinfo : EIATTR_MAX_THREADS
	.align		4
.L_1459:
        /*00cc*/ 	.byte	0x04, 0x05
        /*00ce*/ 	.short	(.L_1461 - .L_1460)
.L_1460:
        /*00d0*/ 	.word	0x00000080
        /*00d4*/ 	.word	0x00000001
        /*00d8*/ 	.word	0x00000001


	//----- nvinfo : EIATTR_CRS_STACK_SIZE
	.align		4
.L_1461:
        /*00dc*/ 	.byte	0x04, 0x1e
        /*00de*/ 	.short	(.L_1463 - .L_1462)
.L_1462:
        /*00e0*/ 	.word	0x00000000


	//----- nvinfo : EIATTR_CBANK_PARAM_SIZE
	.align		4
.L_1463:
        /*00e4*/ 	.byte	0x03, 0x19
        /*00e6*/ 	.short	0x00a0


	//----- nvinfo : EIATTR_PARAM_CBANK
	.align		4
        /*00e8*/ 	.byte	0x04, 0x0a
        /*00ea*/ 	.short	(.L_1465 - .L_1464)
	.align		4
.L_1464:
        /*00ec*/ 	.word	index@(.nv.constant0._Z35group_norm_nhwc_fwd_one_pass_kernelI11Fp16IOFp32WLi256ELi4ELi128EEv26Group_norm_nhwc_fwd_params)
        /*00f0*/ 	.short	0x0380
        /*00f2*/ 	.short	0x00a0


	//----- nvinfo : EIATTR_SW_WAR
	.align		4
.L_1465:
        /*00f4*/ 	.byte	0x04, 0x36
        /*00f6*/ 	.short	(.L_1467 - .L_1466)
.L_1466:
        /*00f8*/ 	.word	0x00000008
.L_1467:


//--------------------- .nv.info._Z35group_norm_nhwc_fwd_one_pass_kernelI11Fp16IOFp32WLi512ELi4ELi128EEv26Group_norm_nhwc_fwd_params --------------------------
	.section	.nv.info._Z35group_norm_nhwc_fwd_one_pass_kernelI11Fp16IOFp32WLi512ELi4ELi128EEv26Group_norm_nhwc_fwd_params,"",@"SHT_CUDA_INFO"
	.sectionflags	@""
	.align	4


	//----- nvinfo : EIATTR_CUDA_API_VERSION
	.align		4
        /*0000*/ 	.byte	0x04, 0x37
        /*0002*/ 	.short	(.L_1469 - .L_1468)
.L_1468:
        /*0004*/ 	.word	0x00000082


	//----- nvinfo : EIATTR_KPARAM_INFO
	.align		4
.L_1469:
        /*0008*/ 	.byte	0x04, 0x17
        /*000a*/ 	.short	(.L_1471 - .L_1470)
.L_1470:
        /*000c*/ 	.word	0x00000000
        /*0010*/ 	.short	0x0000
        /*0012*/ 	.short	0x0000
        /*0014*/ 	.byte	0x00, 0xf0, 0x81, 0x02


	//----- nvinfo : EIATTR_SPARSE_MMA_MASK
	.align		4
.L_1471:
        /*0018*/ 	.byte	0x03, 0x50
        /*001a*/ 	.short	0x0000


	//----- nvinfo : EIATTR_MAXREG_COUNT
	.align		4
        /*001c*/ 	.byte	0x03, 0x1b
        /*001e*/ 	.short	0x00ff


	//----- nvinfo : EIATTR_NUM_BARRIERS
	.align		4
        /*0020*/ 	.byte	0x02, 0x4c
        /*0022*/ 	.byte	0x01
	.zero		1


	//----- nvinfo : EIATTR_MERCURY_ISA_VERSION
	.align		4
        /*0024*/ 	.byte	0x03, 0x5f
        /*0026*/ 	.short	0x0101


	//----- nvinfo : EIATTR_INT_WARP_WIDE_INSTR_OFFSETS
	.align		4
        /*0028*/ 	.byte	0x04, 0x31
        /*002a*/ 	.short	(.L_1473 - .L_1472)


	//   ....[0]....
.L_1472:
        /*002c*/ 	.word	0x000016e0


	//   ....[1]....
        /*0030*/ 	.word	0x00001700


	//   ....[2]....
        /*0034*/ 	.word	0x000017e0


	//   ....[3]....
        /*0038*/ 	.word	0x00001830


	//   ....[4]....
        /*003c*/ 	.word	0x00001910


	//   ....[5]....
        /*0040*/ 	.word	0x00001990


	//   ....[6]....
        /*0044*/ 	.word	0x00001a60


	//   ....[7]....
        /*0048*/ 	.word	0x00001a80


	//   ....[8]....
        /*004c*/ 	.word	0x00001cd0


	//   ....[9]....
        /*0050*/ 	.word	0x00001dc0


	//   ....[10]....
        /*0054*/ 	.word	0x00001de0


	//   ....[11]....
        /*0058*/ 	.word	0x00001e10


	//   ....[12]....
        /*005c*/ 	.word	0x00002020


	//   ....[13]....
        /*0060*/ 	.word	0x00002040


	//----- nvinfo : EIATTR_COOP_GROUP_MASK_REGIDS
	.align		4
.L_1473:
        /*0064*/ 	.byte	0x04, 0x29
        /*0066*/ 	.short	(.L_1475 - .L_1474)


	//   ....[0]....
.L_1474:
        /*0068*/ 	.word	0xffffffff


	//   ....[1]....
        /*006c*/ 	.word	0xffffffff


	//   ....[2]....
        /*0070*/ 	.word	0xffffffff


	//   ....[3]....
        /*0074*/ 	.word	0xffffffff


	//   ....[4]....
        /*0078*/ 	.word	0xffffffff


	//   ....[5]....
        /*007c*/ 	.word	0xffffffff


	//   ....[6]....
        /*0080*/ 	.word	0xffffffff


	//   ....[7]....
        /*0084*/ 	.word	0xffffffff


	//   ....[8]....
        /*0088*/ 	.word	0xffffffff


	//   ....[9]....
        /*008c*/ 	.word	0xffffffff


	//----- nvinfo : EIATTR_COOP_GROUP_INSTR_OFFSETS
	.align		4
.L_1475:
        /*0090*/ 	.byte	0x04, 0x28
        /*0092*/ 	.short	(.L_1477 - .L_1476)


	//   ....[0]....
.L_1476:
        /*0094*/ 	.word	0x00001060


	//   ....[1]....
        /*0098*/ 	.word	0x00001070


	//   ....[2]....
        /*009c*/ 	.word	0x000010a0


	//   ....[3]....
        /*00a0*/ 	.word	0x000010b0


	//   ....[4]....
        /*00a4*/ 	.word	0x000010f0


	//   ....[5]....
        /*00a8*/ 	.word	0x00001100


	//   ....[6]....
        /*00ac*/ 	.word	0x00001140


	//   ....[7]....
        /*00b0*/ 	.word	0x00001150


	//   ....[8]....
        /*00b4*/ 	.word	0x000011c0


	//   ....[9]....
        /*00b8*/ 	.word	0x000011d0


	//----- nvinfo : EIATTR_VRC_CTA_INIT_COUNT
	.align		4
.L_1477:
        /*00bc*/ 	.byte	0x02, 0x4a
	.zero		1
	.zero		1


	//----- nvinfo : EIATTR_EXIT_INSTR_OFFSETS
	.align		4
        /*00c0*/ 	.byte	0x04, 0x1c
        /*00c2*/ 	.short	(.L_1479 - .L_1478)


	//   ....[0]....
.L_1478:
        /*00c4*/ 	.word	0x00000070


	//   ....[1]....
        /*00c8*/ 	.word	0x00004150


	//----- nvinfo : EIATTR_MAX_THREADS
	.align		4
.L_1479:
        /*00cc*/ 	.byte	0x04, 0x05
        /*00ce*/ 	.short	(.L_1481 - .L_1480)
.L_1480:
        /*00d0*/ 	.word	0x00000080
        /*00d4*/ 	.word	0x00000001
        /*00d8*/ 	.word	0x00000001


	//----- nvinfo : EIATTR_CRS_STACK_SIZE
	.align		4
.L_1481:
        /*00dc*/ 	.byte	0x04, 0x1e
        /*00de*/ 	.short	(.L_1483 - .L_1482)
.L_1482:
        /*00e0*/ 	.word	0x00000000


	//----- nvinfo : EIATTR_CBANK_PARAM_SIZE
	.align		4
.L_1483:
        /*00e4*/ 	.byte	0x03, 0x19
        /*00e6*/ 	.short	0x00a0


	//----- nvinfo : EIATTR_PARAM_CBANK
	.align		4
        /*00e8*/ 	.byte	0x04, 0x0a
        /*00ea*/ 	.short	(.L_1485 - .L_1484)
	.align		4
.L_1484:
        /*00ec*/ 	.word	index@(.nv.constant0._Z35group_norm_nhwc_fwd_one_pass_kernelI11Fp16IOFp32WLi512ELi4ELi128EEv26Group_norm_nhwc_fwd_params)
        /*00f0*/ 	.short	0x0380
        /*00f2*/ 	.short	0x00a0


	//----- nvinfo : EIATTR_SW_WAR
	.align		4
.L_1485:
        /*00f4*/ 	.byte	0x04, 0x36
        /*00f6*/ 	.short	(.L_1487 - .L_1486)
.L_1486:
        /*00f8*/ 	.word	0x00000008
.L_1487:


//--------------------- .nv.info._Z35group_norm_nhwc_fwd_one_pass_kernelI11Fp16IOBf16WLi64ELi4ELi128EEv26Group_norm_nhwc_fwd_params --------------------------
	.section	.nv.info._Z35group_norm_nhwc_fwd_one_pass_kernelI11Fp16IOBf16WLi64ELi4ELi128EEv26Group_norm_nhwc_fwd_params,"",@"SHT_CUDA_INFO"
	.sectionflags	@""
	.align	4


	//----- nvinfo : EIATTR_CUDA_API_VERSION
	.align		4
        /*0000*/ 	.byte	0x04, 0x37
        /*0002*/ 	.short	(.L_1489 - .L_1488)
.L_1488:
        /*0004*/ 	.word	0x00000082


	//----- nvinfo : EIATTR_KPARAM_INFO
	.align		4
.L_1489:
        /*0008*/ 	.byte	0x04, 0x17
        /*000a*/ 	.short	(.L_1491 - .L_1490)
.L_1490:
        /*000c*/ 	.word	0x00000000
        /*0010*/ 	.short	0x0000
        /*0012*/ 	.short	0x0000
        /*0014*/ 	.byte	0x00, 0xf0, 0x81, 0x02


	//----- nvinfo : EIATTR_SPARSE_MMA_MASK
	.align		4
.L_1491:
        /*0018*/ 	.byte	0x03, 0x50
        /*001a*/ 	.short	0x0000


	//----- nvinfo : EIATTR_MAXREG_COUNT
	.align		4
        /*001c*/ 	.byte	0x03, 0x1b
        /*001e*/ 	.short	0x00ff


	//----- nvinfo : EIATTR_NUM_BARRIERS
	.align		4
        /*0020*/ 	.byte	0x02, 0x4c
        /*0022*/ 	.byte	0x01
	.zero		1


	//----- nvinfo : EIATTR_MERCURY_ISA_VERSION
	.align		4
        /*0024*/ 	.byte	0x03, 0x5f
        /*0026*/ 	.short	0x0101


	//----- nvinfo : EIATTR_INT_WARP_WIDE_INSTR_OFFSETS
	.align		4
        /*0028*/ 	.byte	0x04, 0x31
        /*002a*/ 	.short	(.L_1493 - .L_1492)


	//   ....[0]....
.L_1492:
        /*002c*/ 	.word	0x00000cf0


	//   ....[1]....
        /*0030*/ 	.word	0x00000d30


	//   ....[2]....
        /*0034*/ 	.word	0x00000d70


	//   ....[3]....
        /*0038*/ 	.word	0x00000d80


	//   ....[4]....
        /*003c*/ 	.word	0x00000f50


	//   ....[5]....
        /*0040*/ 	.word	0x00000fb0


	//   ....[6]....
        /*0044*/ 	.word	0x00000ff0


	//   ....[7]....
        /*0048*/ 	.word	0x00001000


	//   ....[8]....
        /*004c*/ 	.word	0x000012a0


	//   ....[9]....
        /*0050*/ 	.word	0x00001380


	//   ....[10]....
        /*0054*/ 	.word	0x00001390


	//   ....[11]....
        /*0058*/ 	.word	0x00001470


	//   ....[12]....
        /*005c*/ 	.word	0x000015e0


	//   ....[13]....
        /*0060*/ 	.word	0x00001600


	//----- nvinfo : EIATTR_COOP_GROUP_MASK_REGIDS
	.align		4
.L_1493:
        /*0064*/ 	.byte	0x04, 0x29
        /*0066*/ 	.short	(.L_1495 - .L_1494)


	//   ....[0]....
.L_1494:
        /*0068*/ 	.word	0xffffffff


	//   ....[1]....
        /*006c*/ 	.word	0xffffffff


	//   ....[2]....
        /*0070*/ 	.word	0xffffffff


	//   ....[3]....
        /*0074*/ 	.word	0xffffffff


	//   ....[4]....
        /*0078*/ 	.word	0xffffffff


	//   ....[5]....
        /*007c*/ 	.word	0xffffffff


	//   ....[6]....
        /*0080*/ 	.word	0xffffffff


	//   ....[7]....
        /*0084*/ 	.word	0xffffffff


	//   ....[8]....
        /*0088*/ 	.word	0xffffffff


	//   ....[9]....
        /*008c*/ 	.word	0xffffffff


	//----- nvinfo : EIATTR_COOP_GROUP_INSTR_OFFSETS
	.align		4
.L_1495:
        /*0090*/ 	.byte	0x04, 0x28
        /*0092*/ 	.short	(.L_1497 - .L_1496)


	//   ....[0]....
.L_1496:
        /*0094*/ 	.word	0x00000650


	//   ....[1]....
        /*0098*/ 	.word	0x00000660


	//   ....[2]....
        /*009c*/ 	.word	0x00000690


	//   ....[3]....
        /*00a0*/ 	.word	0x000006b0


	//   ....[4]....
        /*00a4*/ 	.word	0x000006e0


	//   ....[5]....
        /*00a8*/ 	.word	0x00000700


	//   ....[6]....
        /*00ac*/ 	.word	0x00000730


	//   ....[7]....
        /*00b0*/ 	.word	0x00000750


	//   ....[8]....
        /*00b4*/ 	.word	0x000007a0


	//   ....[9]....
        /*00b8*/ 	.word	0x000007b0


	//----- nvinfo : EIATTR_VRC_CTA_INIT_COUNT
	.align		4
.L_1497:
        /*00bc*/ 	.byte	0x02, 0x4a
	.zero		1
	.zero		1


	//----- nvinfo : EIATTR_EXIT_INSTR_OFFSETS
	.align		4
        /*00c0*/ 	.byte	0x04, 0x1c
        /*00c2*/ 	.short	(.L_1499 - .L_1498)


	//   ....[0]....
.L_1498:
        /*00c4*/ 	.word	0x00000070


	//   ....[1]....
        /*00c8*/ 	.word	0x00001cb0


	//----- nvinfo : EIATTR_MAX_THREADS
	.align		4
.L_1499:
        /*00cc*/ 	.byte	0x04, 0x05
        /*00ce*/ 	.short	(.L_1501 - .L_1500)
.L_1500:
        /*00d0*/ 	.word	0x00000080
        /*00d4*/ 	.word	0x00000001
        /*00d8*/ 	.word	0x00000001


	//----- nvinfo : EIATTR_CRS_STACK_SIZE
	.align		4
.L_1501:
        /*00dc*/ 	.byte	0x04, 0x1e
        /*00de*/ 	.short	(.L_1503 - .L_1502)
.L_1502:
        /*00e0*/ 	.word	0x00000000


	//----- nvinfo : EIATTR_CBANK_PARAM_SIZE
	.align		4
.L_1503:
        /*00e4*/ 	.byte	0x03, 0x19
        /*00e6*/ 	.short	0x00a0


	//----- nvinfo : EIATTR_PARAM_CBANK
	.align		4
        /*00e8*/ 	.byte	0x04, 0x0a
        /*00ea*/ 	.short	(.L_1505 - .L_1504)
	.align		4
.L_1504:
        /*00ec*/ 	.word	index@(.nv.constant0._Z35group_norm_nhwc_fwd_one_pass_kernelI11Fp16IOBf16WLi64ELi4ELi128EEv26Group_norm_nhwc_fwd_params)
        /*00f0*/ 	.short	0x0380
        /*00f2*/ 	.short	0x00a0


	//----- nvinfo : EIATTR_SW_WAR
	.align		4
.L_1505:
        /*00f4*/ 	.byte	0x04, 0x36
        /*00f6*/ 	.short	(.L_1507 - .L_1506)
.L_1506:
        /*00f8*/ 	.word	0x00000008
.L_1507:


//--------------------- .nv.info._Z35group_norm_nhwc_fwd_one_pass_kernelI11Fp16IOBf16WLi128ELi4ELi128EEv26Group_norm_nhwc_fwd_params --------------------------
	.section	.nv.info._Z35group_norm_nhwc_fwd_one_pass_kernelI11Fp16IOBf16WLi128ELi4ELi128EEv26Group_norm_nhwc_fwd_params,"",@"SHT_CUDA_INFO"
	.sectionflags	@""
	.align	4


	//----- nvinfo : EIATTR_CUDA_API_VERSION
	.align		4
        /*0000*/ 	.byte	0x04, 0x37
        /*0002*/ 	.short	(.L_1509 - .L_1508)
.L_1508:
        /*0004*/ 	.word	0x00000082


	//----- nvinfo : EIATTR_KPARAM_INFO
	.align		4
.L_1509:
        /*0008*/ 	.byte	0x04, 0x17
        /*000a*/ 	.short	(.L_1511 - .L_1510)
.L_1510:
        /*000c*/ 	.word	0x00000000
        /*0010*/ 	.short	0x0000
        /*0012*/ 	.short	0x0000
        /*0014*/ 	.byte	0x00, 0xf0, 0x81, 0x02


	//----- nvinfo : EIATTR_SPARSE_MMA_MASK
	.align		4
.L_1511:
        /*0018*/ 	.byte	0x03, 0x50
        /*001a*/ 	.short	0x0000


	//----- nvinfo : EIATTR_MAXREG_COUNT
	.align		4
        /*001c*/ 	.byte	0x03, 0x1b
        /*001e*/ 	.short	0x00ff


	//----- nvinfo : EIATTR_NUM_BARRIERS
	.align		4
        /*0020*/ 	.byte	0x02, 0x4c
        /*0022*/ 	.byte	0x01
	.zero		1


	//----- nvinfo : EIATTR_MERCURY_ISA_VERSION
	.align		4
        /*0024*/ 	.byte	0x03, 0x5f
        /*0026*/ 	.short	0x0101


	//----- nvinfo : EIATTR_INT_WARP_WIDE_INSTR_OFFSETS
	.align		4
        /*0028*/ 	.byte	0x04, 0x31
        /*002a*/ 	.short	(.L_1513 - .L_1512)


	//   ....[0]....
.L_1512:
        /*002c*/ 	.word	0x00000e10


	//   ....[1]....
        /*0030*/ 	.word	0x00000e50


	//   ....[2]....
        /*0034*/ 	.word	0x00000e90


	//   ....[3]....
        /*0038*/ 	.word	0x00000ea0


	//   ....[4]....
        /*003c*/ 	.word	0x00001070


	//   ....[5]....
        /*0040*/ 	.word	0x000010d0


	//   ....[6]....
        /*0044*/ 	.word	0x00001110


	//   ....[7]....
        /*0048*/ 	.word	0x00001120


	//   ....[8]....
        /*004c*/ 	.word	0x000013d0


	//   ....[9]....
        /*0050*/ 	.word	0x000014b0


	//   ....[10]....
        /*0054*/ 	.word	0x000014c0


	//   ....[11]....
        /*0058*/ 	.word	0x000015a0


	//   ....[12]....
        /*005c*/ 	.word	0x00001710


	//   ....[13]....
        /*0060*/ 	.word	0x00001730


	//----- nvinfo : EIATTR_COOP_GROUP_MASK_REGIDS
	.align		4
.L_1513:
        /*0064*/ 	.byte	0x04, 0x29
        /*0066*/ 	.short	(.L_1515 - .L_1514)


	//   ....[0]....
.L_1514:
        /*0068*/ 	.word	0xffffffff


	//   ....[1]....
        /*006c*/ 	.word	0xffffffff


	//   ....[2]....
        /*0070*/ 	.word	0xffffffff


	//   ....[3]....
        /*0074*/ 	.word	0xffffffff


	//   ....[4]....
        /*0078*/ 	.word	0xffffffff


	//   ....[5]....
        /*007c*/ 	.word	0xffffffff


	//   ....[6]....
        /*0080*/ 	.word	0xffffffff


	//   ....[7]....
        /*0084*/ 	.word	0xffffffff


	//   ....[8]....
        /*0088*/ 	.word	0xffffffff


	//   ....[9]....
        /*008c*/ 	.word	0xffffffff


	//----- nvinfo : EIATTR_COOP_GROUP_INSTR_OFFSETS
	.align		4
.L_1515:
        /*0090*/ 	.byte	0x04, 0x28
        /*0092*/ 	.short	(.L_1517 - .L_1516)


	//   ....[0]....
.L_1516:
        /*0094*/ 	.word	0x00000720


	//   ....[1]....
        /*0098*/ 	.word	0x00000730


	//   ....[2]....
        /*009c*/ 	.word	0x00000760


	//   ....[3]....
        /*00a0*/ 	.word	0x00000780


	//   ....[4]....
        /*00a4*/ 	.word	0x000007b0


	//   ....[5]....
        /*00a8*/ 	.word	0x000007d0


	//   ....[6]....
        /*00ac*/ 	.word	0x00000800


	//   ....[7]....
        /*00b0*/ 	.word	0x00000820


	//   ....[8]....
        /*00b4*/ 	.word	0x00000870


	//   ....[9]....
        /*00b8*/ 	.word	0x00000880


	//----- nvinfo : EIATTR_VRC_CTA_INIT_COUNT
	.align		4
.L_1517:
        /*00bc*/ 	.byte	0x02, 0x4a
	.zero		1
	.zero		1


	//----- nvinfo : EIATTR_EXIT_INSTR_OFFSETS
	.align		4
        /*00c0*/ 	.byte	0x04, 0x1c
        /*00c2*/ 	.short	(.L_1519 - .L_1518)


	//   ....[0]....
.L_1518:
        /*00c4*/ 	.word	0x00000070


	//   ....[1]....
        /*00c8*/ 	.word	0x000022f0


	//----- nvinfo : EIATTR_MAX_THREADS
	.align		4
.L_1519:
        /*00cc*/ 	.byte	0x04, 0x05
        /*00ce*/ 	.short	(.L_1521 - .L_1520)
.L_1520:
        /*00d0*/ 	.word	0x00000080
        /*00d4*/ 	.word	0x00000001
        /*00d8*/ 	.word	0x00000001


	//----- nvinfo : EIATTR_CRS_STACK_SIZE
	.align		4
.L_1521:
        /*00dc*/ 	.byte	0x04, 0x1e
        /*00de*/ 	.short	(.L_1523 - .L_1522)
.L_1522:
        /*00e0*/ 	.word	0x00000000


	//----- nvinfo : EIATTR_CBANK_PARAM_SIZE
	.align		4
.L_1523:
        /*00e4*/ 	.byte	0x03, 0x19
        /*00e6*/ 	.short	0x00a0


	//----- nvinfo : EIATTR_PARAM_CBANK
	.align		4
        /*00e8*/ 	.byte	0x04, 0x0a
        /*00ea*/ 	.short	(.L_1525 - .L_1524)
	.align		4
.L_1524:
        /*00ec*/ 	.word	index@(.nv.constant0._Z35group_norm_nhwc_fwd_one_pass_kernelI11Fp16IOBf16WLi128ELi4ELi128EEv26Group_norm_nhwc_fwd_params)
        /*00f0*/ 	.short	0x0380
        /*00f2*/ 	.short	0x00a0


	//----- nvinfo : EIATTR_SW_WAR
	.align		4
.L_1525:
        /*00f4*/ 	.byte	0x04, 0x36
        /*00f6*/ 	.short	(.L_1527 - .L_1526)
.L_1526:
        /*00f8*/ 	.word	0x00000008
.L_1527:


//--------------------- .nv.info._Z35group_norm_nhwc_fwd_one_pass_kernelI11Fp16IOBf16WLi256ELi4ELi128EEv26Group_norm_nhwc_fwd_params --------------------------
	.section	.nv.info._Z35group_norm_nhwc_fwd_one_pass_kernelI11Fp16IOBf16WLi256ELi4ELi128EEv26Group_norm_nhwc_fwd_params,"",@"SHT_CUDA_INFO"
	.sectionflags	@""
	.align	4


	//----- nvinfo : EIATTR_CUDA_API_VERSION
	.align		4
        /*0000*/ 	.byte	0x04, 0x37
        /*0002*/ 	.short	(.L_1529 - .L_1528)
.L_1528:
        /*0004*/ 	.word	0x00000082


	//----- nvinfo : EIATTR_KPARAM_INFO
	.align		4
.L_1529:
        /*0008*/ 	.byte	0x04, 0x17
        /*000a*/ 	.short	(.L_1531 - .L_1530)
.L_1530:
        /*000c*/ 	.word	0x00000000
        /*0010*/ 	.short	0x0000
        /*0012*/ 	.short	0x0000
        /*0014*/ 	.byte	0x00, 0xf0, 0x81, 0x02


	//----- nvinfo : EIATTR_SPARSE_MMA_MASK
	.align		4
.L_1531:
        /*0018*/ 	.byte	0x03, 0x50
        /*001a*/ 	.short	0x0000


	//----- nvinfo : EIATTR_MAXREG_COUNT
	.align		4
        /*001c*/ 	.byte	0x03, 0x1b
        /*001e*/ 	.short	0x00ff


	//----- nvinfo : EIATTR_NUM_BARRIERS
	.align		4
        /*0020*/ 	.byte	0x02, 0x4c
        /*0022*/ 	.byte	0x01
	.zero		1


	//----- nvinfo : EIATTR_MERCURY_ISA_VERSION
	.align		4
        /*0024*/ 	.byte	0x03, 0x5f
        /*0026*/ 	.short	0x0101


	//----- nvinfo : EIATTR_INT_WARP_WIDE_INSTR_OFFSETS
	.align		4
        /*0028*/ 	.byte	0x04, 0x31
        /*002a*/ 	.short	(.L_1533 - .L_1532)


	//   ....[0]....
.L_1532:
        /*002c*/ 	.word	0x00001120


	//   ....[1]....
        /*0030*/ 	.word	0x00001140


	//   ....[2]....
        /*0034*/ 	.word	0x00001220


	//   ....[3]....
        /*0038*/ 	.word	0x00001270


	//   ....[4]....
        /*003c*/ 	.word	0x00001350


	//   ....[5]....
        /*0040*/ 	.word	0x000013d0


	//   ....[6]....
        /*0044*/ 	.word	0x000014a0


	//   ....[7]....
        /*0048*/ 	.word	0x000014c0


	//   ....[8]....
        /*004c*/ 	.word	0x00001710


	//   ....[9]....
        /*0050*/ 	.word	0x00001800


	//   ....[10]....
        /*0054*/ 	.word	0x00001820


	//   ....[11]....
        /*0058*/ 	.word	0x00001850


	//   ....[12]....
        /*005c*/ 	.word	0x00001a60


	//   ....[13]....
        /*0060*/ 	.word	0x00001a80


	//----- nvinfo : EIATTR_COOP_GROUP_MASK_REGIDS
	.align		4
.L_1533:
        /*0064*/ 	.byte	0x04, 0x29
        /*0066*/ 	.short	(.L_1535 - .L_1534)


	//   ....[0]....
.L_1534:
        /*0068*/ 	.word	0xffffffff


	//   ....[1]....
        /*006c*/ 	.word	0xffffffff


	//   ....[2]....
        /*0070*/ 	.word	0xffffffff


	//   ....[3]....
        /*0074*/ 	.word	0xffffffff


	//   ....[4]....
        /*0078*/ 	.word	0xffffffff


	//   ....[5]....
        /*007c*/ 	.word	0xffffffff


	//   ....[6]....
        /*0080*/ 	.word	0xffffffff


	//   ....[7]....
        /*0084*/ 	.word	0xffffffff


	//   ....[8]....
        /*0088*/ 	.word	0xffffffff


	//   ....[9]....
        /*008c*/ 	.word	0xffffffff


	//----- nvinfo : EIATTR_COOP_GROUP_INSTR_OFFSETS
	.align		4
.L_1535:
        /*0090*/ 	.byte	0x04, 0x28
        /*0092*/ 	.short	(.L_1537 - .L_1536)


	//   ....[0]....
.L_1536:
        /*0094*/ 	.word	0x00000ab0


	//   ....[1]....
        /*0098*/ 	.word	0x00000ac0


	//   ....[2]....
        /*009c*/ 	.word	0x00000af0


	//   ....[3]....
        /*00a0*/ 	.word	0x00000b00


	//   ....[4]....
        /*00a4*/ 	.word	0x00000b40


	//   ....[5]....
        /*00a8*/ 	.word	0x00000b50


	//   ....[6]....
        /*00ac*/ 	.word	0x00000b90


	//   ....[7]....
        /*00b0*/ 	.word	0x00000ba0


	//   ....[8]....
        /*00b4*/ 	.word	0x00000c00


	//   ....[9]....
        /*00b8*/ 	.word	0x00000c10


	//----- nvinfo : EIATTR_VRC_CTA_INIT_COUNT
	.align		4
.L_1537:
        /*00bc*/ 	.byte	0x02, 0x4a
	.zero		1
	.zero		1


	//----- nvinfo : EIATTR_EXIT_INSTR_OFFSETS
	.align		4
        /*00c0*/ 	.byte	0x04, 0x1c
        /*00c2*/ 	.short	(.L_1539 - .L_1538)


	//   ....[0]....
.L_1538:
        /*00c4*/ 	.word	0x00000070


	//   ....[1]....
        /*00c8*/ 	.word	0x00002db0


	//----- nvinfo : EIATTR_MAX_THREADS
	.align		4
.L_1539:
        /*00cc*/ 	.byte	0x04, 0x05
        /*00ce*/ 	.short	(.L_1541 - .L_1540)
.L_1540:
        /*00d0*/ 	.word	0x00000080
        /*00d4*/ 	.word	0x00000001
        /*00d8*/ 	.word	0x00000001


	//----- nvinfo : EIATTR_CRS_STACK_SIZE
	.align		4
.L_1541:
        /*00dc*/ 	.byte	0x04, 0x1e
        /*00de*/ 	.short	(.L_1543 - .L_1542)
.L_1542:
        /*00e0*/ 	.word	0x00000000


	//----- nvinfo : EIATTR_CBANK_PARAM_SIZE
	.align		4
.L_1543:
        /*00e4*/ 	.byte	0x03, 0x19
        /*00e6*/ 	.short	0x00a0


	//----- nvinfo : EIATTR_PARAM_CBANK
	.align		4
        /*00e8*/ 	.byte	0x04, 0x0a
        /*00ea*/ 	.short	(.L_1545 - .L_1544)
	.align		4
.L_1544:
        /*00ec*/ 	.word	index@(.nv.constant0._Z35group_norm_nhwc_fwd_one_pass_kernelI11Fp16IOBf16WLi256ELi4ELi128EEv26Group_norm_nhwc_fwd_params)
        /*00f0*/ 	.short	0x0380
        /*00f2*/ 	.short	0x00a0


	//----- nvinfo : EIATTR_SW_WAR
	.align		4
.L_1545:
        /*00f4*/ 	.byte	0x04, 0x36
        /*00f6*/ 	.short	(.L_1547 - .L_1546)
.L_1546:
        /*00f8*/ 	.word	0x00000008
.L_1547:


//--------------------- .nv.info._Z35group_norm_nhwc_fwd_one_pass_kernelI11Fp16IOBf16WLi512ELi4ELi128EEv26Group_norm_nhwc_fwd_params --------------------------
	.section	.nv.info._Z35group_norm_nhwc_fwd_one_pass_kernelI11Fp16IOBf16WLi512ELi4ELi128EEv26Group_norm_nhwc_fwd_params,"",@"SHT_CUDA_INFO"
	.sectionflags	@""
	.align	4


	//----- nvinfo : EIATTR_CUDA_API_VERSION
	.align		4
        /*0000*/ 	.byte	0x04, 0x37
        /*0002*/ 	.short	(.L_1549 - .L_1548)
.L_1548:
        /*0004*/ 	.word	0x00000082


	//----- nvinfo : EIATTR_KPARAM_INFO
	.align		4
.L_1549:
        /*0008*/ 	.byte	0x04, 0x17
        /*000a*/ 	.short	(.L_1551 - .L_1550)
.L_1550:
        /*000c*/ 	.word	0x00000000
        /*0010*/ 	.short	0x0000
        /*0012*/ 	.short	0x0000
        /*0014*/ 	.byte	0x00, 0xf0, 0x81, 0x02


	//----- nvinfo : EIATTR_SPARSE_MMA_MASK
	.align		4
.L_1551:
        /*0018*/ 	.byte	0x03, 0x50
        /*001a*/ 	.short	0x0000


	//----- nvinfo : EIATTR_MAXREG_COUNT
	.align		4
        /*001c*/ 	.byte	0x03, 0x1b
        /*001e*/ 	.short	0x00ff


	//----- nvinfo : EIATTR_NUM_BARRIERS
	.align		4
        /*0020*/ 	.byte	0x02, 0x4c
        /*0022*/ 	.byte	0x01
	.zero		1


	//----- nvinfo : EIATTR_MERCURY_ISA_VERSION
	.align		4
        /*0024*/ 	.byte	0x03, 0x5f
        /*0026*/ 	.short	0x0101


	//----- nvinfo : EIATTR_INT_WARP_WIDE_INSTR_OFFSETS
	.align		4
        /*0028*/ 	.byte	0x04, 0x31
        /*002a*/ 	.short	(.L_1553 - .L_1552)


	//   ....[0]....
.L_1552:
        /*002c*/ 	.word	0x000016e0


	//   ....[1]....
        /*0030*/ 	.word	0x00001700


	//   ....[2]....
        /*0034*/ 	.word	0x000017e0


	//   ....[3]....
        /*0038*/ 	.word	0x00001830


	//   ....[4]....
        /*003c*/ 	.word	0x00001910


	//   ....[5]....
        /*0040*/ 	.word	0x00001990


	//   ....[6]....
        /*0044*/ 	.word	0x00001a60


	//   ....[7]....
        /*0048*/ 	.word	0x00001a80


	//   ....[8]....
        /*004c*/ 	.word	0x00001cd0


	//   ....[9]....
        /*0050*/ 	.word	0x00001dc0


	//   ....[10]....
        /*0054*/ 	.word	0x00001de0


	//   ....[11]....
        /*0058*/ 	.word	0x00001e10


	//   ....[12]....
        /*005c*/ 	.word	0x00002020


	//   ....[13]....
        /*0060*/ 	.word	0x00002040


	//----- nvinfo : EIATTR_COOP_GROUP_MASK_REGIDS
	.align		4
.L_1553:
        /*0064*/ 	.byte	0x04, 0x29
        /*0066*/ 	.short	(.L_1555 - .L_1554)


	//   ....[0]....
.L_1554:
        /*0068*/ 	.word	0xffffffff


	//   ....[1]....
        /*006c*/ 	.word	0xffffffff


	//   ....[2]....
        /*0070*/ 	.word	0xffffffff


	//   ....[3]....
        /*0074*/ 	.word	0xffffffff


	//   ....[4]....
        /*0078*/ 	.word	0xffffffff


	//   ....[5]....
        /*007c*/ 	.word	0xffffffff


	//   ....[6]....
        /*0080*/ 	.word	0xffffffff


	//   ....[7]....
        /*0084*/ 	.word	0xffffffff


	//   ....[8]....
        /*0088*/ 	.word	0xffffffff


	//   ....[9]....
        /*008c*/ 	.word	0xffffffff


	//----- nvinfo : EIATTR_COOP_GROUP_INSTR_OFFSETS
	.align		4
.L_1555:
        /*0090*/ 	.byte	0x04, 0x28
        /*0092*/ 	.short	(.L_1557 - .L_1556)


	//   ....[0]....
.L_1556:
        /*0094*/ 	.word	0x00001070


	//   ....[1]....
        /*0098*/ 	.word	0x00001080


	//   ....[2]....
        /*009c*/ 	.word	0x000010b0


	//   ....[3]....
        /*00a0*/ 	.word	0x000010c0


	//   ....[4]....
        /*00a4*/ 	.word	0x00001100


	//   ....[5]....
        /*00a8*/ 	.word	0x00001110


	//   ....[6]....
        /*00ac*/ 	.word	0x00001150


	//   ....[7]....
        /*00b0*/ 	.word	0x00001160


	//   ....[8]....
        /*00b4*/ 	.word	0x000011c0


	//   ....[9]....
        /*00b8*/ 	.word	0x000011d0


	//----- nvinfo : EIATTR_VRC_CTA_INIT_COUNT
	.align		4
.L_1557:
        /*00bc*/ 	.byte	0x02, 0x4a
	.zero		1
	.zero		1


	//----- nvinfo : EIATTR_EXIT_INSTR_OFFSETS
	.align		4
        /*00c0*/ 	.byte	0x04, 0x1c
        /*00c2*/ 	.short	(.L_1559 - .L_1558)


	//   ....[0]....
.L_1558:
        /*00c4*/ 	.word	0x00000070


	//   ....[1]....
        /*00c8*/ 	.word	0x000041a0


	//----- nvinfo : EIATTR_MAX_THREADS
	.align		4
.L_1559:
        /*00cc*/ 	.byte	0x04, 0x05
        /*00ce*/ 	.short	(.L_1561 - .L_1560)
.L_1560:
        /*00d0*/ 	.word	0x00000080
        /*00d4*/ 	.word	0x00000001
        /*00d8*/ 	.word	0x00000001


	//----- nvinfo : EIATTR_CRS_STACK_SIZE
	.align		4
.L_1561:
        /*00dc*/ 	.byte	0x04, 0x1e
        /*00de*/ 	.short	(.L_1563 - .L_1562)
.L_1562:
        /*00e0*/ 	.word	0x00000000


	//----- nvinfo : EIATTR_CBANK_PARAM_SIZE
	.align		4
.L_1563:
        /*00e4*/ 	.byte	0x03, 0x19
        /*00e6*/ 	.short	0x00a0


	//----- nvinfo : EIATTR_PARAM_CBANK
	.align		4
        /*00e8*/ 	.byte	0x04, 0x0a
        /*00ea*/ 	.short	(.L_1565 - .L_1564)
	.align		4
.L_1564:
        /*00ec*/ 	.word	index@(.nv.constant0._Z35group_norm_nhwc_fwd_one_pass_kernelI11Fp16IOBf16WLi512ELi4ELi128EEv26Group_norm_nhwc_fwd_params)
        /*00f0*/ 	.short	0x0380
        /*00f2*/ 	.short	0x00a0


	//----- nvinfo : EIATTR_SW_WAR
	.align		4
.L_1565:
        /*00f4*/ 	.byte	0x04, 0x36
        /*00f6*/ 	.short	(.L_1567 - .L_1566)
.L_1566:
        /*00f8*/ 	.word	0x00000008
.L_1567:


//--------------------- .nv.info._Z35group_norm_nhwc_fwd_one_pass_kernelI11Fp16IOFp16WLi64ELi4ELi128EEv26Group_norm_nhwc_fwd_params --------------------------
	.section	.nv.info._Z35group_norm_nhwc_fwd_one_pass_kernelI11Fp16IOFp16WLi64ELi4ELi128EEv26Group_norm_nhwc_fwd_params,"",@"SHT_CUDA_INFO"
	.sectionflags	@""
	.align	4


	//----- nvinfo : EIATTR_CUDA_API_VERSION
	.align		4
        /*0000*/ 	.byte	0x04, 0x37
        /*0002*/ 	.short	(.L_1569 - .L_1568)
.L_1568:
        /*0004*/ 	.word	0x00000082


	//----- nvinfo : EIATTR_KPARAM_INFO
	.align		4
.L_1569:
        /*0008*/ 	.byte	0x04, 0x17
        /*000a*/ 	.short	(.L_1571 - .L_1570)
.L_1570:
        /*000c*/ 	.word	0x00000000
        /*0010*/ 	.short	0x0000
        /*0012*/ 	.short	0x0000
        /*0014*/ 	.byte	0x00, 0xf0, 0x81, 0x02


	//----- nvinfo : EIATTR_SPARSE_MMA_MASK
	.align		4
.L_1571:
        /*0018*/ 	.byte	0x03, 0x50
        /*001a*/ 	.short	0x0000


	//----- nvinfo : EIATTR_MAXREG_COUNT
	.align		4
        /*001c*/ 	.byte	0x03, 0x1b
        /*001e*/ 	.short	0x00ff


	//----- nvinfo : EIATTR_NUM_BARRIERS
	.align		4
        /*0020*/ 	.byte	0x02, 0x4c
        /*0022*/ 	.byte	0x01
	.zero		1


	//----- nvinfo : EIATTR_MERCURY_ISA_VERSION
	.align		4
        /*0024*/ 	.byte	0x03, 0x5f
        /*0026*/ 	.short	0x0101


	//----- nvinfo : EIATTR_INT_WARP_WIDE_INSTR_OFFSETS
	.align		4
        /*0028*/ 	.byte	0x04, 0x31
        /*002a*/ 	.short	(.L_1573 - .L_1572)


	//   ....[0]....
.L_1572:
        /*002c*/ 	.word	0x00000cf0


	//   ....[1]....
        /*0030*/ 	.word	0x00000d30


	//   ....[2]....
        /*0034*/ 	.word	0x00000d70


	//   ....[3]....
        /*0038*/ 	.word	0x00000d80


	//   ....[4]....
        /*003c*/ 	.word	0x00000f50


	//   ....[5]....
        /*0040*/ 	.word	0x00000fb0


	//   ....[6]....
        /*0044*/ 	.word	0x00000ff0


	//   ....[7]....
        /*0048*/ 	.word	0x00001000


	//   ....[8]....
        /*004c*/ 	.word	0x000012a0


	//   ....[9]....
        /*0050*/ 	.word	0x00001380


	//   ....[10]....
        /*0054*/ 	.word	0x00001390


	//   ....[11]....
        /*0058*/ 	.word	0x00001470


	//   ....[12]....
        /*005c*/ 	.word	0x000015e0


	//   ....[13]....
        /*0060*/ 	.word	0x00001600


	//----- nvinfo : EIATTR_COOP_GROUP_MASK_REGIDS
	.align		4
.L_1573:
        /*0064*/ 	.byte	0x04, 0x29
        /*0066*/ 	.short	(.L_1575 - .L_1574)


	//   ....[0]....
.L_1574:
        /*0068*/ 	.word	0xffffffff


	//   ....[1]....
        /*006c*/ 	.word	0xffffffff


	//   ....[2]....
        /*0070*/ 	.word	0xffffffff


	//   ....[3]....
        /*0074*/ 	.word	0xffffffff


	//   ....[4]....
        /*0078*/ 	.word	0xffffffff


	//   ....[5]....
        /*007c*/ 	.word	0xffffffff


	//   ....[6]....
        /*0080*/ 	.word	0xffffffff


	//   ....[7]....
        /*0084*/ 	.word	0xffffffff


	//   ....[8]....
        /*0088*/ 	.word	0xffffffff


	//   ....[9]....
        /*008c*/ 	.word	0xffffffff


	//----- nvinfo : EIATTR_COOP_GROUP_INSTR_OFFSETS
	.align		4
.L_1575:
        /*0090*/ 	.byte	0x04, 0x28
        /*0092*/ 	.short	(.L_1577 - .L_1576)


	//   ....[0]....
.L_1576:
        /*0094*/ 	.word	0x00000650


	//   ....[1]....
        /*0098*/ 	.word	0x00000660


	//   ....[2]....
        /*009c*/ 	.word	0x00000690


	//   ....[3]....
        /*00a0*/ 	.word	0x000006b0


	//   ....[4]....
        /*00a4*/ 	.word	0x000006e0


	//   ....[5]....
        /*00a8*/ 	.word	0x00000700


	//   ....[6]....
        /*00ac*/ 	.word	0x00000730


	//   ....[7]....
        /*00b0*/ 	.word	0x00000750


	//   ....[8]....
        /*00b4*/ 	.word	0x000007a0


	//   ....[9]....
        /*00b8*/ 	.word	0x000007b0


	//----- nvinfo : EIATTR_VRC_CTA_INIT_COUNT
	.align		4
.L_1577:
        /*00bc*/ 	.byte	0x02, 0x4a
	.zero		1
	.zero		1


	//----- nvinfo : EIATTR_EXIT_INSTR_OFFSETS
	.align		4
        /*00c0*/ 	.byte	0x04, 0x1c
        /*00c2*/ 	.short	(.L_1579 - .L_1578)


	//   ....[0]....
.L_1578:
        /*00c4*/ 	.word	0x00000070


	//   ....[1]....
        /*00c8*/ 	.word	0x00001cb0


	//----- nvinfo : EIATTR_MAX_THREADS
	.align		4
.L_1579:
        /*00cc*/ 	.byte	0x04, 0x05
        /*00ce*/ 	.short	(.L_1581 - .L_1580)
.L_1580:
        /*00d0*/ 	.word	0x00000080
        /*00d4*/ 	.word	0x00000001
        /*00d8*/ 	.word	0x00000001


	//----- nvinfo : EIATTR_CRS_STACK_SIZE
	.align		4
.L_1581:
        /*00dc*/ 	.byte	0x04, 0x1e
        /*00de*/ 	.short	(.L_1583 - .L_1582)
.L_1582:
        /*00e0*/ 	.word	0x00000000


	//----- nvinfo : EIATTR_CBANK_PARAM_SIZE
	.align		4
.L_1583:
        /*00e4*/ 	.byte	0x03, 0x19
        /*00e6*/ 	.short	0x00a0


	//----- nvinfo : EIATTR_PARAM_CBANK
	.align		4
        /*00e8*/ 	.byte	0x04, 0x0a
        /*00ea*/ 	.short	(.L_1585 - .L_1584)
	.align		4
.L_1584:
        /*00ec*/ 	.word	index@(.nv.constant0._Z35group_norm_nhwc_fwd_one_pass_kernelI11Fp16IOFp16WLi64ELi4ELi128EEv26Group_norm_nhwc_fwd_params)
        /*00f0*/ 	.short	0x0380
        /*00f2*/ 	.short	0x00a0


	//----- nvinfo : EIATTR_SW_WAR
	.align		4
.L_1585:
        /*00f4*/ 	.byte	0x04, 0x36
        /*00f6*/ 	.short	(.L_1587 - .L_1586)
.L_1586:
        /*00f8*/ 	.word	0x00000008
.L_1587:


//--------------------- .nv.info._Z35group_norm_nhwc_fwd_one_pass_kernelI11Fp16IOFp16WLi128ELi4ELi128EEv26Group_norm_nhwc_fwd_params --------------------------
	.section	.nv.info._Z35group_norm_nhwc_fwd_one_pass_kernelI11Fp16IOFp16WLi128ELi4ELi128EEv26Group_norm_nhwc_fwd_params,"",@"SHT_CUDA_INFO"
	.sectionflags	@""
	.align	4


	//----- nvinfo : EIATTR_CUDA_API_VERSION
	.align		4
        /*0000*/ 	.byte	0x04, 0x37
        /*0002*/ 	.short	(.L_1589 - .L_1588)
.L_1588:
        /*0004*/ 	.word	0x00000082


	//----- nvinfo : EIATTR_KPARAM_INFO
	.align		4
.L_1589:
        /*0008*/ 	.byte	0x04, 0x17
        /*000a*/ 	.short	(.L_1591 - .L_1590)
.L_1590:
        /*000c*/ 	.word	0x00000000
        /*0010*/ 	.short	0x0000
        /*0012*/ 	.short	0x0000
        /*0014*/ 	.byte	0x00, 0xf0, 0x81, 0x02


	//----- nvinfo : EIATTR_SPARSE_MMA_MASK
	.align		4
.L_1591:
        /*0018*/ 	.byte	0x03, 0x50
        /*001a*/ 	.short	0x0000


	//----- nvinfo : EIATTR_MAXREG_COUNT
	.align		4
        /*001c*/ 	.byte	0x03, 0x1b
        /*001e*/ 	.short	0x00ff


	//----- nvinfo : EIATTR_NUM_BARRIERS
	.align		4
        /*0020*/ 	.byte	0x02, 0x4c
        /*0022*/ 	.byte	0x01
	.zero		1


	//----- nvinfo : EIATTR_MERCURY_ISA_VERSION
	.align		4
        /*0024*/ 	.byte	0x03, 0x5f
        /*0026*/ 	.short	0x0101


	//----- nvinfo : EIATTR_INT_WARP_WIDE_INSTR_OFFSETS
	.align		4
        /*0028*/ 	.byte	0x04, 0x31
        /*002a*/ 	.short	(.L_1593 - .L_1592)


	//   ....[0]....
.L_1592:
        /*002c*/ 	.word	0x00000e10


	//   ....[1]....
        /*0030*/ 	.word	0x00000e50


	//   ....[2]....
        /*0034*/ 	.word	0x00000e90


	//   ....[3]....
        /*0038*/ 	.word	0x00000ea0


	//   ....[4]....
        /*003c*/ 	.word	0x00001070


	//   ....[5]....
        /*0040*/ 	.word	0x000010d0


	//   ....[6]....
        /*0044*/ 	.word	0x00001100


	//   ....[7]....
        /*0048*/ 	.word	0x00001120


	//   ....[8]....
        /*004c*/ 	.word	0x000013d0


	//   ....[9]....
        /*0050*/ 	.word	0x000014b0


	//   ....[10]....
        /*0054*/ 	.word	0x000014c0


	//   ....[11]....
        /*0058*/ 	.word	0x00001590


	//   ....[12]....
        /*005c*/ 	.word	0x00001710


	//   ....[13]....
        /*0060*/ 	.word	0x00001730


	//----- nvinfo : EIATTR_COOP_GROUP_MASK_REGIDS
	.align		4
.L_1593:
        /*0064*/ 	.byte	0x04, 0x29
        /*0066*/ 	.short	(.L_1595 - .L_1594)


	//   ....[0]....
.L_1594:
        /*0068*/ 	.word	0xffffffff


	//   ....[1]....
        /*006c*/ 	.word	0xffffffff


	//   ....[2]....
        /*0070*/ 	.word	0xffffffff


	//   ....[3]....
        /*0074*/ 	.word	0xffffffff


	//   ....[4]....
        /*0078*/ 	.word	0xffffffff


	//   ....[5]....
        /*007c*/ 	.word	0xffffffff


	//   ....[6]....
        /*0080*/ 	.word	0xffffffff


	//   ....[7]....
        /*0084*/ 	.word	0xffffffff


	//   ....[8]....
        /*0088*/ 	.word	0xffffffff


	//   ....[9]....
        /*008c*/ 	.word	0xffffffff


	//----- nvinfo : EIATTR_COOP_GROUP_INSTR_OFFSETS
	.align		4
.L_1595:
        /*0090*/ 	.byte	0x04, 0x28
        /*0092*/ 	.short	(.L_1597 - .L_1596)


	//   ....[0]....
.L_1596:
        /*0094*/ 	.word	0x00000720


	//   ....[1]....
        /*0098*/ 	.word	0x00000730


	//   ....[2]....
        /*009c*/ 	.word	0x00000760


	//   ....[3]....
        /*00a0*/ 	.word	0x00000780


	//   ....[4]....
        /*00a4*/ 	.word	0x000007b0


	//   ....[5]....
        /*00a8*/ 	.word	0x000007d0


	//   ....[6]....
        /*00ac*/ 	.word	0x00000800


	//   ....[7]....
        /*00b0*/ 	.word	0x00000820


	//   ....[8]....
        /*00b4*/ 	.word	0x00000870


	//   ....[9]....
        /*00b8*/ 	.word	0x00000880


	//----- nvinfo : EIATTR_VRC_CTA_INIT_COUNT
	.align		4
.L_1597:
        /*00bc*/ 	.byte	0x02, 0x4a
	.zero		1
	.zero		1


	//----- nvinfo : EIATTR_EXIT_INSTR_OFFSETS
	.align		4
        /*00c0*/ 	.byte	0x04, 0x1c
        /*00c2*/ 	.short	(.L_1599 - .L_1598)


	//   ....[0]....
.L_1598:
        /*00c4*/ 	.word	0x00000070


	//   ....[1]....
        /*00c8*/ 	.word	0x000022f0


	//----- nvinfo : EIATTR_MAX_THREADS
	.align		4
.L_1599:
        /*00cc*/ 	.byte	0x04, 0x05
        /*00ce*/ 	.short	(.L_1601 - .L_1600)
.L_1600:
        /*00d0*/ 	.word	0x00000080
        /*00d4*/ 	.word	0x00000001
        /*00d8*/ 	.word	0x00000001


	//----- nvinfo : EIATTR_CRS_STACK_SIZE
	.align		4
.L_1601:
        /*00dc*/ 	.byte	0x04, 0x1e
        /*00de*/ 	.short	(.L_1603 - .L_1602)
.L_1602:
        /*00e0*/ 	.word	0x00000000


	//----- nvinfo : EIATTR_CBANK_PARAM_SIZE
	.align		4
.L_1603:
        /*00e4*/ 	.byte	0x03, 0x19
        /*00e6*/ 	.short	0x00a0


	//----- nvinfo : EIATTR_PARAM_CBANK
	.align		4
        /*00e8*/ 	.byte	0x04, 0x0a
        /*00ea*/ 	.short	(.L_1605 - .L_1604)
	.align		4
.L_1604:
        /*00ec*/ 	.word	index@(.nv.constant0._Z35group_norm_nhwc_fwd_one_pass_kernelI11Fp16IOFp16WLi128ELi4ELi128EEv26Group_norm_nhwc_fwd_params)
        /*00f0*/ 	.short	0x0380
        /*00f2*/ 	.short	0x00a0


	//----- nvinfo : EIATTR_SW_WAR
	.align		4
.L_1605:
        /*00f4*/ 	.byte	0x04, 0x36
        /*00f6*/ 	.short	(.L_1607 - .L_1606)
.L_1606:
        /*00f8*/ 	.word	0x00000008
.L_1607:


//--------------------- .nv.info._Z35group_norm_nhwc_fwd_one_pass_kernelI11Fp16IOFp16WLi256ELi4ELi128EEv26Group_norm_nhwc_fwd_params --------------------------
	.section	.nv.info._Z35group_norm_nhwc_fwd_one_pass_kernelI11Fp16IOFp16WLi256ELi4ELi128EEv26Group_norm_nhwc_fwd_params,"",@"SHT_CUDA_INFO"
	.sectionflags	@""
	.align	4


	//----- nvinfo : EIATTR_CUDA_API_VERSION
	.align		4
        /*0000*/ 	.byte	0x04, 0x37
        /*0002*/ 	.short	(.L_1609 - .L_1608)
.L_1608:
        /*0004*/ 	.word	0x00000082


	//----- nvinfo : EIATTR_KPARAM_INFO
	.align		4
.L_1609:
        /*0008*/ 	.byte	0x04, 0x17
        /*000a*/ 	.short	(.L_1611 - .L_1610)
.L_1610:
        /*000c*/ 	.word	0x00000000
        /*0010*/ 	.short	0x0000
        /*0012*/ 	.short	0x0000
        /*0014*/ 	.byte	0x00, 0xf0, 0x81, 0x02


	//----- nvinfo : EIATTR_SPARSE_MMA_MASK
	.align		4
.L_1611:
        /*0018*/ 	.byte	0x03, 0x50
        /*001a*/ 	.short	0x0000


	//----- nvinfo : EIATTR_MAXREG_COUNT
	.align		4
        /*001c*/ 	.byte	0x03, 0x1b
        /*001e*/ 	.short	0x00ff


	//----- nvinfo : EIATTR_NUM_BARRIERS
	.align		4
        /*0020*/ 	.byte	0x02, 0x4c
        /*0022*/ 	.byte	0x01
	.zero		1


	//----- nvinfo : EIATTR_MERCURY_ISA_VERSION
	.align		4
        /*0024*/ 	.byte	0x03, 0x5f
        /*0026*/ 	.short	0x0101


	//----- nvinfo : EIATTR_INT_WARP_WIDE_INSTR_OFFSETS
	.align		4
        /*0028*/ 	.byte	0x04, 0x31
        /*002a*/ 	.short	(.L_1613 - .L_1612)


	//   ....[0]....
.L_1612:
        /*002c*/ 	.word	0x00001120


	//   ....[1]....
        /*0030*/ 	.word	0x00001140


	//   ....[2]....
        /*0034*/ 	.word	0x00001220


	//   ....[3]....
        /*0038*/ 	.word	0x00001270


	//   ....[4]....
        /*003c*/ 	.word	0x00001350


	//   ....[5]....
        /*0040*/ 	.word	0x000013d0


	//   ....[6]....
        /*0044*/ 	.word	0x000014a0


	//   ....[7]....
        /*0048*/ 	.word	0x000014c0


	//   ....[8]....
        /*004c*/ 	.word	0x00001710


	//   ....[9]....
        /*0050*/ 	.word	0x00001800


	//   ....[10]....
        /*0054*/ 	.word	0x00001820


	//   ....[11]....
        /*0058*/ 	.word	0x00001850


	//   ....[12]....
        /*005c*/ 	.word	0x00001a60


	//   ....[13]....
        /*0060*/ 	.word	0x00001a80


	//----- nvinfo : EIATTR_COOP_GROUP_MASK_REGIDS
	.align		4
.L_1613:
        /*0064*/ 	.byte	0x04, 0x29
        /*0066*/ 	.short	(.L_1615 - .L_1614)


	//   ....[0]....
.L_1614:
        /*0068*/ 	.word	0xffffffff


	//   ....[1]....
        /*006c*/ 	.word	0xffffffff


	//   ....[2]....
        /*0070*/ 	.word	0xffffffff


	//   ....[3]....
        /*0074*/ 	.word	0xffffffff


	//   ....[4]....
        /*0078*/ 	.word	0xffffffff


	//   ....[5]....
        /*007c*/ 	.word	0xffffffff


	//   ....[6]....
        /*0080*/ 	.word	0xffffffff


	//   ....[7]....
        /*0084*/ 	.word	0xffffffff


	//   ....[8]....
        /*0088*/ 	.word	0xffffffff


	//   ....[9]....
        /*008c*/ 	.word	0xffffffff


	//----- nvinfo : EIATTR_COOP_GROUP_INSTR_OFFSETS
	.align		4
.L_1615:
        /*0090*/ 	.byte	0x04, 0x28
        /*0092*/ 	.short	(.L_1617 - .L_1616)


	//   ....[0]....
.L_1616:
        /*0094*/ 	.word	0x00000ab0


	//   ....[1]....
        /*0098*/ 	.word	0x00000ac0


	//   ....[2]....
        /*009c*/ 	.word	0x00000af0


	//   ....[3]....
        /*00a0*/ 	.word	0x00000b00


	//   ....[4]....
        /*00a4*/ 	.word	0x00000b40


	//   ....[5]....
        /*00a8*/ 	.word	0x00000b50


	//   ....[6]....
        /*00ac*/ 	.word	0x00000b90


	//   ....[7]....
        /*00b0*/ 	.word	0x00000ba0


	//   ....[8]....
        /*00b4*/ 	.word	0x00000c00


	//   ....[9]....
        /*00b8*/ 	.word	0x00000c10


	//----- nvinfo : EIATTR_VRC_CTA_INIT_COUNT
	.align		4
.L_1617:
        /*00bc*/ 	.byte	0x02, 0x4a
	.zero		1
	.zero		1


	//----- nvinfo : EIATTR_EXIT_INSTR_OFFSETS
	.align		4
        /*00c0*/ 	.byte	0x04, 0x1c
        /*00c2*/ 	.short	(.L_1619 - .L_1618)


	//   ....[0]....
.L_1618:
        /*00c4*/ 	.word	0x00000070


	//   ....[1]....
        /*00c8*/ 	.word	0x00002db0


	//----- nvinfo : EIATTR_MAX_THREADS
	.align		4
.L_1619:
        /*00cc*/ 	.byte	0x04, 0x05
        /*00ce*/ 	.short	(.L_1621 - .L_1620)
.L_1620:
        /*00d0*/ 	.word	0x00000080
        /*00d4*/ 	.word	0x00000001
        /*00d8*/ 	.word	0x00000001


	//----- nvinfo : EIATTR_CRS_STACK_SIZE
	.align		4
.L_1621:
        /*00dc*/ 	.byte	0x04, 0x1e
        /*00de*/ 	.short	(.L_1623 - .L_1622)
.L_1622:
        /*00e0*/ 	.word	0x00000000


	//----- nvinfo : EIATTR_CBANK_PARAM_SIZE
	.align		4
.L_1623:
        /*00e4*/ 	.byte	0x03, 0x19
        /*00e6*/ 	.short	0x00a0


	//----- nvinfo : EIATTR_PARAM_CBANK
	.align		4
        /*00e8*/ 	.byte	0x04, 0x0a
        /*00ea*/ 	.short	(.L_1625 - .L_1624)
	.align		4
.L_1624:
        /*00ec*/ 	.word	index@(.nv.constant0._Z35group_norm_nhwc_fwd_one_pass_kernelI11Fp16IOFp16WLi256ELi4ELi128EEv26Group_norm_nhwc_fwd_params)
        /*00f0*/ 	.short	0x0380
        /*00f2*/ 	.short	0x00a0


	//----- nvinfo : EIATTR_SW_WAR
	.align		4
.L_1625:
        /*00f4*/ 	.byte	0x04, 0x36
        /*00f6*/ 	.short	(.L_1627 - .L_1626)
.L_1626:
        /*00f8*/ 	.word	0x00000008
.L_1627:


//--------------------- .nv.info._Z35group_norm_nhwc_fwd_one_pass_kernelI11Fp16IOFp16WLi512ELi4ELi128EEv26Group_norm_nhwc_fwd_params --------------------------
	.section	.nv.info._Z35group_norm_nhwc_fwd_one_pass_kernelI11Fp16IOFp16WLi512ELi4ELi128EEv26Group_norm_nhwc_fwd_params,"",@"SHT_CUDA_INFO"
	.sectionflags	@""
	.align	4


	//----- nvinfo : EIATTR_CUDA_API_VERSION
	.align		4
        /*0000*/ 	.byte	0x04, 0x37
        /*0002*/ 	.short	(.L_1629 - .L_1628)
.L_1628:
        /*0004*/ 	.word	0x00000082


	//----- nvinfo : EIATTR_KPARAM_INFO
	.align		4
.L_1629:
        /*0008*/ 	.byte	0x04, 0x17
        /*000a*/ 	.short	(.L_1631 - .L_1630)
.L_1630:
        /*000c*/ 	.word	0x00000000
        /*0010*/ 	.short	0x0000
        /*0012*/ 	.short	0x0000
        /*0014*/ 	.byte	0x00, 0xf0, 0x81, 0x02


	//----- nvinfo : EIATTR_SPARSE_MMA_MASK
	.align		4
.L_1631:
        /*0018*/ 	.byte	0x03, 0x50
        /*001a*/ 	.short	0x0000


	//----- nvinfo : EIATTR_MAXREG_COUNT
	.align		4
        /*001c*/ 	.byte	0x03, 0x1b
        /*001e*/ 	.short	0x00ff


	//----- nvinfo : EIATTR_NUM_BARRIERS
	.align		4
        /*0020*/ 	.byte	0x02, 0x4c
        /*0022*/ 	.byte	0x01
	.zero		1


	//----- nvinfo : EIATTR_MERCURY_ISA_VERSION
	.align		4
        /*0024*/ 	.byte	0x03, 0x5f
        /*0026*/ 	.short	0x0101


	//----- nvinfo : EIATTR_INT_WARP_WIDE_INSTR_OFFSETS
	.align		4
        /*0028*/ 	.byte	0x04, 0x31
        /*002a*/ 	.short	(.L_1633 - .L_1632)


	//   ....[0]....
.L_1632:
        /*002c*/ 	.word	0x000016e0


	//   ....[1]....
        /*0030*/ 	.word	0x00001700


	//   ....[2]....
        /*0034*/ 	.word	0x000017e0


	//   ....[3]....
        /*0038*/ 	.word	0x00001830


	//   ....[4]....
        /*003c*/ 	.word	0x00001910


	//   ....[5]....
        /*0040*/ 	.word	0x00001990


	//   ....[6]....
        /*0044*/ 	.word	0x00001a60


	//   ....[7]....
        /*0048*/ 	.word	0x00001a80


	//   ....[8]....
        /*004c*/ 	.word	0x00001cd0


	//   ....[9]....
        /*0050*/ 	.word	0x00001dc0


	//   ....[10]....
        /*0054*/ 	.word	0x00001de0


	//   ....[11]....
        /*0058*/ 	.word	0x00001e10


	//   ....[12]....
        /*005c*/ 	.word	0x00002020


	//   ....[13]....
        /*0060*/ 	.word	0x00002040


	//----- nvinfo : EIATTR_COOP_GROUP_MASK_REGIDS
	.align		4
.L_1633:
        /*0064*/ 	.byte	0x04, 0x29
        /*0066*/ 	.short	(.L_1635 - .L_1634)


	//   ....[0]....
.L_1634:
        /*0068*/ 	.word	0xffffffff


	//   ....[1]....
        /*006c*/ 	.word	0xffffffff


	//   ....[2]....
        /*0070*/ 	.word	0xffffffff


	//   ....[3]....
        /*0074*/ 	.word	0xffffffff


	//   ....[4]....
        /*0078*/ 	.word	0xffffffff


	//   ....[5]....
        /*007c*/ 	.word	0xffffffff


	//   ....[6]....
        /*0080*/ 	.word	0xffffffff


	//   ....[7]....
        /*0084*/ 	.word	0xffffffff


	//   ....[8]....
        /*0088*/ 	.word	0xffffffff


	//   ....[9]....
        /*008c*/ 	.word	0xffffffff


	//----- nvinfo : EIATTR_COOP_GROUP_INSTR_OFFSETS
	.align		4
.L_1635:
        /*0090*/ 	.byte	0x04, 0x28
        /*0092*/ 	.short	(.L_1637 - .L_1636)


	//   ....[0]....
.L_1636:
        /*0094*/ 	.word	0x00001070


	//   ....[1]....
        /*0098*/ 	.word	0x00001080


	//   ....[2]....
        /*009c*/ 	.word	0x000010b0


	//   ....[3]....
        /*00a0*/ 	.word	0x000010c0


	//   ....[4]....
        /*00a4*/ 	.word	0x00001100


	//   ....[5]....
        /*00a8*/ 	.word	0x00001110


	//   ....[6]....
        /*00ac*/ 	.word	0x00001150


	//   ....[7]....
        /*00b0*/ 	.word	0x00001160


	//   ....[8]....
        /*00b4*/ 	.word	0x000011c0


	//   ....[9]....
        /*00b8*/ 	.word	0x000011d0


	//----- nvinfo : EIATTR_VRC_CTA_INIT_COUNT
	.align		4
.L_1637:
        /*00bc*/ 	.byte	0x02, 0x4a
	.zero		1
	.zero		1


	//----- nvinfo : EIATTR_EXIT_INSTR_OFFSETS
	.align		4
        /*00c0*/ 	.byte	0x04, 0x1c
        /*00c2*/ 	.short	(.L_1639 - .L_1638)


	//   ....[0]....
.L_1638:
        /*00c4*/ 	.word	0x00000070


	//   ....[1]....
        /*00c8*/ 	.word	0x000041a0


	//----- nvinfo : EIATTR_MAX_THREADS
	.align		4
.L_1639:
        /*00cc*/ 	.byte	0x04, 0x05
        /*00ce*/ 	.short	(.L_1641 - .L_1640)
.L_1640:
        /*00d0*/ 	.word	0x00000080
        /*00d4*/ 	.word	0x00000001
        /*00d8*/ 	.word	0x00000001


	//----- nvinfo : EIATTR_CRS_STACK_SIZE
	.align		4
.L_1641:
        /*00dc*/ 	.byte	0x04, 0x1e
        /*00de*/ 	.short	(.L_1643 - .L_1642)
.L_1642:
        /*00e0*/ 	.word	0x00000000


	//----- nvinfo : EIATTR_CBANK_PARAM_SIZE
	.align		4
.L_1643:
        /*00e4*/ 	.byte	0x03, 0x19
        /*00e6*/ 	.short	0x00a0


	//----- nvinfo : EIATTR_PARAM_CBANK
	.align		4
        /*00e8*/ 	.byte	0x04, 0x0a
        /*00ea*/ 	.short	(.L_1645 - .L_1644)
	.align		4
.L_1644:
        /*00ec*/ 	.word	index@(.nv.constant0._Z35group_norm_nhwc_fwd_one_pass_kernelI11Fp16IOFp16WLi512ELi4ELi128EEv26Group_norm_nhwc_fwd_params)
        /*00f0*/ 	.short	0x0380
        /*00f2*/ 	.short	0x00a0


	//----- nvinfo : EIATTR_SW_WAR
	.align		4
.L_1645:
        /*00f4*/ 	.byte	0x04, 0x36
        /*00f6*/ 	.short	(.L_1647 - .L_1646)
.L_1646:
        /*00f8*/ 	.word	0x00000008
.L_1647:


//--------------------- .nv.info._Z35group_norm_nhwc_fwd_one_pass_kernelI11Fp32IOFp32WLi64ELi4ELi128EEv26Group_norm_nhwc_fwd_params --------------------------
	.section	.nv.info._Z35group_norm_nhwc_fwd_one_pass_kernelI11Fp32IOFp32WLi64ELi4ELi128EEv26Group_norm_nhwc_fwd_params,"",@"SHT_CUDA_INFO"
	.sectionflags	@""
	.align	4


	//----- nvinfo : EIATTR_CUDA_API_VERSION
	.align		4
        /*0000*/ 	.byte	0x04, 0x37
        /*0002*/ 	.short	(.L_1649 - .L_1648)
.L_1648:
        /*0004*/ 	.word	0x00000082


	//----- nvinfo : EIATTR_KPARAM_INFO
	.align		4
.L_1649:
        /*0008*/ 	.byte	0x04, 0x17
        /*000a*/ 	.short	(.L_1651 - .L_1650)
.L_1650:
        /*000c*/ 	.word	0x00000000
        /*0010*/ 	.short	0x0000
        /*0012*/ 	.short	0x0000
        /*0014*/ 	.byte	0x00, 0xf0, 0x81, 0x02


	//----- nvinfo : EIATTR_SPARSE_MMA_MASK
	.align		4
.L_1651:
        /*0018*/ 	.byte	0x03, 0x50
        /*001a*/ 	.short	0x0000


	//----- nvinfo : EIATTR_MAXREG_COUNT
	.align		4
        /*001c*/ 	.byte	0x03, 0x1b
        /*001e*/ 	.short	0x00ff


	//----- nvinfo : EIATTR_NUM_BARRIERS
	.align		4
        /*0020*/ 	.byte	0x02, 0x4c
        /*0022*/ 	.byte	0x01
	.zero		1


	//----- nvinfo : EIATTR_MERCURY_ISA_VERSION
	.align		4
        /*0024*/ 	.byte	0x03, 0x5f
        /*0026*/ 	.short	0x0101


	//----- nvinfo : EIATTR_INT_WARP_WIDE_INSTR_OFFSETS
	.align		4
        /*0028*/ 	.byte	0x04, 0x31
        /*002a*/ 	.short	(.L_1653 - .L_1652)


	//   ....[0]....
.L_1652:
        /*002c*/ 	.word	0x00000ca0


	//   ....[1]....
        /*0030*/ 	.word	0x00000ce0


	//   ....[2]....
        /*0034*/ 	.word	0x00000d20


	//   ....[3]....
        /*0038*/ 	.word	0x00000d30


	//   ....[4]....
        /*003c*/ 	.word	0x00000f00


	//   ....[5]....
        /*0040*/ 	.word	0x00000f60


	//   ....[6]....
        /*0044*/ 	.word	0x00000fa0


	//   ....[7]....
        /*0048*/ 	.word	0x00000fb0


	//   ....[8]....
        /*004c*/ 	.word	0x00001250


	//   ....[9]....
        /*0050*/ 	.word	0x00001330


	//   ....[10]....
        /*0054*/ 	.word	0x00001340


	//   ....[11]....
        /*0058*/ 	.word	0x00001420


	//   ....[12]....
        /*005c*/ 	.word	0x00001590


	//   ....[13]....
        /*0060*/ 	.word	0x000015b0


	//----- nvinfo : EIATTR_COOP_GROUP_MASK_REGIDS
	.align		4
.L_1653:
        /*0064*/ 	.byte	0x04, 0x29
        /*0066*/ 	.short	(.L_1655 - .L_1654)


	//   ....[0]....
.L_1654:
        /*0068*/ 	.word	0xffffffff


	//   ....[1]....
        /*006c*/ 	.word	0xffffffff


	//   ....[2]....
        /*0070*/ 	.word	0xffffffff


	//   ....[3]....
        /*0074*/ 	.word	0xffffffff


	//   ....[4]....
        /*0078*/ 	.word	0xffffffff


	//   ....[5]....
        /*007c*/ 	.word	0xffffffff


	//   ....[6]....
        /*0080*/ 	.word	0xffffffff


	//   ....[7]....
        /*0084*/ 	.word	0xffffffff


	//   ....[8]....
        /*0088*/ 	.word	0xffffffff


	//   ....[9]....
        /*008c*/ 	.word	0xffffffff


	//----- nvinfo : EIATTR_COOP_GROUP_INSTR_OFFSETS
	.align		4
.L_1655:
        /*0090*/ 	.byte	0x04, 0x28
        /*0092*/ 	.short	(.L_1657 - .L_1656)


	//   ....[0]....
.L_1656:
        /*0094*/ 	.word	0x00000600


	//   ....[1]....
        /*0098*/ 	.word	0x00000610


	//   ....[2]....
        /*009c*/ 	.word	0x00000640


	//   ....[3]....
        /*00a0*/ 	.word	0x00000660


	//   ....[4]....
        /*00a4*/ 	.word	0x00000690


	//   ....[5]....
        /*00a8*/ 	.word	0x000006b0


	//   ....[6]....
        /*00ac*/ 	.word	0x000006e0


	//   ....[7]....
        /*00b0*/ 	.word	0x00000700


	//   ....[8]....
        /*00b4*/ 	.word	0x00000750


	//   ....[9]....
        /*00b8*/ 	.word	0x00000760


	//----- nvinfo : EIATTR_VRC_CTA_INIT_COUNT
	.align		4
.L_1657:
        /*00bc*/ 	.byte	0x02, 0x4a
	.zero		1
	.zero		1


	//----- nvinfo : EIATTR_EXIT_INSTR_OFFSETS
	.align		4
        /*00c0*/ 	.byte	0x04, 0x1c
        /*00c2*/ 	.short	(.L_1659 - .L_1658)


	//   ....[0]....
.L_1658:
        /*00c4*/ 	.word	0x00000070


	//   ....[1]....
        /*00c8*/ 	.word	0x00001bf0


	//----- nvinfo : EIATTR_MAX_THREADS
	.align		4
.L_1659:
        /*00cc*/ 	.byte	0x04, 0x05
        /*00ce*/ 	.short	(.L_1661 - .L_1660)
.L_1660:
        /*00d0*/ 	.word	0x00000080
        /*00d4*/ 	.word	0x00000001
        /*00d8*/ 	.word	0x00000001


	//----- nvinfo : EIATTR_CRS_STACK_SIZE
	.align		4
.L_1661:
        /*00dc*/ 	.byte	0x04, 0x1e
        /*00de*/ 	.short	(.L_1663 - .L_1662)
.L_1662:
        /*00e0*/ 	.word	0x00000000


	//----- nvinfo : EIATTR_CBANK_PARAM_SIZE
	.align		4
.L_1663:
        /*00e4*/ 	.byte	0x03, 0x19
        /*00e6*/ 	.short	0x00a0


	//----- nvinfo : EIATTR_PARAM_CBANK
	.align		4
        /*00e8*/ 	.byte	0x04, 0x0a
        /*00ea*/ 	.short	(.L_1665 - .L_1664)
	.align		4
.L_1664:
        /*00ec*/ 	.word	index@(.nv.constant0._Z35group_norm_nhwc_fwd_one_pass_kernelI11Fp32IOFp32WLi64ELi4ELi128EEv26Group_norm_nhwc_fwd_params)
        /*00f0*/ 	.short	0x0380
        /*00f2*/ 	.short	0x00a0


	//----- nvinfo : EIATTR_SW_WAR
	.align		4
.L_1665:
        /*00f4*/ 	.byte	0x04, 0x36
        /*00f6*/ 	.short	(.L_1667 - .L_1666)
.L_1666:
        /*00f8*/ 	.word	0x00000008
.L_1667:


//--------------------- .nv.info._Z35group_norm_nhwc_fwd_one_pass_kernelI11Fp32IOFp32WLi128ELi4ELi128EEv26Group_norm_nhwc_fwd_params --------------------------
	.section	.nv.info._Z35group_norm_nhwc_fwd_one_pass_kernelI11Fp32IOFp32WLi128ELi4ELi128EEv26Group_norm_nhwc_fwd_params,"",@"SHT_CUDA_INFO"
	.sectionflags	@""
	.align	4


	//----- nvinfo : EIATTR_CUDA_API_VERSION
	.align		4
        /*0000*/ 	.byte	0x04, 0x37
        /*0002*/ 	.short	(.L_1669 - .L_1668)
.L_1668:
        /*0004*/ 	.word	0x00000082


	//----- nvinfo : EIATTR_KPARAM_INFO
	.align		4
.L_1669:
        /*0008*/ 	.byte	0x04, 0x17
        /*000a*/ 	.short	(.L_1671 - .L_1670)
.L_1670:
        /*000c*/ 	.word	0x00000000
        /*0010*/ 	.short	0x0000
        /*0012*/ 	.short	0x0000
        /*0014*/ 	.byte	0x00, 0xf0, 0x81, 0x02


	//----- nvinfo : EIATTR_SPARSE_MMA_MASK
	.align		4
.L_1671:
        /*0018*/ 	.byte	0x03, 0x50
        /*001a*/ 	.short	0x0000


	//----- nvinfo : EIATTR_MAXREG_COUNT
	.align		4
        /*001c*/ 	.byte	0x03, 0x1b
        /*001e*/ 	.short	0x00ff


	//----- nvinfo : EIATTR_NUM_BARRIERS
	.align		4
        /*0020*/ 	.byte	0x02, 0x4c
        /*0022*/ 	.byte	0x01
	.zero		1


	//----- nvinfo : EIATTR_MERCURY_ISA_VERSION
	.align		4
        /*0024*/ 	.byte	0x03, 0x5f
        /*0026*/ 	.short	0x0101


	//----- nvinfo : EIATTR_INT_WARP_WIDE_INSTR_OFFSETS
	.align		4
        /*0028*/ 	.byte	0x04, 0x31
        /*002a*/ 	.short	(.L_1673 - .L_1672)


	//   ....[0]....
.L_1672:
        /*002c*/ 	.word	0x00000dd0


	//   ....[1]....
        /*0030*/ 	.word	0x00000e10


	//   ....[2]....
        /*0034*/ 	.word	0x00000e40


	//   ....[3]....
        /*0038*/ 	.word	0x00000e60


	//   ....[4]....
        /*003c*/ 	.word	0x00001030


	//   ....[5]....
        /*0040*/ 	.word	0x00001090


	//   ....[6]....
        /*0044*/ 	.word	0x000010d0


	//   ....[7]....
        /*0048*/ 	.word	0x000010e0


	//   ....[8]....
        /*004c*/ 	.word	0x00001390


	//   ....[9]....
        /*0050*/ 	.word	0x00001470


	//   ....[10]....
        /*0054*/ 	.word	0x00001480


	//   ....[11]....
        /*0058*/ 	.word	0x00001560


	//   ....[12]....
        /*005c*/ 	.word	0x000016d0


	//   ....[13]....
        /*0060*/ 	.word	0x000016f0


	//----- nvinfo : EIATTR_COOP_GROUP_MASK_REGIDS
	.align		4
.L_1673:
        /*0064*/ 	.byte	0x04, 0x29
        /*0066*/ 	.short	(.L_1675 - .L_1674)


	//   ....[0]....
.L_1674:
        /*0068*/ 	.word	0xffffffff


	//   ....[1]....
        /*006c*/ 	.word	0xffffffff


	//   ....[2]....
        /*0070*/ 	.word	0xffffffff


	//   ....[3]....
        /*0074*/ 	.word	0xffffffff


	//   ....[4]....
        /*0078*/ 	.word	0xffffffff


	//   ....[5]....
        /*007c*/ 	.word	0xffffffff


	//   ....[6]....
        /*0080*/ 	.word	0xffffffff


	//   ....[7]....
        /*0084*/ 	.word	0xffffffff


	//   ....[8]....
        /*0088*/ 	.word	0xffffffff


	//   ....[9]....
        /*008c*/ 	.word	0xffffffff


	//----- nvinfo : EIATTR_COOP_GROUP_INSTR_OFFSETS
	.align		4
.L_1675:
        /*0090*/ 	.byte	0x04, 0x28
        /*0092*/ 	.short	(.L_1677 - .L_1676)


	//   ....[0]....
.L_1676:
        /*0094*/ 	.word	0x000006d0


	//   ....[1]....
        /*0098*/ 	.word	0x000006e0


	//   ....[2]....
        /*009c*/ 	.word	0x00000710


	//   ....[3]....
        /*00a0*/ 	.word	0x00000730


	//   ....[4]....
        /*00a4*/ 	.word	0x00000760


	//   ....[5]....
        /*00a8*/ 	.word	0x00000780


	//   ....[6]....
        /*00ac*/ 	.word	0x000007b0


	//   ....[7]....
        /*00b0*/ 	.word	0x000007d0


	//   ....[8]....
        /*00b4*/ 	.word	0x00000820


	//   ....[9]....
        /*00b8*/ 	.word	0x00000830


	//----- nvinfo : EIATTR_VRC_CTA_INIT_COUNT
	.align		4
.L_1677:
        /*00bc*/ 	.byte	0x02, 0x4a
	.zero		1
	.zero		1


	//----- nvinfo : EIATTR_EXIT_INSTR_OFFSETS
	.align		4
        /*00c0*/ 	.byte	0x04, 0x1c
        /*00c2*/ 	.short	(.L_1679 - .L_1678)


	//   ....[0]....
.L_1678:
        /*00c4*/ 	.word	0x00000070


	//   ....[1]....
        /*00c8*/ 	.word	0x00002210


	//----- nvinfo : EIATTR_MAX_THREADS
	.align		4
.L_1679:
        /*00cc*/ 	.byte	0x04, 0x05
        /*00ce*/ 	.short	(.L_1681 - .L_1680)
.L_1680:
        /*00d0*/ 	.word	0x00000080
        /*00d4*/ 	.word	0x00000001
        /*00d8*/ 	.word	0x00000001


	//----- nvinfo : EIATTR_CRS_STACK_SIZE
	.align		4
.L_1681:
        /*00dc*/ 	.byte	0x04, 0x1e
        /*00de*/ 	.short	(.L_1683 - .L_1682)
.L_1682:
        /*00e0*/ 	.word	0x00000000


	//----- nvinfo : EIATTR_CBANK_PARAM_SIZE
	.align		4
.L_1683:
        /*00e4*/ 	.byte	0x03, 0x19
        /*00e6*/ 	.short	0x00a0


	//----- nvinfo : EIATTR_PARAM_CBANK
	.align		4
        /*00e8*/ 	.byte	0x04, 0x0a
        /*00ea*/ 	.short	(.L_1685 - .L_1684)
	.align		4
.L_1684:
        /*00ec*/ 	.word	index@(.nv.constant0._Z35group_norm_nhwc_fwd_one_pass_kernelI11Fp32IOFp32WLi128ELi4ELi128EEv26Group_norm_nhwc_fwd_params)
        /*00f0*/ 	.short	0x0380
        /*00f2*/ 	.short	0x00a0


	//----- nvinfo : EIATTR_SW_WAR
	.align		4
.L_1685:
        /*00f4*/ 	.byte	0x04, 0x36
        /*00f6*/ 	.short	(.L_1687 - .L_1686)
.L_1686:
        /*00f8*/ 	.word	0x00000008
.L_1687:


//--------------------- .nv.info._Z35group_norm_nhwc_fwd_one_pass_kernelI11Fp32IOFp32WLi256ELi4ELi128EEv26Group_norm_nhwc_fwd_params --------------------------
	.section	.nv.info._Z35group_norm_nhwc_fwd_one_pass_kernelI11Fp32IOFp32WLi256ELi4ELi128EEv26Group_norm_nhwc_fwd_params,"",@"SHT_CUDA_INFO"
	.sectionflags	@""
	.align	4


	//----- nvinfo : EIATTR_CUDA_API_VERSION
	.align		4
        /*0000*/ 	.byte	0x04, 0x37
        /*0002*/ 	.short	(.L_1689 - .L_1688)
.L_1688:
        /*0004*/ 	.word	0x00000082


	//----- nvinfo : EIATTR_KPARAM_INFO
	.align		4
.L_1689:
        /*0008*/ 	.byte	0x04, 0x17
        /*000a*/ 	.short	(.L_1691 - .L_1690)
.L_1690:
        /*000c*/ 	.word	0x00000000
        /*0010*/ 	.short	0x0000
        /*0012*/ 	.short	0x0000
        /*0014*/ 	.byte	0x00, 0xf0, 0x81, 0x02


	//----- nvinfo : EIATTR_SPARSE_MMA_MASK
	.align		4
.L_1691:
        /*0018*/ 	.byte	0x03, 0x50
        /*001a*/ 	.short	0x0000


	//----- nvinfo : EIATTR_MAXREG_COUNT
	.align		4
        /*001c*/ 	.byte	0x03, 0x1b
        /*001e*/ 	.short	0x00ff


	//----- nvinfo : EIATTR_NUM_BARRIERS
	.align		4
        /*0020*/ 	.byte	0x02, 0x4c
        /*0022*/ 	.byte	0x01
	.zero		1


	//----- nvinfo : EIATTR_MERCURY_ISA_VERSION
	.align		4
        /*0024*/ 	.byte	0x03, 0x5f
        /*0026*/ 	.short	0x0101


	//----- nvinfo : EIATTR_INT_WARP_WIDE_INSTR_OFFSETS
	.align		4
        /*0028*/ 	.byte	0x04, 0x31
        /*002a*/ 	.short	(.L_1693 - .L_1692)


	//   ....[0]....
.L_1692:
        /*002c*/ 	.word	0x000010d0


	//   ....[1]....
        /*0030*/ 	.word	0x000010f0


	//   ....[2]....
        /*0034*/ 	.word	0x000011d0


	//   ....[3]....
        /*0038*/ 	.word	0x000011f0


	//   ....[4]....
        /*003c*/ 	.word	0x00001300


	//   ....[5]....
        /*0040*/ 	.word	0x00001360


	//   ....[6]....
        /*0044*/ 	.word	0x00001450


	//   ....[7]....
        /*0048*/ 	.word	0x00001470


	//   ....[8]....
        /*004c*/ 	.word	0x000016f0


	//   ....[9]....
        /*0050*/ 	.word	0x00001710


	//   ....[10]....
        /*0054*/ 	.word	0x00001810


	//   ....[11]....
        /*0058*/ 	.word	0x00001830


	//   ....[12]....
        /*005c*/ 	.word	0x00001a10


	//   ....[13]....
        /*0060*/ 	.word	0x00001a30


	//----- nvinfo : EIATTR_COOP_GROUP_MASK_REGIDS
	.align		4
.L_1693:
        /*0064*/ 	.byte	0x04, 0x29
        /*0066*/ 	.short	(.L_1695 - .L_1694)


	//   ....[0]....
.L_1694:
        /*0068*/ 	.word	0xffffffff


	//   ....[1]....
        /*006c*/ 	.word	0xffffffff


	//   ....[2]....
        /*0070*/ 	.word	0xffffffff


	//   ....[3]....
        /*0074*/ 	.word	0xffffffff


	//   ....[4]....
        /*0078*/ 	.word	0xffffffff


	//   ....[5]....
        /*007c*/ 	.word	0xffffffff


	//   ....[6]....
        /*0080*/ 	.word	0xffffffff


	//   ....[7]....
        /*0084*/ 	.word	0xffffffff


	//   ....[8]....
        /*0088*/ 	.word	0xffffffff


	//   ....[9]....
        /*008c*/ 	.word	0xffffffff


	//----- nvinfo : EIATTR_COOP_GROUP_INSTR_OFFSETS
	.align		4
.L_1695:
        /*0090*/ 	.byte	0x04, 0x28
        /*0092*/ 	.short	(.L_1697 - .L_1696)


	//   ....[0]....
.L_1696:
        /*0094*/ 	.word	0x00000a60


	//   ....[1]....
        /*0098*/ 	.word	0x00000a70


	//   ....[2]....
        /*009c*/ 	.word	0x00000aa0


	//   ....[3]....
        /*00a0*/ 	.word	0x00000ab0


	//   ....[4]....
        /*00a4*/ 	.word	0x00000af0


	//   ....[5]....
        /*00a8*/ 	.word	0x00000b00


	//   ....[6]....
        /*00ac*/ 	.word	0x00000b40


	//   ....[7]....
        /*00b0*/ 	.word	0x00000b50


	//   ....[8]....
        /*00b4*/ 	.word	0x00000bb0


	//   ....[9]....
        /*00b8*/ 	.word	0x00000bc0


	//----- nvinfo : EIATTR_VRC_CTA_INIT_COUNT
	.align		4
.L_1697:
        /*00bc*/ 	.byte	0x02, 0x4a
	.zero		1
	.zero		1


	//----- nvinfo : EIATTR_EXIT_INSTR_OFFSETS
	.align		4
        /*00c0*/ 	.byte	0x04, 0x1c
        /*00c2*/ 	.short	(.L_1699 - .L_1698)


	//   ....[0]....
.L_1698:
        /*00c4*/ 	.word	0x00000070


	//   ....[1]....
        /*00c8*/ 	.word	0x00002c80


	//----- nvinfo : EIATTR_MAX_THREADS
	.align		4
.L_1699:
        /*00cc*/ 	.byte	0x04, 0x05
        /*00ce*/ 	.short	(.L_1701 - .L_1700)
.L_1700:
        /*00d0*/ 	.word	0x00000080
        /*00d4*/ 	.word	0x00000001
        /*00d8*/ 	.word	0x00000001


	//----- nvinfo : EIATTR_CRS_STACK_SIZE
	.align		4
.L_1701:
        /*00dc*/ 	.byte	0x04, 0x1e
        /*00de*/ 	.short	(.L_1703 - .L_1702)
.L_1702:
        /*00e0*/ 	.word	0x00000000


	//----- nvinfo : EIATTR_CBANK_PARAM_SIZE
	.align		4
.L_1703:
        /*00e4*/ 	.byte	0x03, 0x19
        /*00e6*/ 	.short	0x00a0


	//----- nvinfo : EIATTR_PARAM_CBANK
	.align		4
        /*00e8*/ 	.byte	0x04, 0x0a
        /*00ea*/ 	.short	(.L_1705 - .L_1704)
	.align		4
.L_1704:
        /*00ec*/ 	.word	index@(.nv.constant0._Z35group_norm_nhwc_fwd_one_pass_kernelI11Fp32IOFp32WLi256ELi4ELi128EEv26Group_norm_nhwc_fwd_params)
        /*00f0*/ 	.short	0x0380
        /*00f2*/ 	.short	0x00a0


	//----- nvinfo : EIATTR_SW_WAR
	.align		4
.L_1705:
        /*00f4*/ 	.byte	0x04, 0x36
        /*00f6*/ 	.short	(.L_1707 - .L_1706)
.L_1706:
        /*00f8*/ 	.word	0x00000008
.L_1707:


//--------------------- .nv.info._Z35group_norm_nhwc_fwd_one_pass_kernelI11Fp32IOFp32WLi512ELi4ELi128EEv26Group_norm_nhwc_fwd_params --------------------------
	.section	.nv.info._Z35group_norm_nhwc_fwd_one_pass_kernelI11Fp32IOFp32WLi512ELi4ELi128EEv26Group_norm_nhwc_fwd_params,"",@"SHT_CUDA_INFO"
	.sectionflags	@""
	.align	4


	//----- nvinfo : EIATTR_CUDA_API_VERSION
	.align		4
        /*0000*/ 	.byte	0x04, 0x37
        /*0002*/ 	.short	(.L_1709 - .L_1708)
.L_1708:
        /*0004*/ 	.word	0x00000082


	//----- nvinfo : EIATTR_KPARAM_INFO
	.align		4
.L_1709:
        /*0008*/ 	.byte	0x04, 0x17
        /*000a*/ 	.short	(.L_1711 - .L_1710)
.L_1710:
        /*000c*/ 	.word	0x00000000
        /*0010*/ 	.short	0x0000
        /*0012*/ 	.short	0x0000
        /*0014*/ 	.byte	0x00, 0xf0, 0x81, 0x02


	//----- nvinfo : EIATTR_SPARSE_MMA_MASK
	.align		4
.L_1711:
        /*0018*/ 	.byte	0x03, 0x50
        /*001a*/ 	.short	0x0000


	//----- nvinfo : EIATTR_MAXREG_COUNT
	.align		4
        /*001c*/ 	.byte	0x03, 0x1b
        /*001e*/ 	.short	0x00ff


	//----- nvinfo : EIATTR_NUM_BARRIERS
	.align		4
        /*0020*/ 	.byte	0x02, 0x4c
        /*0022*/ 	.byte	0x01
	.zero		1


	//----- nvinfo : EIATTR_MERCURY_ISA_VERSION
	.align		4
        /*0024*/ 	.byte	0x03, 0x5f
        /*0026*/ 	.short	0x0101


	//----- nvinfo : EIATTR_INT_WARP_WIDE_INSTR_OFFSETS
	.align		4
        /*0028*/ 	.byte	0x04, 0x31
        /*002a*/ 	.short	(.L_1713 - .L_1712)


	//   ....[0]....
.L_1712:
        /*002c*/ 	.word	0x00001600


	//   ....[1]....
        /*0030*/ 	.word	0x00001620


	//   ....[2]....
        /*0034*/ 	.word	0x00001700


	//   ....[3]....
        /*0038*/ 	.word	0x00001750


	//   ....[4]....
        /*003c*/ 	.word	0x00001830


	//   ....[5]....
        /*0040*/ 	.word	0x000018b0


	//   ....[6]....
        /*0044*/ 	.word	0x00001980


	//   ....[7]....
        /*0048*/ 	.word	0x000019a0


	//   ....[8]....
        /*004c*/ 	.word	0x00001bf0


	//   ....[9]....
        /*0050*/ 	.word	0x00001ce0


	//   ....[10]....
        /*0054*/ 	.word	0x00001d00


	//   ....[11]....
        /*0058*/ 	.word	0x00001d20


	//   ....[12]....
        /*005c*/ 	.word	0x00001f40


	//   ....[13]....
        /*0060*/ 	.word	0x00001f60


	//----- nvinfo : EIATTR_COOP_GROUP_MASK_REGIDS
	.align		4
.L_1713:
        /*0064*/ 	.byte	0x04, 0x29
        /*0066*/ 	.short	(.L_1715 - .L_1714)


	//   ....[0]....
.L_1714:
        /*0068*/ 	.word	0xffffffff


	//   ....[1]....
        /*006c*/ 	.word	0xffffffff


	//   ....[2]....
        /*0070*/ 	.word	0xffffffff


	//   ....[3]....
        /*0074*/ 	.word	0xffffffff


	//   ....[4]....
        /*0078*/ 	.word	0xffffffff


	//   ....[5]....
        /*007c*/ 	.word	0xffffffff


	//   ....[6]....
        /*0080*/ 	.word	0xffffffff


	//   ....[7]....
        /*0084*/ 	.word	0xffffffff


	//   ....[8]....
        /*0088*/ 	.word	0xffffffff


	//   ....[9]....
        /*008c*/ 	.word	0xffffffff


	//----- nvinfo : EIATTR_COOP_GROUP_INSTR_OFFSETS
	.align		4
.L_1715:
        /*0090*/ 	.byte	0x04, 0x28
        /*0092*/ 	.short	(.L_1717 - .L_1716)


	//   ....[0]....
.L_1716:
        /*0094*/ 	.word	0x00000f90


	//   ....[1]....
        /*0098*/ 	.word	0x00000fa0


	//   ....[2]....
        /*009c*/ 	.word	0x00000fd0


	//   ....[3]....
        /*00a0*/ 	.word	0x00000fe0


	//   ....[4]....
        /*00a4*/ 	.word	0x00001020


	//   ....[5]....
        /*00a8*/ 	.word	0x00001030


	//   ....[6]....
        /*00ac*/ 	.word	0x00001070


	//   ....[7]....
        /*00b0*/ 	.word	0x00001080


	//   ....[8]....
        /*00b4*/ 	.word	0x000010e0


	//   ....[9]....
        /*00b8*/ 	.word	0x000010f0


	//----- nvinfo : EIATTR_VRC_CTA_INIT_COUNT
	.align		4
.L_1717:
        /*00bc*/ 	.byte	0x02, 0x4a
	.zero		1
	.zero		1


	//----- nvinfo : EIATTR_EXIT_INSTR_OFFSETS
	.align		4
        /*00c0*/ 	.byte	0x04, 0x1c
        /*00c2*/ 	.short	(.L_1719 - .L_1718)


	//   ....[0]....
.L_1718:
        /*00c4*/ 	.word	0x00000070


	//   ....[1]....
        /*00c8*/ 	.word	0x00003f60


	//----- nvinfo : EIATTR_MAX_THREADS
	.align		4
.L_1719:
        /*00cc*/ 	.byte	0x04, 0x05
        /*00ce*/ 	.short	(.L_1721 - .L_1720)
.L_1720:
        /*00d0*/ 	.word	0x00000080
        /*00d4*/ 	.word	0x00000001
        /*00d8*/ 	.word	0x00000001


	//----- nvinfo : EIATTR_CRS_STACK_SIZE
	.align		4
.L_1721:
        /*00dc*/ 	.byte	0x04, 0x1e
        /*00de*/ 	.short	(.L_1723 - .L_1722)
.L_1722:
        /*00e0*/ 	.word	0x00000000


	//----- nvinfo : EIATTR_CBANK_PARAM_SIZE
	.align		4
.L_1723:
        /*00e4*/ 	.byte	0x03, 0x19
        /*00e6*/ 	.short	0x00a0


	//----- nvinfo : EIATTR_PARAM_CBANK
	.align		4
        /*00e8*/ 	.byte	0x04, 0x0a
        /*00ea*/ 	.short	(.L_1725 - .L_1724)
	.align		4
.L_1724:
        /*00ec*/ 	.word	index@(.nv.constant0._Z35group_norm_nhwc_fwd_one_pass_kernelI11Fp32IOFp32WLi512ELi4ELi128EEv26Group_norm_nhwc_fwd_params)
        /*00f0*/ 	.short	0x0380
        /*00f2*/ 	.short	0x00a0


	//----- nvinfo : EIATTR_SW_WAR
	.align		4
.L_1725:
        /*00f4*/ 	.byte	0x04, 0x36
        /*00f6*/ 	.short	(.L_1727 - .L_1726)
.L_1726:
        /*00f8*/ 	.word	0x00000008
.L_1727:


//--------------------- .nv.info._Z35group_norm_nhwc_fwd_one_pass_kernelI11Fp32IOBf16WLi64ELi4ELi128EEv26Group_norm_nhwc_fwd_params --------------------------
	.section	.nv.info._Z35group_norm_nhwc_fwd_one_pass_kernelI11Fp32IOBf16WLi64ELi4ELi128EEv26Group_norm_nhwc_fwd_params,"",@"SHT_CUDA_INFO"
	.sectionflags	@""
	.align	4


	//----- nvinfo : EIATTR_CUDA_API_VERSION
	.align		4
        /*0000*/ 	.byte	0x04, 0x37
        /*0002*/ 	.short	(.L_1729 - .L_1728)
.L_1728:
        /*0004*/ 	.word	0x00000082


	//----- nvinfo : EIATTR_KPARAM_INFO
	.align		4
.L_1729:
        /*0008*/ 	.byte	0x04, 0x17
        /*000a*/ 	.short	(.L_1731 - .L_1730)
.L_1730:
        /*000c*/ 	.word	0x00000000
        /*0010*/ 	.short	0x0000
        /*0012*/ 	.short	0x0000
        /*0014*/ 	.byte	0x00, 0xf0, 0x81, 0x02


	//----- nvinfo : EIATTR_SPARSE_MMA_MASK
	.align		4
.L_1731:
        /*0018*/ 	.byte	0x03, 0x50
        /*001a*/ 	.short	0x0000


	//----- nvinfo : EIATTR_MAXREG_COUNT
	.align		4
        /*001c*/ 	.byte	0x03, 0x1b
        /*001e*/ 	.short	0x00ff


	//----- nvinfo : EIATTR_NUM_BARRIERS
	.align		4
        /*0020*/ 	.byte	0x02, 0x4c
        /*0022*/ 	.byte	0x01
	.zero		1


	//----- nvinfo : EIATTR_MERCURY_ISA_VERSION
	.align		4
        /*0024*/ 	.byte	0x03, 0x5f
        /*0026*/ 	.short	0x0101


	//----- nvinfo : EIATTR_INT_WARP_WIDE_INSTR_OFFSETS
	.align		4
        /*0028*/ 	.byte	0x04, 0x31
        /*002a*/ 	.short	(.L_1733 - .L_1732)


	//   ....[0]....
.L_1732:
        /*002c*/ 	.word	0x00000ca0


	//   ....[1]....
        /*0030*/ 	.word	0x00000ce0


	//   ....[2]....
        /*0034*/ 	.word	0x00000d20


	//   ....[3]....
        /*0038*/ 	.word	0x00000d30


	//   ....[4]....
        /*003c*/ 	.word	0x00000f00


	//   ....[5]....
        /*0040*/ 	.word	0x00000f60


	//   ....[6]....
        /*0044*/ 	.word	0x00000fa0


	//   ....[7]....
        /*0048*/ 	.word	0x00000fb0


	//   ....[8]....
        /*004c*/ 	.word	0x00001250


	//   ....[9]....
        /*0050*/ 	.word	0x00001330


	//   ....[10]....
        /*0054*/ 	.word	0x00001340


	//   ....[11]....
        /*0058*/ 	.word	0x00001420


	//   ....[12]....
        /*005c*/ 	.word	0x00001590


	//   ....[13]....
        /*0060*/ 	.word	0x000015b0


	//----- nvinfo : EIATTR_COOP_GROUP_MASK_REGIDS
	.align		4
.L_1733:
        /*0064*/ 	.byte	0x04, 0x29
        /*0066*/ 	.short	(.L_1735 - .L_1734)


	//   ....[0]....
.L_1734:
        /*0068*/ 	.word	0xffffffff


	//   ....[1]....
        /*006c*/ 	.word	0xffffffff


	//   ....[2]....
        /*0070*/ 	.word	0xffffffff


	//   ....[3]....
        /*0074*/ 	.word	0xffffffff


	//   ....[4]....
        /*0078*/ 	.word	0xffffffff


	//   ....[5]....
        /*007c*/ 	.word	0xffffffff


	//   ....[6]....
        /*0080*/ 	.word	0xffffffff


	//   ....[7]....
        /*0084*/ 	.word	0xffffffff


	//   ....[8]....
        /*0088*/ 	.word	0xffffffff


	//   ....[9]....
        /*008c*/ 	.word	0xffffffff


	//----- nvinfo : EIATTR_COOP_GROUP_INSTR_OFFSETS
	.align		4
.L_1735:
        /*0090*/ 	.byte	0x04, 0x28
        /*0092*/ 	.short	(.L_1737 - .L_1736)


	//   ....[0]....
.L_1736:
        /*0094*/ 	.word	0x00000600


	//   ....[1]....
        /*0098*/ 	.word	0x00000610


	//   ....[2]....
        /*009c*/ 	.word	0x00000640


	//   ....[3]....
        /*00a0*/ 	.word	0x00000660


	//   ....[4]....
        /*00a4*/ 	.word	0x00000690


	//   ....[5]....
        /*00a8*/ 	.word	0x000006b0


	//   ....[6]....
        /*00ac*/ 	.word	0x000006e0


	//   ....[7]....
        /*00b0*/ 	.word	0x00000700


	//   ....[8]....
        /*00b4*/ 	.word	0x00000750


	//   ....[9]....
        /*00b8*/ 	.word	0x00000760


	//----- nvinfo : EIATTR_VRC_CTA_INIT_COUNT
	.align		4
.L_1737:
        /*00bc*/ 	.byte	0x02, 0x4a
	.zero		1
	.zero		1


	//----- nvinfo : EIATTR_EXIT_INSTR_OFFSETS
	.align		4
        /*00c0*/ 	.byte	0x04, 0x1c
        /*00c2*/ 	.short	(.L_1739 - .L_1738)


	//   ....[0]....
.L_1738:
        /*00c4*/ 	.word	0x00000070


	//   ....[1]....
        /*00c8*/ 	.word	0x00001c50


	//----- nvinfo : EIATTR_MAX_THREADS
	.align		4
.L_1739:
        /*00cc*/ 	.byte	0x04, 0x05
        /*00ce*/ 	.short	(.L_1741 - .L_1740)
.L_1740:
        /*00d0*/ 	.word	0x00000080
        /*00d4*/ 	.word	0x00000001
        /*00d8*/ 	.word	0x00000001


	//----- nvinfo : EIATTR_CRS_STACK_SIZE
	.align		4
.L_1741:
        /*00dc*/ 	.byte	0x04, 0x1e
        /*00de*/ 	.short	(.L_1743 - .L_1742)
.L_1742:
        /*00e0*/ 	.word	0x00000000


	//----- nvinfo : EIATTR_CBANK_PARAM_SIZE
	.align		4
.L_1743:
        /*00e4*/ 	.byte	0x03, 0x19
        /*00e6*/ 	.short	0x00a0


	//----- nvinfo : EIATTR_PARAM_CBANK
	.align		4
        /*00e8*/ 	.byte	0x04, 0x0a
        /*00ea*/ 	.short	(.L_1745 - .L_1744)
	.align		4
.L_1744:
        /*00ec*/ 	.word	index@(.nv.constant0._Z35group_norm_nhwc_fwd_one_pass_kernelI11Fp32IOBf16WLi64ELi4ELi128EEv26Group_norm_nhwc_fwd_params)
        /*00f0*/ 	.short	0x0380
        /*00f2*/ 	.short	0x00a0


	//----- nvinfo : EIATTR_SW_WAR
	.align		4
.L_1745:
        /*00f4*/ 	.byte	0x04, 0x36
        /*00f6*/ 	.short	(.L_1747 - .L_1746)
.L_1746:
        /*00f8*/ 	.word	0x00000008
.L_1747:


//--------------------- .nv.info._Z35group_norm_nhwc_fwd_one_pass_kernelI11Fp32IOBf16WLi128ELi4ELi128EEv26Group_norm_nhwc_fwd_params --------------------------
	.section	.nv.info._Z35group_norm_nhwc_fwd_one_pass_kernelI11Fp32IOBf16WLi128ELi4ELi128EEv26Group_norm_nhwc_fwd_params,"",@"SHT_CUDA_INFO"
	.sectionflags	@""
	.align	4


	//----- nvinfo : EIATTR_CUDA_API_VERSION
	.align		4
        /*0000*/ 	.byte	0x04, 0x37
        /*0002*/ 	.short	(.L_1749 - .L_1748)
.L_1748:
        /*0004*/ 	.word	0x00000082


	//----- nvinfo : EIATTR_KPARAM_INFO
	.align		4
.L_1749:
        /*0008*/ 	.byte	0x04, 0x17
        /*000a*/ 	.short	(.L_1751 - .L_1750)
.L_1750:
        /*000c*/ 	.word	0x00000000
        /*0010*/ 	.short	0x0000
        /*0012*/ 	.short	0x0000
        /*0014*/ 	.byte	0x00, 0xf0, 0x81, 0x02


	//----- nvinfo : EIATTR_SPARSE_MMA_MASK
	.align		4
.L_1751:
        /*0018*/ 	.byte	0x03, 0x50
        /*001a*/ 	.short	0x0000


	//----- nvinfo : EIATTR_MAXREG_COUNT
	.align		4
        /*001c*/ 	.byte	0x03, 0x1b
        /*001e*/ 	.short	0x00ff


	//----- nvinfo : EIATTR_NUM_BARRIERS
	.align		4
        /*0020*/ 	.byte	0x02, 0x4c
        /*0022*/ 	.byte	0x01
	.zero		1


	//----- nvinfo : EIATTR_MERCURY_ISA_VERSION
	.align		4
        /*0024*/ 	.byte	0x03, 0x5f
        /*0026*/ 	.short	0x0101


	//----- nvinfo : EIATTR_INT_WARP_WIDE_INSTR_OFFSETS
	.align		4
        /*0028*/ 	.byte	0x04, 0x31
        /*002a*/ 	.short	(.L_1753 - .L_1752)


	//   ....[0]....
.L_1752:
        /*002c*/ 	.word	0x00000dd0


	//   ....[1]....
        /*0030*/ 	.word	0x00000e10


	//   ....[2]....
        /*0034*/ 	.word	0x00000e40


	//   ....[3]....
        /*0038*/ 	.word	0x00000e60


	//   ....[4]....
        /*003c*/ 	.word	0x00001030


	//   ....[5]....
        /*0040*/ 	.word	0x00001090


	//   ....[6]....
        /*0044*/ 	.word	0x000010d0


	//   ....[7]....
        /*0048*/ 	.word	0x000010e0


	//   ....[8]....
        /*004c*/ 	.word	0x00001390


	//   ....[9]....
        /*0050*/ 	.word	0x00001470


	//   ....[10]....
        /*0054*/ 	.word	0x00001480


	//   ....[11]....
        /*0058*/ 	.word	0x00001560


	//   ....[12]....
        /*005c*/ 	.word	0x000016d0


	//   ....[13]....
        /*0060*/ 	.word	0x000016f0


	//----- nvinfo : EIATTR_COOP_GROUP_MASK_REGIDS
	.align		4
.L_1753:
        /*0064*/ 	.byte	0x04, 0x29
        /*0066*/ 	.short	(.L_1755 - .L_1754)


	//   ....[0]....
.L_1754:
        /*0068*/ 	.word	0xffffffff


	//   ....[1]....
        /*006c*/ 	.word	0xffffffff


	//   ....[2]....
        /*0070*/ 	.word	0xffffffff


	//   ....[3]....
        /*0074*/ 	.word	0xffffffff


	//   ....[4]....
        /*0078*/ 	.word	0xffffffff


	//   ....[5]....
        /*007c*/ 	.word	0xffffffff


	//   ....[6]....
        /*0080*/ 	.word	0xffffffff


	//   ....[7]....
        /*0084*/ 	.word	0xffffffff


	//   ....[8]....
        /*0088*/ 	.word	0xffffffff


	//   ....[9]....
        /*008c*/ 	.word	0xffffffff


	//----- nvinfo : EIATTR_COOP_GROUP_INSTR_OFFSETS
	.align		4
.L_1755:
        /*0090*/ 	.byte	0x04, 0x28
        /*0092*/ 	.short	(.L_1757 - .L_1756)


	//   ....[0]....
.L_1756:
        /*0094*/ 	.word	0x000006d0


	//   ....[1]....
        /*0098*/ 	.word	0x000006e0


	//   ....[2]....
        /*009c*/ 	.word	0x00000710


	//   ....[3]....
        /*00a0*/ 	.word	0x00000730


	//   ....[4]....
        /*00a4*/ 	.word	0x00000760


	//   ....[5]....
        /*00a8*/ 	.word	0x00000780


	//   ....[6]....
        /*00ac*/ 	.word	0x000007b0


	//   ....[7]....
        /*00b0*/ 	.word	0x000007d0


	//   ....[8]....
        /*00b4*/ 	.word	0x00000820


	//   ....[9]....
        /*00b8*/ 	.word	0x00000830


	//----- nvinfo : EIATTR_VRC_CTA_INIT_COUNT
	.align		4
.L_1757:
        /*00bc*/ 	.byte	0x02, 0x4a
	.zero		1
	.zero		1


	//----- nvinfo : EIATTR_EXIT_INSTR_OFFSETS
	.align		4
        /*00c0*/ 	.byte	0x04, 0x1c
        /*00c2*/ 	.short	(.L_1759 - .L_1758)


	//   ....[0]....
.L_1758:
        /*00c4*/ 	.word	0x00000070


	//   ....[1]....
        /*00c8*/ 	.word	0x00002260


	//----- nvinfo : EIATTR_MAX_THREADS
	.align		4
.L_1759:
        /*00cc*/ 	.byte	0x04, 0x05
        /*00ce*/ 	.short	(.L_1761 - .L_1760)
.L_1760:
        /*00d0*/ 	.word	0x00000080
        /*00d4*/ 	.word	0x00000001
        /*00d8*/ 	.word	0x00000001


	//----- nvinfo : EIATTR_CRS_STACK_SIZE
	.align		4
.L_1761:
        /*00dc*/ 	.byte	0x04, 0x1e
        /*00de*/ 	.short	(.L_1763 - .L_1762)
.L_1762:
        /*00e0*/ 	.word	0x00000000


	//----- nvinfo : EIATTR_CBANK_PARAM_SIZE
	.align		4
.L_1763:
        /*00e4*/ 	.byte	0x03, 0x19
        /*00e6*/ 	.short	0x00a0


	//----- nvinfo : EIATTR_PARAM_CBANK
	.align		4
        /*00e8*/ 	.byte	0x04, 0x0a
        /*00ea*/ 	.short	(.L_1765 - .L_1764)
	.align		4
.L_1764:
        /*00ec*/ 	.word	index@(.nv.constant0._Z35group_norm_nhwc_fwd_one_pass_kernelI11Fp32IOBf16WLi128ELi4ELi128EEv26Group_norm_nhwc_fwd_params)
        /*00f0*/ 	.short	0x0380
        /*00f2*/ 	.short	0x00a0


	//----- nvinfo : EIATTR_SW_WAR
	.align		4
.L_1765:
        /*00f4*/ 	.byte	0x04, 0x36
        /*00f6*/ 	.short	(.L_1767 - .L_1766)
.L_1766:
        /*00f8*/ 	.word	0x00000008
.L_1767:


//--------------------- .nv.info._Z35group_norm_nhwc_fwd_one_pass_kernelI11Fp32IOBf16WLi256ELi4ELi128EEv26Group_norm_nhwc_fwd_params --------------------------
	.section	.nv.info._Z35group_norm_nhwc_fwd_one_pass_kernelI11Fp32IOBf16WLi256ELi4ELi128EEv26Group_norm_nhwc_fwd_params,"",@"SHT_CUDA_INFO"
	.sectionflags	@""
	.align	4


	//----- nvinfo : EIATTR_CUDA_API_VERSION
	.align		4
        /*0000*/ 	.byte	0x04, 0x37
        /*0002*/ 	.short	(.L_1769 - .L_1768)
.L_1768:
        /*0004*/ 	.word	0x00000082


	//----- nvinfo : EIATTR_KPARAM_INFO
	.align		4
.L_1769:
        /*0008*/ 	.byte	0x04, 0x17
        /*000a*/ 	.short	(.L_1771 - .L_1770)
.L_1770:
        /*000c*/ 	.word	0x00000000
        /*0010*/ 	.short	0x0000
        /*0012*/ 	.short	0x0000
        /*0014*/ 	.byte	0x00, 0xf0, 0x81, 0x02


	//----- nvinfo : EIATTR_SPARSE_MMA_MASK
	.align		4
.L_1771:
        /*0018*/ 	.byte	0x03, 0x50
        /*001a*/ 	.short	0x0000


	//----- nvinfo : EIATTR_MAXREG_COUNT
	.align		4
        /*001c*/ 	.byte	0x03, 0x1b
        /*001e*/ 	.short	0x00ff


	//----- nvinfo : EIATTR_NUM_BARRIERS
	.align		4
        /*0020*/ 	.byte	0x02, 0x4c
        /*0022*/ 	.byte	0x01
	.zero		1


	//----- nvinfo : EIATTR_MERCURY_ISA_VERSION
	.align		4
        /*0024*/ 	.byte	0x03, 0x5f
        /*0026*/ 	.short	0x0101


	//----- nvinfo : EIATTR_INT_WARP_WIDE_INSTR_OFFSETS
	.align		4
        /*0028*/ 	.byte	0x04, 0x31
        /*002a*/ 	.short	(.L_1773 - .L_1772)


	//   ....[0]....
.L_1772:
        /*002c*/ 	.word	0x000010c0


	//   ....[1]....
        /*0030*/ 	.word	0x000010f0


	//   ....[2]....
        /*0034*/ 	.word	0x000011c0


	//   ....[3]....
        /*0038*/ 	.word	0x000011e0


	//   ....[4]....
        /*003c*/ 	.word	0x000012f0


	//   ....[5]....
        /*0040*/ 	.word	0x00001350


	//   ....[6]....
        /*0044*/ 	.word	0x00001440


	//   ....[7]....
        /*0048*/ 	.word	0x00001460


	//   ....[8]....
        /*004c*/ 	.word	0x000016e0


	//   ....[9]....
        /*0050*/ 	.word	0x00001700


	//   ....[10]....
        /*0054*/ 	.word	0x00001800


	//   ....[11]....
        /*0058*/ 	.word	0x00001820


	//   ....[12]....
        /*005c*/ 	.word	0x00001a00


	//   ....[13]....
        /*0060*/ 	.word	0x00001a20


	//----- nvinfo : EIATTR_COOP_GROUP_MASK_REGIDS
	.align		4
.L_1773:
        /*0064*/ 	.byte	0x04, 0x29
        /*0066*/ 	.short	(.L_1775 - .L_1774)


	//   ....[0]....
.L_1774:
        /*0068*/ 	.word	0xffffffff


	//   ....[1]....
        /*006c*/ 	.word	0xffffffff


	//   ....[2]....
        /*0070*/ 	.word	0xffffffff


	//   ....[3]....
        /*0074*/ 	.word	0xffffffff


	//   ....[4]....
        /*0078*/ 	.word	0xffffffff


	//   ....[5]....
        /*007c*/ 	.word	0xffffffff


	//   ....[6]....
        /*0080*/ 	.word	0xffffffff


	//   ....[7]....
        /*0084*/ 	.word	0xffffffff


	//   ....[8]....
        /*0088*/ 	.word	0xffffffff


	//   ....[9]....
        /*008c*/ 	.word	0xffffffff


	//----- nvinfo : EIATTR_COOP_GROUP_INSTR_OFFSETS
	.align		4
.L_1775:
        /*0090*/ 	.byte	0x04, 0x28
        /*0092*/ 	.short	(.L_1777 - .L_1776)


	//   ....[0]....
.L_1776:
        /*0094*/ 	.word	0x00000a50


	//   ....[1]....
        /*0098*/ 	.word	0x00000a60


	//   ....[2]....
        /*009c*/ 	.word	0x00000a90


	//   ....[3]....
        /*00a0*/ 	.word	0x00000aa0


	//   ....[4]....
        /*00a4*/ 	.word	0x00000ae0


	//   ....[5]....
        /*00a8*/ 	.word	0x00000af0


	//   ....[6]....
        /*00ac*/ 	.word	0x00000b30


	//   ....[7]....
        /*00b0*/ 	.word	0x00000b40


	//   ....[8]....
        /*00b4*/ 	.word	0x00000ba0


	//   ....[9]....
        /*00b8*/ 	.word	0x00000bb0


	//----- nvinfo : EIATTR_VRC_CTA_INIT_COUNT
	.align		4
.L_1777:
        /*00bc*/ 	.byte	0x02, 0x4a
	.zero		1
	.zero		1


	//----- nvinfo : EIATTR_EXIT_INSTR_OFFSETS
	.align		4
        /*00c0*/ 	.byte	0x04, 0x1c
        /*00c2*/ 	.short	(.L_1779 - .L_1778)


	//   ....[0]....
.L_1778:
        /*00c4*/ 	.word	0x00000070


	//   ....[1]....
        /*00c8*/ 	.word	0x00002cd0


	//----- nvinfo : EIATTR_MAX_THREADS
	.align		4
.L_1779:
        /*00cc*/ 	.byte	0x04, 0x05
        /*00ce*/ 	.short	(.L_1781 - .L_1780)
.L_1780:
        /*00d0*/ 	.word	0x00000080
        /*00d4*/ 	.word	0x00000001
        /*00d8*/ 	.word	0x00000001


	//----- nvinfo : EIATTR_CRS_STACK_SIZE
	.align		4
.L_1781:
        /*00dc*/ 	.byte	0x04, 0x1e
        /*00de*/ 	.short	(.L_1783 - .L_1782)
.L_1782:
        /*00e0*/ 	.word	0x00000000


	//----- nvinfo : EIATTR_CBANK_PARAM_SIZE
	.align		4
.L_1783:
        /*00e4*/ 	.byte	0x03, 0x19
        /*00e6*/ 	.short	0x00a0


	//----- nvinfo : EIATTR_PARAM_CBANK
	.align		4
        /*00e8*/ 	.byte	0x04, 0x0a
        /*00ea*/ 	.short	(.L_1785 - .L_1784)
	.align		4
.L_1784:
        /*00ec*/ 	.word	index@(.nv.constant0._Z35group_norm_nhwc_fwd_one_pass_kernelI11Fp32IOBf16WLi256ELi4ELi128EEv26Group_norm_nhwc_fwd_params)
        /*00f0*/ 	.short	0x0380
        /*00f2*/ 	.short	0x00a0


	//----- nvinfo : EIATTR_SW_WAR
	.align		4
.L_1785:
        /*00f4*/ 	.byte	0x04, 0x36
        /*00f6*/ 	.short	(.L_1787 - .L_1786)
.L_1786:
        /*00f8*/ 	.word	0x00000008
.L_1787:


//--------------------- .nv.info._Z35group_norm_nhwc_fwd_one_pass_kernelI11Fp32IOBf16WLi512ELi4ELi128EEv26Group_norm_nhwc_fwd_params --------------------------
	.section	.nv.info._Z35group_norm_nhwc_fwd_one_pass_kernelI11Fp32IOBf16WLi512ELi4ELi128EEv26Group_norm_nhwc_fwd_params,"",@"SHT_CUDA_INFO"
	.sectionflags	@""
	.align	4


	//----- nvinfo : EIATTR_CUDA_API_VERSION
	.align		4
        /*0000*/ 	.byte	0x04, 0x37
        /*0002*/ 	.short	(.L_1789 - .L_1788)
.L_1788:
        /*0004*/ 	.word	0x00000082


	//----- nvinfo : EIATTR_KPARAM_INFO
	.align		4
.L_1789:
        /*0008*/ 	.byte	0x04, 0x17
        /*000a*/ 	.short	(.L_1791 - .L_1790)
.L_1790:
        /*000c*/ 	.word	0x00000000
        /*0010*/ 	.short	0x0000
        /*0012*/ 	.short	0x0000
        /*0014*/ 	.byte	0x00, 0xf0, 0x81, 0x02


	//----- nvinfo : EIATTR_SPARSE_MMA_MASK
	.align		4
.L_1791:
        /*0018*/ 	.byte	0x03, 0x50
        /*001a*/ 	.short	0x0000


	//----- nvinfo : EIATTR_MAXREG_COUNT
	.align		4
        /*001c*/ 	.byte	0x03, 0x1b
        /*001e*/ 	.short	0x00ff


	//----- nvinfo : EIATTR_NUM_BARRIERS
	.align		4
        /*0020*/ 	.byte	0x02, 0x4c
        /*0022*/ 	.byte	0x01
	.zero		1


	//----- nvinfo : EIATTR_MERCURY_ISA_VERSION
	.align		4
        /*0024*/ 	.byte	0x03, 0x5f
        /*0026*/ 	.short	0x0101


	//----- nvinfo : EIATTR_INT_WARP_WIDE_INSTR_OFFSETS
	.align		4
        /*0028*/ 	.byte	0x04, 0x31
        /*002a*/ 	.short	(.L_1793 - .L_1792)


	//   ....[0]....
.L_1792:
        /*002c*/ 	.word	0x00001600


	//   ....[1]....
        /*0030*/ 	.word	0x00001620


	//   ....[2]....
        /*0034*/ 	.word	0x00001700


	//   ....[3]....
        /*0038*/ 	.word	0x00001750


	//   ....[4]....
        /*003c*/ 	.word	0x00001830


	//   ....[5]....
        /*0040*/ 	.word	0x000018b0


	//   ....[6]....
        /*0044*/ 	.word	0x00001980


	//   ....[7]....
        /*0048*/ 	.word	0x000019a0


	//   ....[8]....
        /*004c*/ 	.word	0x00001bf0


	//   ....[9]....
        /*0050*/ 	.word	0x00001ce0


	//   ....[10]....
        /*0054*/ 	.word	0x00001d00


	//   ....[11]....
        /*0058*/ 	.word	0x00001d20


	//   ....[12]....
        /*005c*/ 	.word	0x00001f40


	//   ....[13]....
        /*0060*/ 	.word	0x00001f60


	//----- nvinfo : EIATTR_COOP_GROUP_MASK_REGIDS
	.align		4
.L_1793:
        /*0064*/ 	.byte	0x04, 0x29
        /*0066*/ 	.short	(.L_1795 - .L_1794)


	//   ....[0]....
.L_1794:
        /*0068*/ 	.word	0xffffffff


	//   ....[1]....
        /*006c*/ 	.word	0xffffffff


	//   ....[2]....
        /*0070*/ 	.word	0xffffffff


	//   ....[3]....
        /*0074*/ 	.word	0xffffffff


	//   ....[4]....
        /*0078*/ 	.word	0xffffffff


	//   ....[5]....
        /*007c*/ 	.word	0xffffffff


	//   ....[6]....
        /*0080*/ 	.word	0xffffffff


	//   ....[7]....
        /*0084*/ 	.word	0xffffffff


	//   ....[8]....
        /*0088*/ 	.word	0xffffffff


	//   ....[9]....
        /*008c*/ 	.word	0xffffffff


	//----- nvinfo : EIATTR_COOP_GROUP_INSTR_OFFSETS
	.align		4
.L_1795:
        /*0090*/ 	.byte	0x04, 0x28
        /*0092*/ 	.short	(.L_1797 - .L_1796)


	//   ....[0]....
.L_1796:
        /*0094*/ 	.word	0x00000f90


	//   ....[1]....
        /*0098*/ 	.word	0x00000fa0


	//   ....[2]....
        /*009c*/ 	.word	0x00000fd0


	//   ....[3]....
        /*00a0*/ 	.word	0x00000fe0


	//   ....[4]....
        /*00a4*/ 	.word	0x00001020


	//   ....[5]....
        /*00a8*/ 	.word	0x00001030


	//   ....[6]....
        /*00ac*/ 	.word	0x00001070


	//   ....[7]....
        /*00b0*/ 	.word	0x00001080


	//   ....[8]....
        /*00b4*/ 	.word	0x000010e0


	//   ....[9]....
        /*00b8*/ 	.word	0x000010f0


	//----- nvinfo : EIATTR_VRC_CTA_INIT_COUNT
	.align		4
.L_1797:
        /*00bc*/ 	.byte	0x02, 0x4a
	.zero		1
	.zero		1


	//----- nvinfo : EIATTR_EXIT_INSTR_OFFSETS
	.align		4
        /*00c0*/ 	.byte	0x04, 0x1c
        /*00c2*/ 	.short	(.L_1799 - .L_1798)


	//   ....[0]....
.L_1798:
        /*00c4*/ 	.word	0x00000070


	//   ....[1]....
        /*00c8*/ 	.word	0x00003fc0


	//----- nvinfo : EIATTR_MAX_THREADS
	.align		4
.L_1799:
        /*00cc*/ 	.byte	0x04, 0x05
        /*00ce*/ 	.short	(.L_1801 - .L_1800)
.L_1800:
        /*00d0*/ 	.word	0x00000080
        /*00d4*/ 	.word	0x00000001
        /*00d8*/ 	.word	0x00000001


	//----- nvinfo : EIATTR_CRS_STACK_SIZE
	.align		4
.L_1801:
        /*00dc*/ 	.byte	0x04, 0x1e
        /*00de*/ 	.short	(.L_1803 - .L_1802)
.L_1802:
        /*00e0*/ 	.word	0x00000000


	//----- nvinfo : EIATTR_CBANK_PARAM_SIZE
	.align		4
.L_1803:
        /*00e4*/ 	.byte	0x03, 0x19
        /*00e6*/ 	.short	0x00a0


	//----- nvinfo : EIATTR_PARAM_CBANK
	.align		4
        /*00e8*/ 	.byte	0x04, 0x0a
        /*00ea*/ 	.short	(.L_1805 - .L_1804)
	.align		4
.L_1804:
        /*00ec*/ 	.word	index@(.nv.constant0._Z35group_norm_nhwc_fwd_one_pass_kernelI11Fp32IOBf16WLi512ELi4ELi128EEv26Group_norm_nhwc_fwd_params)
        /*00f0*/ 	.short	0x0380
        /*00f2*/ 	.short	0x00a0


	//----- nvinfo : EIATTR_SW_WAR
	.align		4
.L_1805:
        /*00f4*/ 	.byte	0x04, 0x36
        /*00f6*/ 	.short	(.L_1807 - .L_1806)
.L_1806:
        /*00f8*/ 	.word	0x00000008
.L_1807:


//--------------------- .nv.info._Z35group_norm_nhwc_fwd_one_pass_kernelI11Fp32IOFp16WLi64ELi4ELi128EEv26Group_norm_nhwc_fwd_params --------------------------
	.section	.nv.info._Z35group_norm_nhwc_fwd_one_pass_kernelI11Fp32IOFp16WLi64ELi4ELi128EEv26Group_norm_nhwc_fwd_params,"",@"SHT_CUDA_INFO"
	.sectionflags	@""
	.align	4


	//----- nvinfo : EIATTR_CUDA_API_VERSION
	.align		4
        /*0000*/ 	.byte	0x04, 0x37
        /*0002*/ 	.short	(.L_1809 - .L_1808)
.L_1808:
        /*0004*/ 	.word	0x00000082


	//----- nvinfo : EIATTR_KPARAM_INFO
	.align		4
.L_1809:
        /*0008*/ 	.byte	0x04, 0x17
        /*000a*/ 	.short	(.L_1811 - .L_1810)
.L_1810:
        /*000c*/ 	.word	0x00000000
        /*0010*/ 	.short	0x0000
        /*0012*/ 	.short	0x0000
        /*0014*/ 	.byte	0x00, 0xf0, 0x81, 0x02


	//----- nvinfo : EIATTR_SPARSE_MMA_MASK
	.align		4
.L_1811:
        /*0018*/ 	.byte	0x03, 0x50
        /*001a*/ 	.short	0x0000


	//----- nvinfo : EIATTR_MAXREG_COUNT
	.align		4
        /*001c*/ 	.byte	0x03, 0x1b
        /*001e*/ 	.short	0x00ff


	//----- nvinfo : EIATTR_NUM_BARRIERS
	.align		4
        /*0020*/ 	.byte	0x02, 0x4c
        /*0022*/ 	.byte	0x01
	.zero		1


	//----- nvinfo : EIATTR_MERCURY_ISA_VERSION
	.align		4
        /*0024*/ 	.byte	0x03, 0x5f
        /*0026*/ 	.short	0x0101


	//----- nvinfo : EIATTR_INT_WARP_WIDE_INSTR_OFFSETS
	.align		4
        /*0028*/ 	.byte	0x04, 0x31
        /*002a*/ 	.short	(.L_1813 - .L_1812)


	//   ....[0]....
.L_1812:
        /*002c*/ 	.word	0x00000ca0


	//   ....[1]....
        /*0030*/ 	.word	0x00000ce0


	//   ....[2]....
        /*0034*/ 	.word	0x00000d20


	//   ....[3]....
        /*0038*/ 	.word	0x00000d30


	//   ....[4]....
        /*003c*/ 	.word	0x00000f00


	//   ....[5]....
        /*0040*/ 	.word	0x00000f60


	//   ....[6]....
        /*0044*/ 	.word	0x00000fa0


	//   ....[7]....
        /*0048*/ 	.word	0x00000fb0


	//   ....[8]....
        /*004c*/ 	.word	0x00001250


	//   ....[9]....
        /*0050*/ 	.word	0x00001330


	//   ....[10]....
        /*0054*/ 	.word	0x00001340


	//   ....[11]....
        /*0058*/ 	.word	0x00001420


	//   ....[12]....
        /*005c*/ 	.word	0x00001590


	//   ....[13]....
        /*0060*/ 	.word	0x000015b0


	//----- nvinfo : EIATTR_COOP_GROUP_MASK_REGIDS
	.align		4
.L_1813:
        /*0064*/ 	.byte	0x04, 0x29
        /*0066*/ 	.short	(.L_1815 - .L_1814)


	//   ....[0]....
.L_1814:
        /*0068*/ 	.word	0xffffffff


	//   ....[1]....
        /*006c*/ 	.word	0xffffffff


	//   ....[2]....
        /*0070*/ 	.word	0xffffffff


	//   ....[3]....
        /*0074*/ 	.word	0xffffffff


	//   ....[4]....
        /*0078*/ 	.word	0xffffffff


	//   ....[5]....
        /*007c*/ 	.word	0xffffffff


	//   ....[6]....
        /*0080*/ 	.word	0xffffffff


	//   ....[7]....
        /*0084*/ 	.word	0xffffffff


	//   ....[8]....
        /*0088*/ 	.word	0xffffffff


	//   ....[9]....
        /*008c*/ 	.word	0xffffffff


	//----- nvinfo : EIATTR_COOP_GROUP_INSTR_OFFSETS
	.align		4
.L_1815:
        /*0090*/ 	.byte	0x04, 0x28
        /*0092*/ 	.short	(.L_1817 - .L_1816)


	//   ....[0]....
.L_1816:
        /*0094*/ 	.word	0x00000600


	//   ....[1]....
        /*0098*/ 	.word	0x00000610


	//   ....[2]....
        /*009c*/ 	.word	0x00000640


	//   ....[3]....
        /*00a0*/ 	.word	0x00000660


	//   ....[4]....
        /*00a4*/ 	.word	0x00000690


	//   ....[5]....
        /*00a8*/ 	.word	0x000006b0


	//   ....[6]....
        /*00ac*/ 	.word	0x000006e0


	//   ....[7]....
        /*00b0*/ 	.word	0x00000700


	//   ....[8]....
        /*00b4*/ 	.word	0x00000750


	//   ....[9]....
        /*00b8*/ 	.word	0x00000760


	//----- nvinfo : EIATTR_VRC_CTA_INIT_COUNT
	.align		4
.L_1817:
        /*00bc*/ 	.byte	0x02, 0x4a
	.zero		1
	.zero		1


	//----- nvinfo : EIATTR_EXIT_INSTR_OFFSETS
	.align		4
        /*00c0*/ 	.byte	0x04, 0x1c
        /*00c2*/ 	.short	(.L_1819 - .L_1818)


	//   ....[0]....
.L_1818:
        /*00c4*/ 	.word	0x00000070


	//   ....[1]....
        /*00c8*/ 	.word	0x00001c50


	//----- nvinfo : EIATTR_MAX_THREADS
	.align		4
.L_1819:
        /*00cc*/ 	.byte	0x04, 0x05
        /*00ce*/ 	.short	(.L_1821 - .L_1820)
.L_1820:
        /*00d0*/ 	.word	0x00000080
        /*00d4*/ 	.word	0x00000001
        /*00d8*/ 	.word	0x00000001


	//----- nvinfo : EIATTR_CRS_STACK_SIZE
	.align		4
.L_1821:
        /*00dc*/ 	.byte	0x04, 0x1e
        /*00de*/ 	.short	(.L_1823 - .L_1822)
.L_1822:
        /*00e0*/ 	.word	0x00000000


	//----- nvinfo : EIATTR_CBANK_PARAM_SIZE
	.align		4
.L_1823:
        /*00e4*/ 	.byte	0x03, 0x19
        /*00e6*/ 	.short	0x00a0


	//----- nvinfo : EIATTR_PARAM_CBANK
	.align		4
        /*00e8*/ 	.byte	0x04, 0x0a
        /*00ea*/ 	.short	(.L_1825 - .L_1824)
	.align		4
.L_1824:
        /*00ec*/ 	.word	index@(.nv.constant0._Z35group_norm_nhwc_fwd_one_pass_kernelI11Fp32IOFp16WLi64ELi4ELi128EEv26Group_norm_nhwc_fwd_params)
        /*00f0*/ 	.short	0x0380
        /*00f2*/ 	.short	0x00a0


	//----- nvinfo : EIATTR_SW_WAR
	.align		4
.L_1825:
        /*00f4*/ 	.byte	0x04, 0x36
        /*00f6*/ 	.short	(.L_1827 - .L_1826)
.L_1826:
        /*00f8*/ 	.word	0x00000008
.L_1827:


//--------------------- .nv.info._Z35group_norm_nhwc_fwd_one_pass_kernelI11Fp32IOFp16WLi128ELi4ELi128EEv26Group_norm_nhwc_fwd_params --------------------------
	.section	.nv.info._Z35group_norm_nhwc_fwd_one_pass_kernelI11Fp32IOFp16WLi128ELi4ELi128EEv26Group_norm_nhwc_fwd_params,"",@"SHT_CUDA_INFO"
	.sectionflags	@""
	.align	4


	//----- nvinfo : EIATTR_CUDA_API_VERSION
	.align		4
        /*0000*/ 	.byte	0x04, 0x37
        /*0002*/ 	.short	(.L_1829 - .L_1828)
.L_1828:
        /*0004*/ 	.word	0x00000082


	//----- nvinfo : EIATTR_KPARAM_INFO
	.align		4
.L_1829:
        /*0008*/ 	.byte	0x04, 0x17
        /*000a*/ 	.short	(.L_1831 - .L_1830)
.L_1830:
        /*000c*/ 	.word	0x00000000
        /*0010*/ 	.short	0x0000
        /*0012*/ 	.short	0x0000
        /*0014*/ 	.byte	0x00, 0xf0, 0x81, 0x02


	//----- nvinfo : EIATTR_SPARSE_MMA_MASK
	.align		4
.L_1831:
        /*0018*/ 	.byte	0x03, 0x50
        /*001a*/ 	.short	0x0000


	//----- nvinfo : EIATTR_MAXREG_COUNT
	.align		4
        /*001c*/ 	.byte	0x03, 0x1b
        /*001e*/ 	.short	0x00ff


	//----- nvinfo : EIATTR_NUM_BARRIERS
	.align		4
        /*0020*/ 	.byte	0x02, 0x4c
        /*0022*/ 	.byte	0x01
	.zero		1


	//----- nvinfo : EIATTR_MERCURY_ISA_VERSION
	.align		4
        /*0024*/ 	.byte	0x03, 0x5f
        /*0026*/ 	.short	0x0101


	//----- nvinfo : EIATTR_INT_WARP_WIDE_INSTR_OFFSETS
	.align		4
        /*0028*/ 	.byte	0x04, 0x31
        /*002a*/ 	.short	(.L_1833 - .L_1832)


	//   ....[0]....
.L_1832:
        /*002c*/ 	.word	0x00000dd0


	//   ....[1]....
        /*0030*/ 	.word	0x00000e10


	//   ....[2]....
        /*0034*/ 	.word	0x00000e40


	//   ....[3]....
        /*0038*/ 	.word	0x00000e60


	//   ....[4]....
        /*003c*/ 	.word	0x00001030


	//   ....[5]....
        /*0040*/ 	.word	0x00001090


	//   ....[6]....
        /*0044*/ 	.word	0x000010d0


	//   ....[7]....
        /*0048*/ 	.word	0x000010e0


	//   ....[8]....
        /*004c*/ 	.word	0x00001390


	//   ....[9]....
        /*0050*/ 	.word	0x00001470


	//   ....[10]....
        /*0054*/ 	.word	0x00001480


	//   ....[11]....
        /*0058*/ 	.word	0x00001560


	//   ....[12]....
        /*005c*/ 	.word	0x000016d0


	//   ....[13]....
        /*0060*/ 	.word	0x000016f0


	//----- nvinfo : EIATTR_COOP_GROUP_MASK_REGIDS
	.align		4
.L_1833:
        /*0064*/ 	.byte	0x04, 0x29
        /*0066*/ 	.short	(.L_1835 - .L_1834)


	//   ....[0]....
.L_1834:
        /*0068*/ 	.word	0xffffffff


	//   ....[1]....
        /*006c*/ 	.word	0xffffffff


	//   ....[2]....
        /*0070*/ 	.word	0xffffffff


	//   ....[3]....
        /*0074*/ 	.word	0xffffffff


	//   ....[4]....
        /*0078*/ 	.word	0xffffffff


	//   ....[5]....
        /*007c*/ 	.word	0xffffffff


	//   ....[6]....
        /*0080*/ 	.word	0xffffffff


	//   ....[7]....
        /*0084*/ 	.word	0xffffffff


	//   ....[8]....
        /*0088*/ 	.word	0xffffffff


	//   ....[9]....
        /*008c*/ 	.word	0xffffffff


	//----- nvinfo : EIATTR_COOP_GROUP_INSTR_OFFSETS
	.align		4
.L_1835:
        /*0090*/ 	.byte	0x04, 0x28
        /*0092*/ 	.short	(.L_1837 - .L_1836)


	//   ....[0]....
.L_1836:
        /*0094*/ 	.word	0x000006d0


	//   ....[1]....
        /*0098*/ 	.word	0x000006e0


	//   ....[2]....
        /*009c*/ 	.word	0x00000710


	//   ....[3]....
        /*00a0*/ 	.word	0x00000730


	//   ....[4]....
        /*00a4*/ 	.word	0x00000760


	//   ....[5]....
        /*00a8*/ 	.word	0x00000780


	//   ....[6]....
        /*00ac*/ 	.word	0x000007b0


	//   ....[7]....
        /*00b0*/ 	.word	0x000007d0


	//   ....[8]....
        /*00b4*/ 	.word	0x00000820


	//   ....[9]....
        /*00b8*/ 	.word	0x00000830


	//----- nvinfo : EIATTR_VRC_CTA_INIT_COUNT
	.align		4
.L_1837:
        /*00bc*/ 	.byte	0x02, 0x4a
	.zero		1
	.zero		1


	//----- nvinfo : EIATTR_EXIT_INSTR_OFFSETS
	.align		4
        /*00c0*/ 	.byte	0x04, 0x1c
        /*00c2*/ 	.short	(.L_1839 - .L_1838)


	//   ....[0]....
.L_1838:
        /*00c4*/ 	.word	0x00000070


	//   ....[1]....
        /*00c8*/ 	.word	0x00002260


	//----- nvinfo : EIATTR_MAX_THREADS
	.align		4
.L_1839:
        /*00cc*/ 	.byte	0x04, 0x05
        /*00ce*/ 	.short	(.L_1841 - .L_1840)
.L_1840:
        /*00d0*/ 	.word	0x00000080
        /*00d4*/ 	.word	0x00000001
        /*00d8*/ 	.word	0x00000001


	//----- nvinfo : EIATTR_CRS_STACK_SIZE
	.align		4
.L_1841:
        /*00dc*/ 	.byte	0x04, 0x1e
        /*00de*/ 	.short	(.L_1843 - .L_1842)
.L_1842:
        /*00e0*/ 	.word	0x00000000


	//----- nvinfo : EIATTR_CBANK_PARAM_SIZE
	.align		4
.L_1843:
        /*00e4*/ 	.byte	0x03, 0x19
        /*00e6*/ 	.short	0x00a0


	//----- nvinfo : EIATTR_PARAM_CBANK
	.align		4
        /*00e8*/ 	.byte	0x04, 0x0a
        /*00ea*/ 	.short	(.L_1845 - .L_1844)
	.align		4
.L_1844:
        /*00ec*/ 	.word	index@(.nv.constant0._Z35group_norm_nhwc_fwd_one_pass_kernelI11Fp32IOFp16WLi128ELi4ELi128EEv26Group_norm_nhwc_fwd_params)
        /*00f0*/ 	.short	0x0380
        /*00f2*/ 	.short	0x00a0


	//----- nvinfo : EIATTR_SW_WAR
	.align		4
.L_1845:
        /*00f4*/ 	.byte	0x04, 0x36
        /*00f6*/ 	.short	(.L_1847 - .L_1846)
.L_1846:
        /*00f8*/ 	.word	0x00000008
.L_1847:


//--------------------- .nv.info._Z35group_norm_nhwc_fwd_one_pass_kernelI11Fp32IOFp16WLi256ELi4ELi128EEv26Group_norm_nhwc_fwd_params --------------------------
	.section	.nv.info._Z35group_norm_nhwc_fwd_one_pass_kernelI11Fp32IOFp16WLi256ELi4ELi128EEv26Group_norm_nhwc_fwd_params,"",@"SHT_CUDA_INFO"
	.sectionflags	@""
	.align	4


	//----- nvinfo : EIATTR_CUDA_API_VERSION
	.align		4
        /*0000*/ 	.byte	0x04, 0x37
        /*0002*/ 	.short	(.L_1849 - .L_1848)
.L_1848:
        /*0004*/ 	.word	0x00000082


	//----- nvinfo : EIATTR_KPARAM_INFO
	.align		4
.L_1849:
        /*0008*/ 	.byte	0x04, 0x17
        /*000a*/ 	.short	(.L_1851 - .L_1850)
.L_1850:
        /*000c*/ 	.word	0x00000000
        /*0010*/ 	.short	0x0000
        /*0012*/ 	.short	0x0000
        /*0014*/ 	.byte	0x00, 0xf0, 0x81, 0x02


	//----- nvinfo : EIATTR_SPARSE_MMA_MASK
	.align		4
.L_1851:
        /*0018*/ 	.byte	0x03, 0x50
        /*001a*/ 	.short	0x0000


	//----- nvinfo : EIATTR_MAXREG_COUNT
	.align		4
        /*001c*/ 	.byte	0x03, 0x1b
        /*001e*/ 	.short	0x00ff


	//----- nvinfo : EIATTR_NUM_BARRIERS
	.align		4
        /*0020*/ 	.byte	0x02, 0x4c
        /*0022*/ 	.byte	0x01
	.zero		1


	//----- nvinfo : EIATTR_MERCURY_ISA_VERSION
	.align		4
        /*0024*/ 	.byte	0x03, 0x5f
        /*0026*/ 	.short	0x0101


	//----- nvinfo : EIATTR_INT_WARP_WIDE_INSTR_OFFSETS
	.align		4
        /*0028*/ 	.byte	0x04, 0x31
        /*002a*/ 	.short	(.L_1853 - .L_1852)


	//   ....[0]....
.L_1852:
        /*002c*/ 	.word	0x000010c0


	//   ....[1]....
        /*0030*/ 	.word	0x000010f0


	//   ....[2]....
        /*0034*/ 	.word	0x000011c0


	//   ....[3]....
        /*0038*/ 	.word	0x000011e0


	//   ....[4]....
        /*003c*/ 	.word	0x000012f0


	//   ....[5]....
        /*0040*/ 	.word	0x00001350


	//   ....[6]....
        /*0044*/ 	.word	0x00001440


	//   ....[7]....
        /*0048*/ 	.word	0x00001460


	//   ....[8]....
        /*004c*/ 	.word	0x000016e0


	//   ....[9]....
        /*0050*/ 	.word	0x00001700


	//   ....[10]....
        /*0054*/ 	.word	0x00001800


	//   ....[11]....
        /*0058*/ 	.word	0x00001820


	//   ....[12]....
        /*005c*/ 	.word	0x00001a00


	//   ....[13]....
        /*0060*/ 	.word	0x00001a20


	//----- nvinfo : EIATTR_COOP_GROUP_MASK_REGIDS
	.align		4
.L_1853:
        /*0064*/ 	.byte	0x04, 0x29
        /*0066*/ 	.short	(.L_1855 - .L_1854)


	//   ....[0]....
.L_1854:
        /*0068*/ 	.word	0xffffffff


	//   ....[1]....
        /*006c*/ 	.word	0xffffffff


	//   ....[2]....
        /*0070*/ 	.word	0xffffffff


	//   ....[3]....
        /*0074*/ 	.word	0xffffffff


	//   ....[4]....
        /*0078*/ 	.word	0xffffffff


	//   ....[5]....
        /*007c*/ 	.word	0xffffffff


	//   ....[6]....
        /*0080*/ 	.word	0xffffffff


	//   ....[7]....
        /*0084*/ 	.word	0xffffffff


	//   ....[8]....
        /*0088*/ 	.word	0xffffffff


	//   ....[9]....
        /*008c*/ 	.word	0xffffffff


	//----- nvinfo : EIATTR_COOP_GROUP_INSTR_OFFSETS
	.align		4
.L_1855:
        /*0090*/ 	.byte	0x04, 0x28
        /*0092*/ 	.short	(.L_1857 - .L_1856)


	//   ....[0]....
.L_1856:
        /*0094*/ 	.word	0x00000a50


	//   ....[1]....
        /*0098*/ 	.word	0x00000a60


	//   ....[2]....
        /*009c*/ 	.word	0x00000a90


	//   ....[3]....
        /*00a0*/ 	.word	0x00000aa0


	//   ....[4]....
        /*00a4*/ 	.word	0x00000ae0


	//   ....[5]....
        /*00a8*/ 	.word	0x00000af0


	//   ....[6]....
        /*00ac*/ 	.word	0x00000b30


	//   ....[7]....
        /*00b0*/ 	.word	0x00000b40


	//   ....[8]....
        /*00b4*/ 	.word	0x00000ba0


	//   ....[9]....
        /*00b8*/ 	.word	0x00000bb0


	//----- nvinfo : EIATTR_VRC_CTA_INIT_COUNT
	.align		4
.L_1857:
        /*00bc*/ 	.byte	0x02, 0x4a
	.zero		1
	.zero		1


	//----- nvinfo : EIATTR_EXIT_INSTR_OFFSETS
	.align		4
        /*00c0*/ 	.byte	0x04, 0x1c
        /*00c2*/ 	.short	(.L_1859 - .L_1858)


	//   ....[0]....
.L_1858:
        /*00c4*/ 	.word	0x00000070


	//   ....[1]....
        /*00c8*/ 	.word	0x00002cd0


	//----- nvinfo : EIATTR_MAX_THREADS
	.align		4
.L_1859:
        /*00cc*/ 	.byte	0x04, 0x05
        /*00ce*/ 	.short	(.L_1861 - .L_1860)
.L_1860:
        /*00d0*/ 	.word	0x00000080
        /*00d4*/ 	.word	0x00000001
        /*00d8*/ 	.word	0x00000001


	//----- nvinfo : EIATTR_CRS_STACK_SIZE
	.align		4
.L_1861:
        /*00dc*/ 	.byte	0x04, 0x1e
        /*00de*/ 	.short	(.L_1863 - .L_1862)
.L_1862:
        /*00e0*/ 	.word	0x00000000


	//----- nvinfo : EIATTR_CBANK_PARAM_SIZE
	.align		4
.L_1863:
        /*00e4*/ 	.byte	0x03, 0x19
        /*00e6*/ 	.short	0x00a0


	//----- nvinfo : EIATTR_PARAM_CBANK
	.align		4
        /*00e8*/ 	.byte	0x04, 0x0a
        /*00ea*/ 	.short	(.L_1865 - .L_1864)
	.align		4
.L_1864:
        /*00ec*/ 	.word	index@(.nv.constant0._Z35group_norm_nhwc_fwd_one_pass_kernelI11Fp32IOFp16WLi256ELi4ELi128EEv26Group_norm_nhwc_fwd_params)
        /*00f0*/ 	.short	0x0380
        /*00f2*/ 	.short	0x00a0


	//----- nvinfo : EIATTR_SW_WAR
	.align		4
.L_1865:
        /*00f4*/ 	.byte	0x04, 0x36
        /*00f6*/ 	.short	(.L_1867 - .L_1866)
.L_1866:
        /*00f8*/ 	.word	0x00000008
.L_1867:


//--------------------- .nv.info._Z35group_norm_nhwc_fwd_one_pass_kernelI11Fp32IOFp16WLi512ELi4ELi128EEv26Group_norm_nhwc_fwd_params --------------------------
	.section	.nv.info._Z35group_norm_nhwc_fwd_one_pass_kernelI11Fp32IOFp16WLi512ELi4ELi128EEv26Group_norm_nhwc_fwd_params,"",@"SHT_CUDA_INFO"
	.sectionflags	@""
	.align	4


	//----- nvinfo : EIATTR_CUDA_API_VERSION
	.align		4
        /*0000*/ 	.byte	0x04, 0x37
        /*0002*/ 	.short	(.L_1869 - .L_1868)
.L_1868:
        /*0004*/ 	.word	0x00000082


	//----- nvinfo : EIATTR_KPARAM_INFO
	.align		4
.L_1869:
        /*0008*/ 	.byte	0x04, 0x17
        /*000a*/ 	.short	(.L_1871 - .L_1870)
.L_1870:
        /*000c*/ 	.word	0x00000000
        /*0010*/ 	.short	0x0000
        /*0012*/ 	.short	0x0000
        /*0014*/ 	.byte	0x00, 0xf0, 0x81, 0x02


	//----- nvinfo : EIATTR_SPARSE_MMA_MASK
	.align		4
.L_1871:
        /*0018*/ 	.byte	0x03, 0x50
        /*001a*/ 	.short	0x0000


	//----- nvinfo : EIATTR_MAXREG_COUNT
	.align		4
        /*001c*/ 	.byte	0x03, 0x1b
        /*001e*/ 	.short	0x00ff


	//----- nvinfo : EIATTR_NUM_BARRIERS
	.align		4
        /*0020*/ 	.byte	0x02, 0x4c
        /*0022*/ 	.byte	0x01
	.zero		1


	//----- nvinfo : EIATTR_MERCURY_ISA_VERSION
	.align		4
        /*0024*/ 	.byte	0x03, 0x5f
        /*0026*/ 	.short	0x0101


	//----- nvinfo : EIATTR_INT_WARP_WIDE_INSTR_OFFSETS
	.align		4
        /*0028*/ 	.byte	0x04, 0x31
        /*002a*/ 	.short	(.L_1873 - .L_1872)


	//   ....[0]....
.L_1872:
        /*002c*/ 	.word	0x00001600


	//   ....[1]....
        /*0030*/ 	.word	0x00001620


	//   ....[2]....
        /*0034*/ 	.word	0x00001700


	//   ....[3]....
        /*0038*/ 	.word	0x00001750


	//   ....[4]....
        /*003c*/ 	.word	0x00001830


	//   ....[5]....
        /*0040*/ 	.word	0x000018b0


	//   ....[6]....
        /*0044*/ 	.word	0x00001980


	//   ....[7]....
        /*0048*/ 	.word	0x000019a0


	//   ....[8]....
        /*004c*/ 	.word	0x00001bf0


	//   ....[9]....
        /*0050*/ 	.word	0x00001ce0


	//   ....[10]....
        /*0054*/ 	.word	0x00001d00


	//   ....[11]....
        /*0058*/ 	.word	0x00001d20


	//   ....[12]....
        /*005c*/ 	.word	0x00001f40


	//   ....[13]....
        /*0060*/ 	.word	0x00001f60


	//----- nvinfo : EIATTR_COOP_GROUP_MASK_REGIDS
	.align		4
.L_1873:
        /*0064*/ 	.byte	0x04, 0x29
        /*0066*/ 	.short	(.L_1875 - .L_1874)


	//   ....[0]....
.L_1874:
        /*0068*/ 	.word	0xffffffff


	//   ....[1]....
        /*006c*/ 	.word	0xffffffff


	//   ....[2]....
        /*0070*/ 	.word	0xffffffff


	//   ....[3]....
        /*0074*/ 	.word	0xffffffff


	//   ....[4]....
        /*0078*/ 	.word	0xffffffff


	//   ....[5]....
        /*007c*/ 	.word	0xffffffff


	//   ....[6]....
        /*0080*/ 	.word	0xffffffff


	//   ....[7]....
        /*0084*/ 	.word	0xffffffff


	//   ....[8]....
        /*0088*/ 	.word	0xffffffff


	//   ....[9]....
        /*008c*/ 	.word	0xffffffff


	//----- nvinfo : EIATTR_COOP_GROUP_INSTR_OFFSETS
	.align		4
.L_1875:
        /*0090*/ 	.byte	0x04, 0x28
        /*0092*/ 	.short	(.L_1877 - .L_1876)


	//   ....[0]....
.L_1876:
        /*0094*/ 	.word	0x00000f90


	//   ....[1]....
        /*0098*/ 	.word	0x00000fa0


	//   ....[2]....
        /*009c*/ 	.word	0x00000fd0


	//   ....[3]....
        /*00a0*/ 	.word	0x00000fe0


	//   ....[4]....
        /*00a4*/ 	.word	0x00001020


	//   ....[5]....
        /*00a8*/ 	.word	0x00001030


	//   ....[6]....
        /*00ac*/ 	.word	0x00001070


	//   ....[7]....
        /*00b0*/ 	.word	0x00001080


	//   ....[8]....
        /*00b4*/ 	.word	0x000010e0


	//   ....[9]....
        /*00b8*/ 	.word	0x000010f0


	//----- nvinfo : EIATTR_VRC_CTA_INIT_COUNT
	.align		4
.L_1877:
        /*00bc*/ 	.byte	0x02, 0x4a
	.zero		1
	.zero		1


	//----- nvinfo : EIATTR_EXIT_INSTR_OFFSETS
	.align		4
        /*00c0*/ 	.byte	0x04, 0x1c
        /*00c2*/ 	.short	(.L_1879 - .L_1878)


	//   ....[0]....
.L_1878:
        /*00c4*/ 	.word	0x00000070


	//   ....[1]....
        /*00c8*/ 	.word	0x00003fc0


	//----- nvinfo : EIATTR_MAX_THREADS
	.align		4
.L_1879:
        /*00cc*/ 	.byte	0x04, 0x05
        /*00ce*/ 	.short	(.L_1881 - .L_1880)
.L_1880:
        /*00d0*/ 	.word	0x00000080
        /*00d4*/ 	.word	0x00000001
        /*00d8*/ 	.word	0x00000001


	//----- nvinfo : EIATTR_CRS_STACK_SIZE
	.align		4
.L_1881:
        /*00dc*/ 	.byte	0x04, 0x1e
        /*00de*/ 	.short	(.L_1883 - .L_1882)
.L_1882:
        /*00e0*/ 	.word	0x00000000


	//----- nvinfo : EIATTR_CBANK_PARAM_SIZE
	.align		4
.L_1883:
        /*00e4*/ 	.byte	0x03, 0x19
        /*00e6*/ 	.short	0x00a0


	//----- nvinfo : EIATTR_PARAM_CBANK
	.align		4
        /*00e8*/ 	.byte	0x04, 0x0a
        /*00ea*/ 	.short	(.L_1885 - .L_1884)
	.align		4
.L_1884:
        /*00ec*/ 	.word	index@(.nv.constant0._Z35group_norm_nhwc_fwd_one_pass_kernelI11Fp32IOFp16WLi512ELi4ELi128EEv26Group_norm_nhwc_fwd_params)
        /*00f0*/ 	.short	0x0380
        /*00f2*/ 	.short	0x00a0


	//----- nvinfo : EIATTR_SW_WAR
	.align		4
.L_1885:
        /*00f4*/ 	.byte	0x04, 0x36
        /*00f6*/ 	.short	(.L_1887 - .L_1886)
.L_1886:
        /*00f8*/ 	.word	0x00000008
.L_1887:


//--------------------- .nv.callgraph             --------------------------
	.section	.nv.callgraph,"",@"SHT_CUDA_CALLGRAPH"
	.align	4
	.sectionentsize	8
	.align		4
        /*0000*/ 	.word	0x00000000
	.align		4
        /*0004*/ 	.word	0xffffffff
	.align		4
        /*0008*/ 	.word	0x00000000
	.align		4
        /*000c*/ 	.word	0xfffffffe
	.align		4
        /*0010*/ 	.word	0x00000000
	.align		4
        /*0014*/ 	.word	0xfffffffd
	.align		4
        /*0018*/ 	.word	0x00000000
	.align		4
        /*001c*/ 	.word	0xfffffffc


//--------------------- .nv.constant4             --------------------------
	.section	.nv.constant4,"a",@progbits
	.align	8
	.align		8
.nv.constant4:
        /*0000*/ 	.dword	_ZN60_INTERNAL_cc39553c_29_group_norm_nhwc_one_pass_4_cu_64e7e9f94cuda3std3__45__cpo5beginE
	.align		8
        /*0008*/ 	.dword	_ZN60_INTERNAL_cc39553c_29_group_norm_nhwc_one_pass_4_cu_64e7e9f94cuda3std3__45__cpo3endE
	.align		8
        /*0010*/ 	.dword	_ZN60_INTERNAL_cc39553c_29_group_norm_nhwc_one_pass_4_cu_64e7e9f94cuda3std3__45__cpo6cbeginE
	.align		8
        /*0018*/ 	.dword	_ZN60_INTERNAL_cc39553c_29_group_norm_nhwc_one_pass_4_cu_64e7e9f94cuda3std3__45__cpo4cendE
	.align		8
        /*0020*/ 	.dword	_ZN60_INTERNAL_cc39553c_29_group_norm_nhwc_one_pass_4_cu_64e7e9f94cuda3std3__45__cpo6rbeginE
	.align		8
        /*0028*/ 	.dword	_ZN60_INTERNAL_cc39553c_29_group_norm_nhwc_one_pass_4_cu_64e7e9f94cuda3std3__45__cpo4rendE
	.align		8
        /*0030*/ 	.dword	_ZN60_INTERNAL_cc39553c_29_group_norm_nhwc_one_pass_4_cu_64e7e9f94cuda3std3__45__cpo7crbeginE
	.align		8
        /*0038*/ 	.dword	_ZN60_INTERNAL_cc39553c_29_group_norm_nhwc_one_pass_4_cu_64e7e9f94cuda3std3__45__cpo5crendE
	.align		8
        /*0040*/ 	.dword	_ZN60_INTERNAL_cc39553c_29_group_norm_nhwc_one_pass_4_cu_64e7e9f94cuda3std3__462_GLOBAL__N__cc39553c_29_group_norm_nhwc_one_pass_4_cu_64e7e9f96ignoreE
	.align		8
        /*0048*/ 	.dword	_ZN60_INTERNAL_cc39553c_29_group_norm_nhwc_one_pass_4_cu_64e7e9f94cuda3std3__419piecewise_constructE
	.align		8
        /*0050*/ 	.dword	_ZN60_INTERNAL_cc39553c_29_group_norm_nhwc_one_pass_4_cu_64e7e9f94cuda3std3__48in_placeE
	.align		8
        /*0058*/ 	.dword	_ZN60_INTERNAL_cc39553c_29_group_norm_nhwc_one_pass_4_cu_64e7e9f94cuda3std3__420unreachable_sentinelE
	.align		8
        /*0060*/ 	.dword	_ZN60_INTERNAL_cc39553c_29_group_norm_nhwc_one_pass_4_cu_64e7e9f94cuda3std3__47nulloptE
	.align		8
        /*0068*/ 	.dword	_ZN60_INTERNAL_cc39553c_29_group_norm_nhwc_one_pass_4_cu_64e7e9f94cuda3std3__48unexpectE
	.align		8
        /*0070*/ 	.dword	_ZN60_INTERNAL_cc39553c_29_group_norm_nhwc_one_pass_4_cu_64e7e9f94cuda3std6ranges3__45__cpo4swapE
	.align		8
        /*0078*/ 	.dword	_ZN60_INTERNAL_cc39553c_29_group_norm_nhwc_one_pass_4_cu_64e7e9f94cuda3std6ranges3__45__cpo9iter_moveE
	.align		8
        /*0080*/ 	.dword	_ZN60_INTERNAL_cc39553c_29_group_norm_nhwc_one_pass_4_cu_64e7e9f94cuda3std6ranges3__45__cpo5beginE
	.align		8
        /*0088*/ 	.dword	_ZN60_INTERNAL_cc39553c_29_group_norm_nhwc_one_pass_4_cu_64e7e9f94cuda3std6ranges3__45__cpo3endE
	.align		8
        /*0090*/ 	.dword	_ZN60_INTERNAL_cc39553c_29_group_norm_nhwc_one_pass_4_cu_64e7e9f94cuda3std6ranges3__45__cpo6cbeginE
	.align		8
        /*0098*/ 	.dword	_ZN60_INTERNAL_cc39553c_29_group_norm_nhwc_one_pass_4_cu_64e7e9f94cuda3std6ranges3__45__cpo4cendE
	.align		8
        /*00a0*/ 	.dword	_ZN60_INTERNAL_cc39553c_29_group_norm_nhwc_one_pass_4_cu_64e7e9f94cuda3std6ranges3__45__cpo7advanceE
	.align		8
        /*00a8*/ 	.dword	_ZN60_INTERNAL_cc39553c_29_group_norm_nhwc_one_pass_4_cu_64e7e9f94cuda3std6ranges3__45__cpo9iter_swapE
	.align		8
        /*00b0*/ 	.dword	_ZN60_INTERNAL_cc39553c_29_group_norm_nhwc_one_pass_4_cu_64e7e9f94cuda3std6ranges3__45__cpo4nextE
	.align		8
        /*00b8*/ 	.dword	_ZN60_INTERNAL_cc39553c_29_group_norm_nhwc_one_pass_4_cu_64e7e9f94cuda3std6ranges3__45__cpo4prevE
	.align		8
        /*00c0*/ 	.dword	_ZN60_INTERNAL_cc39553c_29_group_norm_nhwc_one_pass_4_cu_64e7e9f94cuda3std6ranges3__45__cpo4dataE
	.align		8
        /*00c8*/ 	.dword	_ZN60_INTERNAL_cc39553c_29_group_norm_nhwc_one_pass_4_cu_64e7e9f94cuda3std6ranges3__45__cpo5cdataE
	.align		8
        /*00d0*/ 	.dword	_ZN60_INTERNAL_cc39553c_29_group_norm_nhwc_one_pass_4_cu_64e7e9f94cuda3std6ranges3__45__cpo4sizeE
	.align		8
        /*00d8*/ 	.dword	_ZN60_INTERNAL_cc39553c_29_group_norm_nhwc_one_pass_4_cu_64e7e9f94cuda3std6ranges3__45__cpo5ssizeE
	.align		8
        /*00e0*/ 	.dword	_ZN60_INTERNAL_cc39553c_29_group_norm_nhwc_one_pass_4_cu_64e7e9f94cuda3std6ranges3__45__cpo8distanceE
	.align		8
        /*00e8*/ 	.dword	_ZN60_INTERNAL_cc39553c_29_group_norm_nhwc_one_pass_4_cu_64e7e9f96thrust24THRUST_300001_SM_1030_NS6system6detail10sequential3seqE
	.align		8
        /*00f0*/ 	.dword	_ZN60_INTERNAL_cc39553c_29_group_norm_nhwc_one_pass_4_cu_64e7e9f96thrust24THRUST_300001_SM_1030_NS12placeholders2_1E
	.align		8
        /*00f8*/ 	.dword	_ZN60_INTERNAL_cc39553c_29_group_norm_nhwc_one_pass_4_cu_64e7e9f96thrust24THRUST_300001_SM_1030_NS12placeholders2_2E
	.align		8
        /*0100*/ 	.dword	_ZN60_INTERNAL_cc39553c_29_group_norm_nhwc_one_pass_4_cu_64e7e9f96thrust24THRUST_300001_SM_1030_NS12placeholders2_3E
	.align		8
        /*0108*/ 	.dword	_ZN60_INTERNAL_cc39553c_29_group_norm_nhwc_one_pass_4_cu_64e7e9f96thrust24THRUST_300001_SM_1030_NS12placeholders2_4E
	.align		8
        /*0110*/ 	.dword	_ZN60_INTERNAL_cc39553c_29_group_norm_nhwc_one_pass_4_cu_64e7e9f96thrust24THRUST_300001_SM_1030_NS12placeholders2_5E
	.align		8
        /*0118*/ 	.dword	_ZN60_INTERNAL_cc39553c_29_group_norm_nhwc_one_pass_4_cu_64e7e9f96thrust24THRUST_300001_SM_1030_NS12placeholders2_6E
	.align		8
        /*0120*/ 	.dword	_ZN60_INTERNAL_cc39553c_29_group_norm_nhwc_one_pass_4_cu_64e7e9f96thrust24THRUST_300001_SM_1030_NS12placeholders2_7E
	.align		8
        /*0128*/ 	.dword	_ZN60_INTERNAL_cc39553c_29_group_norm_nhwc_one_pass_4_cu_64e7e9f96thrust24THRUST_300001_SM_1030_NS12placeholders2_8E
	.align		8
        /*0130*/ 	.dword	_ZN60_INTERNAL_cc39553c_29_group_norm_nhwc_one_pass_4_cu_64e7e9f96thrust24THRUST_300001_SM_1030_NS12placeholders2_9E
	.align		8
        /*0138*/ 	.dword	_ZN60_INTERNAL_cc39553c_29_group_norm_nhwc_one_pass_4_cu_64e7e9f96thrust24THRUST_300001_SM_1030_NS12placeholders3_10E


//--------------------- .text._ZN3cub18CUB_300001_SM_10306detail11EmptyKernelIvEEvv --------------------------
	.section	.text._ZN3cub18CUB_300001_SM_10306detail11EmptyKernelIvEEvv,"ax",@progbits
	.align	128
        .global         _ZN3cub18CUB_300001_SM_10306detail11EmptyKernelIvEEvv
        .type           _ZN3cub18CUB_300001_SM_10306detail11EmptyKernelIvEEvv,@function
        .size           _ZN3cub18CUB_300001_SM_10306detail11EmptyKernelIvEEvv,(.L_x_2466 - _ZN3cub18CUB_300001_SM_10306detail11EmptyKernelIvEEvv)
        .other          _ZN3cub18CUB_300001_SM_10306detail11EmptyKernelIvEEvv,@"STO_CUDA_ENTRY STV_DEFAULT"
_ZN3cub18CUB_300001_SM_10306detail11EmptyKernelIvEEvv:
.text._ZN3cub18CUB_300001_SM_10306detail11EmptyKernelIvEEvv:
[----:B------:R-:W-:Y:S01]  /*0000*/  LDC R1, c[0x0][0x37c] ;  /* 0x0000df00ff017b82 */ /* 0x000fe20000000800 */
[----:B------:R-:W-:Y:S05]  /*0010*/  EXIT ;  /* 0x000000000000794d */ /* 0x000fea0003800000 */
.L_x_0:
[----:B------:R-:W-:-:S00]  /*0020*/  BRA `(.L_x_0) ;  /* 0xfffffffc00fc7947 */ /* 0x000fc0000383ffff */
[----:B------:R-:W-:-:S00]  /*0030*/  NOP ;  /* 0x0000000000007918 */ /* 0x000fc00000000000 */
        /* <DEDUP_REMOVED lines=12> */
.L_x_2466:


//--------------------- .text._Z35group_norm_nhwc_bwd_one_pass_kernelI11Bf16IOFp32WLi64ELi4ELi128EEv26Group_norm_nhwc_bwd_params --------------------------
	.section	.text._Z35group_norm_nhwc_bwd_one_pass_kernelI11Bf16IOFp32WLi64ELi4ELi128EEv26Group_norm_nhwc_bwd_params,"ax",@progbits
	.align	128
        .global         _Z35group_norm_nhwc_bwd_one_pass_kernelI11Bf16IOFp32WLi64ELi4ELi128EEv26Group_norm_nhwc_bwd_params
        .type           _Z35group_norm_nhwc_bwd_one_pass_kernelI11Bf16IOFp32WLi64ELi4ELi128EEv26Group_norm_nhwc_bwd_params,@function
        .size           _Z35group_norm_nhwc_bwd_one_pass_kernelI11Bf16IOFp32WLi64ELi4ELi128EEv26Group_norm_nhwc_bwd_params,(.L_x_2467 - _Z35group_norm_nhwc_bwd_one_pass_kernelI11Bf16IOFp32WLi64ELi4ELi128EEv26Group_norm_nhwc_bwd_params)
        .other          _Z35group_norm_nhwc_bwd_one_pass_kernelI11Bf16IOFp32WLi64ELi4ELi128EEv26Group_norm_nhwc_bwd_params,@"STO_CUDA_ENTRY STV_DEFAULT"
_Z35group_norm_nhwc_bwd_one_pass_kernelI11Bf16IOFp32WLi64ELi4ELi128EEv26Group_norm_nhwc_bwd_params:
.text._Z35group_norm_nhwc_bwd_one_pass_kernelI11Bf16IOFp32WLi64ELi4ELi128EEv26Group_norm_nhwc_bwd_params:
[----:B------:R-:W-:Y:S08]  /*0000*/  LDC R1, c[0x0][0x37c] ;  /* 0x0000df00ff017b82 */ /* 0x000ff00000000800 */
[----:B------:R-:W0:Y:S01]  /*0010*/  S2UR UR12, SR_CTAID.Y ;  /* 0x00000000000c79c3 */ /* 0x000e220000002600 */
[----:B------:R-:W1:Y:S01]  /*0020*/  LDCU UR5, c[0x0][0x410] ;  /* 0x00008200ff0577ac */ /* 0x000e620008000800 */
[----:B------:R-:W2:Y:S01]  /*0030*/  S2R R27, SR_TID.X ;  /* 0x00000000001b7919 */ /* 0x000ea20000002100 */
[----:B------:R-:W1:Y:S05]  /*0040*/  LDCU UR4, c[0x0][0x3e0] ;  /* 0x00007c00ff0477ac */ /* 0x000e6a0008000800 */
[----:B------:R-:W3:Y:S01]  /*0050*/  S2UR UR18, SR_CTAID.X ;  /* 0x00000000001279c3 */ /* 0x000ee20000002500 */
[----:B------:R-:W4:Y:S01]  /*0060*/  LDCU.64 UR14, c[0x0][0x358] ;  /* 0x00006b00ff0e77ac */ /* 0x000f220008000a00 */
[----:B-1----:R-:W-:-:S04]  /*0070*/  UIMAD UR5, UR5, UR4, URZ ;  /* 0x00000004050572a4 */ /* 0x002fc8000f8e02ff */
[----:B0-----:R-:W-:-:S09]  /*0080*/  UISETP.GE.AND UP0, UPT, UR12, UR5, UPT ;  /* 0x000000050c00728c */ /* 0x001fd2000bf06270 */
[----:B--234-:R-:W-:Y:S05]  /*0090*/  BRA.U UP0, `(.L_x_1) ;  /* 0x0000003100607547 */ /* 0x01cfea000b800000 */
[----:B------:R-:W0:Y:S01]  /*00a0*/  S2UR UR8, SR_CgaCtaId ;  /* 0x00000000000879c3 */ /* 0x000e220000008800 */
[----:B------:R-:W1:Y:S01]  /*00b0*/  LDCU UR19, c[0x0][0x370] ;  /* 0x00006e00ff1377ac */ /* 0x000e620008000800 */
[----:B------:R-:W2:Y:S01]  /*00c0*/  S2R R26, SR_LANEID ;  /* 0x00000000001a7919 */ /* 0x000ea20000000000 */
[--C-:B------:R-:W-:Y:S01]  /*00d0*/  SHF.R.U32.HI R32, RZ, 0x1, R27.reuse ;  /* 0x00000001ff207819 */ /* 0x100fe2000001161b */
[----:B------:R-:W-:Y:S01]  /*00e0*/  UMOV UR4, 0x400 ;  /* 0x0000040000047882 */ /* 0x000fe20000000000 */
[----:B------:R-:W-:Y:S01]  /*00f0*/  SHF.R.U32.HI R30, RZ, 0x2, R27 ;  /* 0x00000002ff1e7819 */ /* 0x000fe2000001161b */
[----:B------:R-:W-:Y:S02]  /*0100*/  UIADD3 UR6, UPT, UPT, UR4, 0x40, URZ ;  /* 0x0000004004067890 */ /* 0x000fe4000fffe0ff */
[----:B------:R-:W3:Y:S01]  /*0110*/  LDC R3, c[0x0][0x41c] ;  /* 0x00010700ff037b82 */ /* 0x000ee20000000800 */
[----:B------:R-:W4:Y:S01]  /*0120*/  LDCU.U8 UR21, c[0x0][0x414] ;  /* 0x00008280ff1577ac */ /* 0x000f220008000000 */
[----:B------:R-:W-:Y:S01]  /*0130*/  LOP3.LUT R30, R30, 0xf8, RZ, 0xc0, !PT ;  /* 0x000000f81e1e7812 */ /* 0x000fe200078ec0ff */
[----:B------:R-:W2:Y:S01]  /*0140*/  LDCU UR20, c[0x0][0x374] ;  /* 0x00006e80ff1477ac */ /* 0x000ea20008000800 */
[----:B------:R-:W-:Y:S01]  /*0150*/  UMOV UR11, UR12 ;  /* 0x0000000c000b7c82 */ /* 0x000fe20008000000 */
[----:B-1----:R-:W-:-:S04]  /*0160*/  ULOP3.LUT UR7, UR19, 0x7, URZ, 0xc0, !UPT ;  /* 0x0000000713077892 */ /* 0x002fc8000f8ec0ff */
[----:B------:R-:W-:Y:S02]  /*0170*/  UIADD3 UR7, UPT, UPT, UR7, -0x1, URZ ;  /* 0xffffffff07077890 */ /* 0x000fe4000fffe0ff */
[----:B0-----:R-:W-:Y:S02]  /*0180*/  ULEA UR6, UR8, UR6, 0x18 ;  /* 0x0000000608067291 */ /* 0x001fe4000f8ec0ff */
[----:B------:R-:W-:Y:S02]  /*0190*/  ULEA UR10, UR8, UR4, 0x18 ;  /* 0x00000004080a7291 */ /* 0x000fe4000f8ec0ff */
[----:B------:R-:W-:Y:S02]  /*01a0*/  UISETP.GE.U32.AND UP0, UPT, UR7, 0x3, UPT ;  /* 0x000000030700788c */ /* 0x000fe4000bf06070 */
[----:B------:R-:W-:Y:S01]  /*01b0*/  LEA R31, R27, UR6, 0x4 ;  /* 0x000000061b1f7c11 */ /* 0x000fe2000f8e20ff */
[----:B---3--:R-:W-:Y:S01]  /*01c0*/  IMAD R32, R3, UR18, R32 ;  /* 0x0000001203207c24 */ /* 0x008fe2000f8e0220 */
[----:B--2-4-:R-:W-:-:S07]  /*01d0*/  UMOV UR4, URZ ;  /* 0x000000ff00047c82 */ /* 0x014fce0008000000 */
.L_x_22:
[----:B0-----:R-:W0:Y:S01]  /*01e0*/  LDC R6, c[0x0][0x410] ;  /* 0x00010400ff067b82 */ /* 0x001e220000000800 */
[----:B-1----:R-:W1:Y:S01]  /*01f0*/  LDCU.64 UR6, c[0x0][0x3b8] ;  /* 0x00007700ff0677ac */ /* 0x002e620008000a00 */
[----:B--2---:R-:W-:Y:S01]  /*0200*/  SHF.R.S32.HI R15, RZ, 0x1f, R32 ;  /* 0x0000001fff0f7819 */ /* 0x004fe20000011420 */
[----:B------:R-:W2:Y:S01]  /*0210*/  LDCU.128 UR24, c[0x0][0x400] ;  /* 0x00008000ff1877ac */ /* 0x000ea20008000c00 */
[----:B-1----:R-:W-:Y:S01]  /*0220*/  UIMAD.WIDE UR6, UR11, 0x8, UR6 ;  /* 0x000000080b0678a5 */ /* 0x002fe2000f8e0206 */
[----:B--2---:R-:W-:Y:S02]  /*0230*/  ISETP.GE.U32.AND P0, PT, R32, UR24, PT ;  /* 0x0000001820007c0c */ /* 0x004fe4000bf06070 */
[----:B0-----:R-:W-:-:S03]  /*0240*/  IABS R5, R6 ;  /* 0x0000000600057213 */ /* 0x001fc60000000000 */
[----:B------:R-:W-:Y:S01]  /*0250*/  MOV R8, UR6 ;  /* 0x0000000600087c02 */ /* 0x000fe20008000f00 */
[----:B------:R-:W0:Y:S01]  /*0260*/  I2F.RP R0, R5 ;  /* 0x0000000500007306 */ /* 0x000e220000209400 */
[----:B------:R-:W-:Y:S02]  /*0270*/  MOV R9, UR7 ;  /* 0x0000000700097c02 */ /* 0x000fe40008000f00 */
[----:B------:R-:W-:-:S04]  /*0280*/  ISETP.GE.AND.EX P0, PT, R15, UR25, PT, P0 ;  /* 0x000000190f007c0c */ /* 0x000fc8000bf06300 */
[----:B------:R-:W2:Y:S01]  /*0290*/  LDG.E.64 R8, desc[UR14][R8.64] ;  /* 0x0000000e08087981 */ /* 0x000ea2000c1e1b00 */
[----:B0-----:R-:W0:Y:S01]  /*02a0*/  MUFU.RCP R0, R0 ;  /* 0x0000000000007308 */ /* 0x001e220000001000 */
[----:B------:R-:W-:-:S07]  /*02b0*/  ISETP.LE.AND P4, PT, RZ, UR11, PT ;  /* 0x0000000bff007c0c */ /* 0x000fce000bf83270 */
[----:B------:R-:W1:Y:S01]  /*02c0*/  @!P0 LDC.64 R10, c[0x0][0x3f8] ;  /* 0x0000fe00ff0a8b82 */ /* 0x000e620000000a00 */
[----:B0-----:R-:W-:-:S04]  /*02d0*/  IADD3 R2, PT, PT, R0, 0xffffffe, RZ ;  /* 0x0ffffffe00027810 */ /* 0x001fc80007ffe0ff */
[----:B---3--:R0:W3:Y:S02]  /*02e0*/  F2I.FTZ.U32.TRUNC.NTZ R3, R2 ;  /* 0x0000000200037305 */ /* 0x0080e4000021f000 */
[----:B0-----:R-:W-:Y:S01]  /*02f0*/  HFMA2 R2, -RZ, RZ, 0, 0 ;  /* 0x00000000ff027431 */ /* 0x001fe200000001ff */
[----:B---3--:R-:W-:-:S05]  /*0300*/  IADD3 R4, PT, PT, RZ, -R3, RZ ;  /* 0x80000003ff047210 */ /* 0x008fca0007ffe0ff */
[----:B------:R-:W-:Y:S01]  /*0310*/  IMAD R7, R4, R5, RZ ;  /* 0x0000000504077224 */ /* 0x000fe200078e02ff */
[----:B------:R-:W-:-:S03]  /*0320*/  IABS R4, UR11 ;  /* 0x0000000b00047c13 */ /* 0x000fc60008000000 */
[----:B------:R-:W-:-:S06]  /*0330*/  IMAD.HI.U32 R3, R3, R7, R2 ;  /* 0x0000000703037227 */ /* 0x000fcc00078e0002 */
[----:B------:R-:W-:-:S05]  /*0340*/  IMAD.HI.U32 R3, R3, R4, RZ ;  /* 0x0000000403037227 */ /* 0x000fca00078e00ff */
[----:B------:R-:W-:-:S05]  /*0350*/  IADD3 R0, PT, PT, -R3, RZ, RZ ;  /* 0x000000ff03007210 */ /* 0x000fca0007ffe1ff */
[----:B------:R-:W-:-:S05]  /*0360*/  IMAD R0, R5, R0, R4 ;  /* 0x0000000005007224 */ /* 0x000fca00078e0204 */
[----:B------:R-:W-:Y:S02]  /*0370*/  ISETP.GT.U32.AND P2, PT, R5, R0, PT ;  /* 0x000000000500720c */ /* 0x000fe40003f44070 */
[----:B------:R-:W-:-:S11]  /*0380*/  LOP3.LUT R2, R6, UR11, RZ, 0x3c, !PT ;  /* 0x0000000b06027c12 */ /* 0x000fd6000f8e3cff */
[----:B------:R-:W-:-:S04]  /*0390*/  @!P2 IADD3 R0, PT, PT, R0, -R5, RZ ;  /* 0x800000050000a210 */ /* 0x000fc80007ffe0ff */
[-C--:B------:R-:W-:Y:S02]  /*03a0*/  ISETP.GE.U32.AND P1, PT, R0, R5.reuse, PT ;  /* 0x000000050000720c */ /* 0x080fe40003f26070 */
[----:B------:R-:W-:Y:S02]  /*03b0*/  ISETP.GE.AND P5, PT, R2, RZ, PT ;  /* 0x000000ff0200720c */ /* 0x000fe40003fa6270 */
[-C--:B------:R-:W-:Y:S02]  /*03c0*/  ISETP.GT.U32.AND P3, PT, R5, R0.reuse, PT ;  /* 0x000000000500720c */ /* 0x080fe40003f64070 */
[----:B------:R-:W-:Y:S02]  /*03d0*/  IADD3 R5, PT, PT, R0, -R5, RZ ;  /* 0x8000000500057210 */ /* 0x000fe40007ffe0ff */
[----:B------:R-:W-:Y:S02]  /*03e0*/  @!P2 IADD3 R3, PT, PT, R3, 0x1, RZ ;  /* 0x000000010303a810 */ /* 0x000fe40007ffe0ff */
[----:B------:R-:W-:-:S03]  /*03f0*/  SEL R0, R5, R0, !P3 ;  /* 0x0000000005007207 */ /* 0x000fc60005800000 */
[----:B------:R-:W-:Y:S02]  /*0400*/  @P1 IADD3 R3, PT, PT, R3, 0x1, RZ ;  /* 0x0000000103031810 */ /* 0x000fe40007ffe0ff */
[----:B------:R-:W-:Y:S02]  /*0410*/  ISETP.NE.AND P1, PT, R6, RZ, PT ;  /* 0x000000ff0600720c */ /* 0x000fe40003f25270 */
[----:B------:R-:W-:Y:S02]  /*0420*/  LOP3.LUT R5, RZ, R6, RZ, 0x33, !PT ;  /* 0x00000006ff057212 */ /* 0x000fe400078e33ff */
[----:B------:R-:W-:Y:S02]  /*0430*/  @!P4 IADD3 R0, PT, PT, -R0, RZ, RZ ;  /* 0x000000ff0000c210 */ /* 0x000fe40007ffe1ff */
[----:B------:R-:W-:Y:S02]  /*0440*/  @!P5 IADD3 R3, PT, PT, -R3, RZ, RZ ;  /* 0x000000ff0303d210 */ /* 0x000fe40007ffe1ff */
[----:B------:R-:W-:-:S02]  /*0450*/  SEL R2, R5, R0, !P1 ;  /* 0x0000000005027207 */ /* 0x000fc40004800000 */
[----:B------:R-:W-:Y:S02]  /*0460*/  SHF.L.U32 R4, R27, 0x1, RZ ;  /* 0x000000011b047819 */ /* 0x000fe400000006ff */
[----:B------:R-:W-:Y:S02]  /*0470*/  SEL R13, R5, R3, !P1 ;  /* 0x00000003050d7207 */ /* 0x000fe40004800000 */
[----:B------:R-:W-:Y:S02]  /*0480*/  SHF.L.U32 R0, R2, 0x2, RZ ;  /* 0x0000000202007819 */ /* 0x000fe400000006ff */
[----:B------:R-:W-:Y:S02]  /*0490*/  LOP3.LUT R3, R4, 0x2, RZ, 0xc0, !PT ;  /* 0x0000000204037812 */ /* 0x000fe400078ec0ff */
[----:B------:R-:W-:Y:S01]  /*04a0*/  SHF.R.S32.HI R6, RZ, 0x1f, R13 ;  /* 0x0000001fff067819 */ /* 0x000fe2000001140d */
[----:B------:R-:W0:Y:S01]  /*04b0*/  @!P0 LDC.64 R4, c[0x0][0x3a0] ;  /* 0x0000e800ff048b82 */ /* 0x000e220000000a00 */
[----:B------:R-:W-:-:S02]  /*04c0*/  SHF.R.S32.HI R35, RZ, 0x1f, R0 ;  /* 0x0000001fff237819 */ /* 0x000fc40000011400 */
[----:B------:R-:W-:Y:S01]  /*04d0*/  LOP3.LUT R34, R0, R3, RZ, 0xfc, !PT ;  /* 0x0000000300227212 */ /* 0x000fe200078efcff */
[----:B------:R-:W-:-:S04]  /*04e0*/  IMAD R12, R6, UR26, RZ ;  /* 0x0000001a060c7c24 */ /* 0x000fc8000f8e02ff */
[C---:B------:R-:W-:Y:S01]  /*04f0*/  IMAD.WIDE.U32 R34, R13.reuse, UR26, R34 ;  /* 0x0000001a0d227c25 */ /* 0x040fe2000f8e0022 */
[----:B------:R-:W3:Y:S03]  /*0500*/  @!P0 LDC.64 R6, c[0x0][0x398] ;  /* 0x0000e600ff068b82 */ /* 0x000ee60000000a00 */
[----:B------:R-:W-:Y:S01]  /*0510*/  IMAD R13, R13, UR27, R12 ;  /* 0x0000001b0d0d7c24 */ /* 0x000fe2000f8e020c */
[----:B------:R-:W-:Y:S01]  /*0520*/  @!P0 MOV R36, R34 ;  /* 0x0000002200248202 */ /* 0x000fe20000000f00 */
[----:B-1----:R-:W-:-:S03]  /*0530*/  @!P0 IMAD R12, R15, R10, RZ ;  /* 0x0000000a0f0c8224 */ /* 0x002fc600078e02ff */
[----:B------:R-:W-:Y:S01]  /*0540*/  IADD3 R37, PT, PT, R35, R13, RZ ;  /* 0x0000000d23257210 */ /* 0x000fe20007ffe0ff */
[C---:B------:R-:W-:Y:S02]  /*0550*/  @!P0 IMAD R13, R32.reuse, R11, R12 ;  /* 0x0000000b200d8224 */ /* 0x040fe400078e020c */
[----:B------:R-:W-:-:S05]  /*0560*/  @!P0 IMAD.WIDE.U32 R10, R32, R10, R36 ;  /* 0x0000000a200a8225 */ /* 0x000fca00078e0024 */
[----:B------:R-:W-:Y:S02]  /*0570*/  @!P0 IADD3 R11, PT, PT, R11, R13, RZ ;  /* 0x0000000d0b0b8210 */ /* 0x000fe40007ffe0ff */
[C---:B------:R-:W-:Y:S02]  /*0580*/  @!P0 SHF.L.U32 R15, R10.reuse, 0x1, RZ ;  /* 0x000000010a0f8819 */ /* 0x040fe400000006ff */
[----:B------:R-:W-:Y:S02]  /*0590*/  @!P0 SHF.L.U64.HI R16, R10, 0x1, R11 ;  /* 0x000000010a108819 */ /* 0x000fe4000001020b */
[----:B------:R-:W1:Y:S01]  /*05a0*/  LDC.64 R10, c[0x0][0x3a8] ;  /* 0x0000ea00ff0a7b82 */ /* 0x000e620000000a00 */
[C---:B0-----:R-:W-:Y:S02]  /*05b0*/  @!P0 IADD3 R12, P1, PT, R15.reuse, R4, RZ ;  /* 0x000000040f0c8210 */ /* 0x041fe40007f3e0ff */
[----:B---3--:R-:W-:Y:S02]  /*05c0*/  @!P0 IADD3 R14, P2, PT, R15, R6, RZ ;  /* 0x000000060f0e8210 */ /* 0x008fe40007f5e0ff */
[----:B------:R-:W-:-:S02]  /*05d0*/  @!P0 IADD3.X R13, PT, PT, R16, R5, RZ, P1, !PT ;  /* 0x00000005100d8210 */ /* 0x000fc40000ffe4ff */
[----:B------:R-:W-:-:S03]  /*05e0*/  @!P0 IADD3.X R15, PT, PT, R16, R7, RZ, P2, !PT ;  /* 0x00000007100f8210 */ /* 0x000fc600017fe4ff */
[----:B------:R-:W3:Y:S01]  /*05f0*/  @!P0 LDG.E R12, desc[UR14][R12.64] ;  /* 0x0000000e0c0c8981 */ /* 0x000ee2000c1e1900 */
[----:B------:R-:W-:-:S03]  /*0600*/  IADD3 R3, PT, PT, R3, R0, RZ ;  /* 0x0000000003037210 */ /* 0x000fc60007ffe0ff */
[----:B------:R-:W4:Y:S02]  /*0610*/  @!P0 LDG.E R14, desc[UR14][R14.64] ;  /* 0x0000000e0e0e8981 */ /* 0x000f24000c1e1900 */
[----:B-1----:R-:W-:-:S06]  /*0620*/  IMAD.WIDE R4, R3, 0x4, R10 ;  /* 0x0000000403047825 */ /* 0x002fcc00078e020a */
[----:B------:R-:W5:Y:S01]  /*0630*/  LDG.E.64 R4, desc[UR14][R4.64] ;  /* 0x0000000e04047981 */ /* 0x000f62000c1e1b00 */
[----:B------:R-:W-:-:S13]  /*0640*/  ISETP.NE.AND P2, PT, RZ, UR21, PT ;  /* 0x00000015ff007c0c */ /* 0x000fda000bf45270 */
[----:B------:R-:W0:Y:S01]  /*0650*/  @P2 LDC.64 R10, c[0x0][0x3b0] ;  /* 0x0000ec00ff0a2b82 */ /* 0x000e220000000a00 */
[----:B------:R-:W-:Y:S02]  /*0660*/  PRMT R29, RZ, 0x7610, R29 ;  /* 0x00007610ff1d7816 */ /* 0x000fe4000000001d */
[----:B------:R-:W-:Y:S02]  /*0670*/  CS2R R6, SRZ ;  /* 0x0000000000067805 */ /* 0x000fe4000001ff00 */
[----:B------:R-:W-:Y:S01]  /*0680*/  PRMT R28, RZ, 0x7610, R28 ;  /* 0x00007610ff1c7816 */ /* 0x000fe2000000001c */
[----:B------:R-:W-:Y:S01]  /*0690*/  UMOV UR16, 0x3f800000 ;  /* 0x3f80000000107882 */ /* 0x000fe20000000000 */
[----:B0-----:R-:W-:Y:S01]  /*06a0*/  @P2 IMAD.WIDE R10, R3, 0x4, R10 ;  /* 0x00000004030a2825 */ /* 0x001fe200078e020a */
[----:B------:R-:W-:-:S04]  /*06b0*/  PRMT R3, RZ, 0x7610, R3 ;  /* 0x00007610ff037816 */ /* 0x000fc80000000003 */
[----:B------:R0:W5:Y:S01]  /*06c0*/  @P2 LDG.E.64 R6, desc[UR14][R10.64] ;  /* 0x0000000e0a062981 */ /* 0x000162000c1e1b00 */
[----:B--2---:R-:W-:-:S05]  /*06d0*/  FFMA.FTZ R9, -R8, R8, R9 ;  /* 0x0000000808097223 */ /* 0x004fca0000010109 */
[----:B------:R-:W-:-:S13]  /*06e0*/  FSETP.GTU.FTZ.AND P1, PT, R9, RZ, PT ;  /* 0x000000ff0900720b */ /* 0x000fda0003f3c000 */
[----:B------:R-:W-:-:S05]  /*06f0*/  VOTEU.ANY UP1, P1 ;  /* 0x0000000000ff7886 */ /* 0x000fca0000820100 */
[----:B------:R-:W1:Y:S01]  /*0700*/  @UP1 LDCU UR6, c[0x0][0x3c0] ;  /* 0x00007800ff0617ac */ /* 0x000e620008000800 */
[----:B------:R-:W-:-:S13]  /*0710*/  PLOP3.LUT P1, PT, PT, PT, UP1, 0x80, 0x8 ;  /* 0x000000000008781c */ /* 0x000fda0003f2f018 */
[----:B-1----:R-:W-:-:S06]  /*0720*/  @P1 FADD.FTZ R0, R9, UR6 ;  /* 0x0000000609001e21 */ /* 0x002fcc0008010000 */
[----:B------:R-:W1:Y:S01]  /*0730*/  @P1 MUFU.RSQ R0, R0 ;  /* 0x0000000000001308 */ /* 0x000e620000001400 */
[----:B------:R-:W-:Y:S02]  /*0740*/  PRMT R9, RZ, 0x7610, R9 ;  /* 0x00007610ff097816 */ /* 0x000fe40000000009 */
[----:B-1----:R-:W-:-:S13]  /*0750*/  @P1 R2UR UR6, R0 ;  /* 0x00000000000612ca */ /* 0x002fda00000e0000 */
[----:B------:R-:W-:Y:S01]  /*0760*/  @UP1 UMOV UR16, UR6 ;  /* 0x0000000600101c82 */ /* 0x000fe20008000000 */
[C---:B---3--:R-:W-:Y:S02]  /*0770*/  @!P0 PRMT R9, R12.reuse, 0x7610, R9 ;  /* 0x000076100c098816 */ /* 0x048fe40000000009 */
[----:B------:R-:W-:Y:S02]  /*0780*/  @!P0 PRMT R3, R12, 0x7632, R3 ;  /* 0x000076320c038816 */ /* 0x000fe40000000003 */
[----:B------:R-:W-:Y:S02]  /*0790*/  SHF.L.U32 R9, R9, 0x10, RZ ;  /* 0x0000001009097819 */ /* 0x000fe400000006ff */
[----:B------:R-:W-:Y:S02]  /*07a0*/  SHF.L.U32 R3, R3, 0x10, RZ ;  /* 0x0000001003037819 */ /* 0x000fe400000006ff */
[C---:B----4-:R-:W-:Y:S02]  /*07b0*/  @!P0 PRMT R29, R14.reuse, 0x7610, R29 ;  /* 0x000076100e1d8816 */ /* 0x050fe4000000001d */
[----:B------:R-:W-:Y:S01]  /*07c0*/  @!P0 PRMT R28, R14, 0x7632, R28 ;  /* 0x000076320e1c8816 */ /* 0x000fe2000000001c */
[C---:B------:R-:W-:Y:S01]  /*07d0*/  FADD.FTZ R0, -R8.reuse, R9 ;  /* 0x0000000908007221 */ /* 0x040fe20000010100 */
[----:B------:R-:W-:Y:S01]  /*07e0*/  SHF.L.U32 R29, R29, 0x10, RZ ;  /* 0x000000101d1d7819 */ /* 0x000fe200000006ff */
[----:B0-----:R-:W-:Y:S01]  /*07f0*/  FADD.FTZ R10, -R8, R3 ;  /* 0x00000003080a7221 */ /* 0x001fe20000010100 */
[----:B------:R-:W-:Y:S01]  /*0800*/  SHF.L.U32 R28, R28, 0x10, RZ ;  /* 0x000000101c1c7819 */ /* 0x000fe200000006ff */
[----:B------:R-:W-:Y:S01]  /*0810*/  FMUL.FTZ R3, R0, UR16 ;  /* 0x0000001000037c20 */ /* 0x000fe20008410000 */
[----:B------:R-:W-:Y:S01]  /*0820*/  MOV R8, R29 ;  /* 0x0000001d00087202 */ /* 0x000fe20000000f00 */
[----:B------:R-:W-:Y:S01]  /*0830*/  FMUL.FTZ R0, R10, UR16 ;  /* 0x000000100a007c20 */ /* 0x000fe20008410000 */
[----:B------:R-:W-:Y:S01]  /*0840*/  MOV R9, R28 ;  /* 0x0000001c00097202 */ /* 0x000fe20000000f00 */
[----:B------:R-:W-:Y:S06]  /*0850*/  @!P2 BRA `(.L_x_2) ;  /* 0x000000000048a947 */ /* 0x000fec0003800000 */
[----:B-----5:R-:W-:Y:S01]  /*0860*/  FFMA.FTZ R9, R5, R0, R7 ;  /* 0x0000000005097223 */ /* 0x020fe20000010007 */
[----:B------:R-:W-:-:S03]  /*0870*/  FFMA.FTZ R8, R4, R3, R6 ;  /* 0x0000000304087223 */ /* 0x000fc60000010006 */
[----:B------:R-:W-:Y:S01]  /*0880*/  FMUL.FTZ R13, R9, -1.4426950216293334961 ;  /* 0xbfb8aa3b090d7820 */ /* 0x000fe20000410000 */
[----:B------:R-:W-:-:S05]  /*0890*/  FMUL.FTZ R10, R8, -1.4426950216293334961 ;  /* 0xbfb8aa3b080a7820 */ /* 0x000fca0000410000 */
[----:B------:R-:W0:Y:S04]  /*08a0*/  MUFU.EX2 R13, R13 ;  /* 0x0000000d000d7308 */ /* 0x000e280000000800 */
[----:B------:R-:W1:Y:S01]  /*08b0*/  MUFU.EX2 R10, R10 ;  /* 0x0000000a000a7308 */ /* 0x000e620000000800 */
[----:B0-----:R-:W-:Y:S01]  /*08c0*/  FADD.FTZ R14, R13, 1 ;  /* 0x3f8000000d0e7421 */ /* 0x001fe20000010000 */
[----:B-1----:R-:W-:-:S03]  /*08d0*/  FADD.FTZ R11, R10, 1 ;  /* 0x3f8000000a0b7421 */ /* 0x002fc60000010000 */
[----:B------:R-:W0:Y:S08]  /*08e0*/  MUFU.RCP R15, R14 ;  /* 0x0000000e000f7308 */ /* 0x000e300000001000 */
[----:B------:R-:W1:Y:S01]  /*08f0*/  MUFU.RCP R12, R11 ;  /* 0x0000000b000c7308 */ /* 0x000e620000001000 */
[----:B0-----:R-:W-:-:S04]  /*0900*/  FADD.FTZ R16, -R15, 1 ;  /* 0x3f8000000f107421 */ /* 0x001fc80000010100 */
[----:B------:R-:W-:Y:S01]  /*0910*/  FFMA.FTZ R16, R9, R16, 1 ;  /* 0x3f80000009107423 */ /* 0x000fe20000010010 */
[----:B------:R-:W-:Y:S01]  /*0920*/  FMUL.FTZ R9, R28, R15 ;  /* 0x0000000f1c097220 */ /* 0x000fe20000410000 */
[----:B-1----:R-:W-:Y:S01]  /*0930*/  FADD.FTZ R17, -R12, 1 ;  /* 0x3f8000000c117421 */ /* 0x002fe20000010100 */
[----:B------:R-:W-:Y:S02]  /*0940*/  FMUL.FTZ R12, R29, R12 ;  /* 0x0000000c1d0c7220 */ /* 0x000fe40000410000 */
[----:B------:R-:W-:Y:S01]  /*0950*/  FMUL.FTZ R9, R9, R16 ;  /* 0x0000001009097220 */ /* 0x000fe20000410000 */
[----:B------:R-:W-:-:S04]  /*0960*/  FFMA.FTZ R17, R8, R17, 1 ;  /* 0x3f80000008117423 */ /* 0x000fc80000010011 */
[----:B------:R-:W-:-:S07]  /*0970*/  FMUL.FTZ R8, R12, R17 ;  /* 0x000000110c087220 */ /* 0x000fce0000410000 */
.L_x_2:
[----:B-----5:R-:W-:Y:S01]  /*0980*/  FMUL.FTZ R10, R4, R8 ;  /* 0x00000008040a7220 */ /* 0x020fe20000410000 */
[----:B------:R-:W-:Y:S01]  /*0990*/  FMUL.FTZ R11, R5, R9 ;  /* 0x00000009050b7220 */ /* 0x000fe20000410000 */
[C---:B------:R-:W-:Y:S01]  /*09a0*/  ISETP.GT.AND P1, PT, R26.reuse, 0x1e, PT ;  /* 0x0000001e1a00780c */ /* 0x040fe20003f24270 */
[----:B------:R-:W-:Y:S01]  /*09b0*/  BSSY.RECONVERGENT B0, `(.L_x_3) ;  /* 0x0000029000007945 */ /* 0x000fe20003800200 */
[----:B------:R-:W-:Y:S01]  /*09c0*/  FFMA.FTZ R13, R3, R10, RZ ;  /* 0x0000000a030d7223 */ /* 0x000fe200000100ff */
[----:B------:R-:W-:Y:S01]  /*09d0*/  FADD.FTZ R10, RZ, R10 ;  /* 0x0000000aff0a7221 */ /* 0x000fe20000010000 */
[----:B------:R-:W-:Y:S02]  /*09e0*/  ISETP.GT.AND P4, PT, R26, 0xf, PT ;  /* 0x0000000f1a00780c */ /* 0x000fe40003f84270 */
[----:B------:R-:W-:Y:S01]  /*09f0*/  FFMA.FTZ R24, R0, R11, R13 ;  /* 0x0000000b00187223 */ /* 0x000fe2000001000d */
[----:B------:R-:W-:Y:S01]  /*0a00*/  FADD.FTZ R25, R11, R10 ;  /* 0x0000000a0b197221 */ /* 0x000fe20000010000 */
[----:B------:R-:W-:-:S02]  /*0a10*/  ISETP.NE.AND P3, PT, R27, RZ, PT ;  /* 0x000000ff1b00720c */ /* 0x000fc40003f65270 */
[----:B------:R-:W-:Y:S01]  /*0a20*/  ISETP.GT.U32.AND P5, PT, R27, 0x1, PT ;  /* 0x000000011b00780c */ /* 0x000fe20003fa4070 */
[----:B------:R-:W0:Y:S04]  /*0a30*/  SHFL.DOWN PT, R11, R24, 0x1, 0x1f ;  /* 0x08201f00180b7f89 */ /* 0x000e2800000e0000 */
[----:B------:R-:W1:Y:S01]  /*0a40*/  SHFL.DOWN PT, R10, R25, 0x1, 0x1f ;  /* 0x08201f00190a7f89 */ /* 0x000e6200000e0000 */
[----:B0-----:R-:W-:Y:S01]  /*0a50*/  @!P1 FADD.FTZ R24, R24, R11 ;  /* 0x0000000b18189221 */ /* 0x001fe20000010000 */
[----:B-1----:R-:W-:-:S04]  /*0a60*/  @!P1 FADD.FTZ R25, R25, R10 ;  /* 0x0000000a19199221 */ /* 0x002fc80000010000 */
[----:B------:R-:W0:Y:S01]  /*0a70*/  SHFL.DOWN PT, R11, R24, 0x2, 0x1f ;  /* 0x08401f00180b7f89 */ /* 0x000e2200000e0000 */
[----:B------:R-:W-:-:S03]  /*0a80*/  ISETP.GT.AND P1, PT, R26, 0x1d, PT ;  /* 0x0000001d1a00780c */ /* 0x000fc60003f24270 */
[----:B------:R-:W1:Y:S10]  /*0a90*/  SHFL.DOWN PT, R10, R25, 0x2, 0x1f ;  /* 0x08401f00190a7f89 */ /* 0x000e7400000e0000 */
        /* <DEDUP_REMOVED lines=8> */
[----:B------:R-:W-:Y:S01]  /*0b20*/  FADD.FTZ R10, RZ, R8 ;  /* 0x00000008ff0a7221 */ /* 0x000fe20000010000 */
[----:B------:R-:W-:Y:S01]  /*0b30*/  FFMA.FTZ R8, R3, R8, RZ ;  /* 0x0000000803087223 */ /* 0x000fe200000100ff */
[----:B------:R-:W-:Y:S01]  /*0b40*/  ISETP.GT.AND P1, PT, R26, 0x17, PT ;  /* 0x000000171a00780c */ /* 0x000fe20003f24270 */
[----:B------:R-:W1:Y:S01]  /*0b50*/  SHFL.DOWN PT, R12, R25, 0x8, 0x1f ;  /* 0x09001f00190c7f89 */ /* 0x000e6200000e0000 */
[----:B0-----:R-:W-:Y:S01]  /*0b60*/  FADD.FTZ R13, R24, R11 ;  /* 0x0000000b180d7221 */ /* 0x001fe20000010000 */
[----:B------:R-:W-:Y:S01]  /*0b70*/  FADD.FTZ R11, RZ, R9 ;  /* 0x00000009ff0b7221 */ /* 0x000fe20000010000 */
[----:B------:R-:W-:Y:S01]  /*0b80*/  FFMA.FTZ R9, R0, R9, RZ ;  /* 0x0000000900097223 */ /* 0x000fe200000100ff */
[----:B-1----:R-:W-:Y:S02]  /*0b90*/  FADD.FTZ R12, R25, R12 ;  /* 0x0000000c190c7221 */ /* 0x002fe40000010000 */
[----:B------:R-:W-:-:S02]  /*0ba0*/  FSEL R24, R24, R13, P1 ;  /* 0x0000000d18187208 */ /* 0x000fc40000800000 */
[----:B------:R0:W-:Y:S01]  /*0bb0*/  STS.128 [R31], R8 ;  /* 0x000000081f007388 */ /* 0x0001e20000000c00 */
[----:B------:R-:W-:-:S03]  /*0bc0*/  FSEL R25, R25, R12, P1 ;  /* 0x0000000c19197208 */ /* 0x000fc60000800000 */
[----:B------:R0:W1:Y:S04]  /*0bd0*/  SHFL.DOWN PT, R14, R24, 0x10, 0x1f ;  /* 0x0a001f00180e7f89 */ /* 0x00006800000e0000 */
[----:B------:R0:W2:Y:S01]  /*0be0*/  SHFL.DOWN PT, R15, R25, 0x10, 0x1f ;  /* 0x0a001f00190f7f89 */ /* 0x0000a200000e0000 */
[----:B------:R-:W-:Y:S05]  /*0bf0*/  @P4 BRA `(.L_x_4) ;  /* 0x0000000000104947 */ /* 0x000fea0003800000 */
[----:B------:R-:W-:Y:S01]  /*0c00*/  ISETP.NE.AND P1, PT, R26, RZ, PT ;  /* 0x000000ff1a00720c */ /* 0x000fe20003f25270 */
[----:B01----:R-:W-:Y:S01]  /*0c10*/  FADD.FTZ R24, R13, R14 ;  /* 0x0000000e0d187221 */ /* 0x003fe20000010000 */
[----:B--2---:R-:W-:-:S11]  /*0c20*/  FADD.FTZ R25, R12, R15 ;  /* 0x0000000f0c197221 */ /* 0x004fd60000010000 */
[----:B------:R3:W-:Y:S02]  /*0c30*/  @!P1 STS.64 [R30+UR10+0x8], R24 ;  /* 0x000008181e009988 */ /* 0x0007e40008000a0a */
.L_x_4:
[----:B------:R-:W-:Y:S05]  /*0c40*/  BSYNC.RECONVERGENT B0 ;  /* 0x0000000000007941 */ /* 0x000fea0003800200 */
.L_x_3:
[----:B------:R-:W-:Y:S01]  /*0c50*/  BAR.SYNC.DEFER_BLOCKING 0x0 ;  /* 0x0000000000007b1d */ /* 0x000fe20000010000 */
[----:B------:R-:W-:-:S05]  /*0c60*/  LEA R2, R2, R27, 0x1 ;  /* 0x0000001b02027211 */ /* 0x000fca00078e08ff */
[----:B------:R-:W-:Y:S04]  /*0c70*/  BSSY.RECONVERGENT B0, `(.L_x_5) ;  /* 0x000000d000007945 */ /* 0x000fe80003800200 */
[----:B------:R-:W-:Y:S05]  /*0c80*/  @P3 BRA `(.L_x_6) ;  /* 0x00000000002c3947 */ /* 0x000fea0003800000 */
[----:B------:R-:W4:Y:S01]  /*0c90*/  S2UR UR7, SR_CgaCtaId ;  /* 0x00000000000779c3 */ /* 0x000f220000008800 */
[----:B------:R-:W-:Y:S02]  /*0ca0*/  UMOV UR6, 0x400 ;  /* 0x0000040000067882 */ /* 0x000fe40000000000 */
[----:B----4-:R-:W-:-:S09]  /*0cb0*/  ULEA UR6, UR7, UR6, 0x18 ;  /* 0x0000000607067291 */ /* 0x010fd2000f8ec0ff */
[----:B-12---:R-:W1:Y:S04]  /*0cc0*/  LDS.128 R12, [UR6+0x10] ;  /* 0x00001006ff0c7984 */ /* 0x006e680008000c00 */
[----:B------:R-:W0:Y:S01]  /*0cd0*/  LDS.64 R16, [UR6+0x20] ;  /* 0x00002006ff107984 */ /* 0x000e220008000a00 */
[----:B-1----:R-:W-:Y:S01]  /*0ce0*/  FADD.FTZ R19, R24, R12 ;  /* 0x0000000c18137221 */ /* 0x002fe20000010000 */
[----:B------:R-:W-:-:S03]  /*0cf0*/  FADD.FTZ R12, R25, R13 ;  /* 0x0000000d190c7221 */ /* 0x000fc60000010000 */
[----:B------:R-:W-:Y:S01]  /*0d00*/  FADD.FTZ R19, R19, R14 ;  /* 0x0000000e13137221 */ /* 0x000fe20000010000 */
[----:B------:R-:W-:-:S03]  /*0d10*/  FADD.FTZ R12, R12, R15 ;  /* 0x0000000f0c0c7221 */ /* 0x000fc60000010000 */
[----:B0--3--:R-:W-:Y:S01]  /*0d20*/  FADD.FTZ R24, R19, R16 ;  /* 0x0000001013187221 */ /* 0x009fe20000010000 */
[----:B------:R-:W-:-:S07]  /*0d30*/  FADD.FTZ R25, R12, R17 ;  /* 0x000000110c197221 */ /* 0x000fce0000010000 */
.L_x_6:
[----:B------:R-:W-:Y:S05]  /*0d40*/  BSYNC.RECONVERGENT B0 ;  /* 0x0000000000007941 */ /* 0x000fea0003800200 */
.L_x_5:
[----:B------:R-:W-:Y:S06]  /*0d50*/  BAR.SYNC.DEFER_BLOCKING 0x0 ;  /* 0x0000000000007b1d */ /* 0x000fec0000010000 */
[----:B------:R-:W-:Y:S04]  /*0d60*/  BSSY.RECONVERGENT B0, `(.L_x_7) ;  /* 0x000013d000007945 */ /* 0x000fe80003800200 */
[----:B------:R-:W-:Y:S05]  /*0d70*/  @P5 BRA `(.L_x_8) ;  /* 0x0000001000ec5947 */ /* 0x000fea0003800000 */
[----:B-12---:R-:W1:Y:S04]  /*0d80*/  LDS.128 R12, [R31+0x20] ;  /* 0x000020001f0c7984 */ /* 0x006e680000000c00 */
[----:B------:R-:W2:Y:S04]  /*0d90*/  LDS.128 R16, [R31+0x40] ;  /* 0x000040001f107984 */ /* 0x000ea80000000c00 */
[----:B------:R-:W4:Y:S01]  /*0da0*/  LDS.128 R20, [R31+0x60] ;  /* 0x000060001f147984 */ /* 0x000f220000000c00 */
[----:B-1----:R-:W-:Y:S01]  /*0db0*/  FADD.FTZ R33, R8, R12 ;  /* 0x0000000c08217221 */ /* 0x002fe20000010000 */
[----:B------:R-:W-:Y:S01]  /*0dc0*/  FADD.FTZ R12, R9, R13 ;  /* 0x0000000d090c7221 */ /* 0x000fe20000010000 */
[----:B------:R-:W-:Y:S01]  /*0dd0*/  FADD.FTZ R13, R10, R14 ;  /* 0x0000000e0a0d7221 */ /* 0x000fe20000010000 */
[----:B------:R-:W-:Y:S01]  /*0de0*/  FADD.FTZ R14, R11, R15 ;  /* 0x0000000f0b0e7221 */ /* 0x000fe20000010000 */
[----:B--2---:R-:W-:Y:S01]  /*0df0*/  FADD.FTZ R33, R33, R16 ;  /* 0x0000001021217221 */ /* 0x004fe20000010000 */
[----:B0-----:R-:W0:Y:S01]  /*0e00*/  LDS.128 R8, [R31+0x80] ;  /* 0x000080001f087984 */ /* 0x001e220000000c00 */
[----:B------:R-:W-:Y:S01]  /*0e10*/  FADD.FTZ R16, R12, R17 ;  /* 0x000000110c107221 */ /* 0x000fe20000010000 */
[----:B------:R-:W-:Y:S01]  /*0e20*/  FADD.FTZ R17, R13, R18 ;  /* 0x000000120d117221 */ /* 0x000fe20000010000 */
[----:B------:R-:W-:Y:S01]  /*0e30*/  FADD.FTZ R18, R14, R19 ;  /* 0x000000130e127221 */ /* 0x000fe20000010000 */
[----:B----4-:R-:W-:Y:S01]  /*0e40*/  FADD.FTZ R33, R33, R20 ;  /* 0x0000001421217221 */ /* 0x010fe20000010000 */
[----:B------:R-:W1:Y:S01]  /*0e50*/  LDS.128 R12, [R31+0xa0] ;  /* 0x0000a0001f0c7984 */ /* 0x000e620000000c00 */
[----:B------:R-:W-:Y:S01]  /*0e60*/  FADD.FTZ R20, R16, R21 ;  /* 0x0000001510147221 */ /* 0x000fe20000010000 */
[----:B------:R-:W-:Y:S01]  /*0e70*/  FADD.FTZ R21, R17, R22 ;  /* 0x0000001611157221 */ /* 0x000fe20000010000 */
[----:B------:R-:W-:-:S02]  /*0e80*/  FADD.FTZ R22, R18, R23 ;  /* 0x0000001712167221 */ /* 0x000fc40000010000 */
[----:B------:R-:W2:Y:S01]  /*0e90*/  LDS.128 R16, [R31+0xc0] ;  /* 0x0000c0001f107984 */ /* 0x000ea20000000c00 */
[----:B0-----:R-:W-:Y:S01]  /*0ea0*/  FADD.FTZ R33, R33, R8 ;  /* 0x0000000821217221 */ /* 0x001fe20000010000 */
[----:B------:R-:W-:Y:S01]  /*0eb0*/  FADD.FTZ R20, R20, R9 ;  /* 0x0000000914147221 */ /* 0x000fe20000010000 */
[----:B------:R-:W-:Y:S01]  /*0ec0*/  FADD.FTZ R21, R21, R10 ;  /* 0x0000000a15157221 */ /* 0x000fe20000010000 */
[----:B------:R-:W-:Y:S02]  /*0ed0*/  FADD.FTZ R22, R22, R11 ;  /* 0x0000000b16167221 */ /* 0x000fe40000010000 */
[----:B------:R-:W0:Y:S01]  /*0ee0*/  LDS.128 R8, [R31+0xe0] ;  /* 0x0000e0001f087984 */ /* 0x000e220000000c00 */
[----:B-1----:R-:W-:Y:S01]  /*0ef0*/  FADD.FTZ R33, R33, R12 ;  /* 0x0000000c21217221 */ /* 0x002fe20000010000 */
[----:B------:R-:W-:Y:S01]  /*0f00*/  FADD.FTZ R20, R20, R13 ;  /* 0x0000000d14147221 */ /* 0x000fe20000010000 */
[----:B------:R-:W-:Y:S01]  /*0f10*/  FADD.FTZ R21, R21, R14 ;  /* 0x0000000e15157221 */ /* 0x000fe20000010000 */
[----:B------:R-:W-:Y:S01]  /*0f20*/  FADD.FTZ R22, R22, R15 ;  /* 0x0000000f16167221 */ /* 0x000fe20000010000 */
[----:B--2---:R-:W-:Y:S01]  /*0f30*/  FADD.FTZ R33, R33, R16 ;  /* 0x0000001021217221 */ /* 0x004fe20000010000 */
        /* <DEDUP_REMOVED lines=13> */
[----:B------:R-:W-:-:S02]  /*1010*/  FADD.FTZ R22, R22, R15 ;  /* 0x0000000f16167221 */ /* 0x000fc40000010000 */
[----:B------:R-:W1:Y:S01]  /*1020*/  LDS.128 R12, [R31+0x160] ;  /* 0x000160001f0c7984 */ /* 0x000e620000000c00 */
[----:B--2---:R-:W-:Y:S01]  /*1030*/  FADD.FTZ R33, R33, R16 ;  /* 0x0000001021217221 */ /* 0x004fe20000010000 */
[----:B------:R-:W-:Y:S01]  /*1040*/  FADD.FTZ R20, R20, R17 ;  /* 0x0000001114147221 */ /* 0x000fe20000010000 */
[----:B------:R-:W-:Y:S01]  /*1050*/  FADD.FTZ R21, R21, R18 ;  /* 0x0000001215157221 */ /* 0x000fe20000010000 */
[----:B------:R-:W-:Y:S02]  /*1060*/  FADD.FTZ R22, R22, R19 ;  /* 0x0000001316167221 */ /* 0x000fe40000010000 */
[----:B------:R-:W2:Y:S01]  /*1070*/  LDS.128 R16, [R31+0x180] ;  /* 0x000180001f107984 */ /* 0x000ea20000000c00 */
[----:B0-----:R-:W-:Y:S01]  /*1080*/  FADD.FTZ R33, R33, R8 ;  /* 0x0000000821217221 */ /* 0x001fe20000010000 */
[----:B------:R-:W-:Y:S01]  /*1090*/  FADD.FTZ R20, R20, R9 ;  /* 0x0000000914147221 */ /* 0x000fe20000010000 */
[----:B------:R-:W-:Y:S01]  /*10a0*/  FADD.FTZ R21, R21, R10 ;  /* 0x0000000a15157221 */ /* 0x000fe20000010000 */
[----:B------:R-:W-:-:S02]  /*10b0*/  FADD.FTZ R22, R22, R11 ;  /* 0x0000000b16167221 */ /* 0x000fc40000010000 */
[----:B------:R-:W0:Y:S01]  /*10c0*/  LDS.128 R8, [R31+0x1a0] ;  /* 0x0001a0001f087984 */ /* 0x000e220000000c00 */
[----:B-1----:R-:W-:Y:S01]  /*10d0*/  FADD.FTZ R33, R33, R12 ;  /* 0x0000000c21217221 */ /* 0x002fe20000010000 */
[----:B------:R-:W-:Y:S01]  /*10e0*/  FADD.FTZ R20, R20, R13 ;  /* 0x0000000d14147221 */ /* 0x000fe20000010000 */
[----:B------:R-:W-:Y:S01]  /*10f0*/  FADD.FTZ R21, R21, R14 ;  /* 0x0000000e15157221 */ /* 0x000fe20000010000 */
[----:B------:R-:W-:Y:S02]  /*1100*/  FADD.FTZ R22, R22, R15 ;  /* 0x0000000f16167221 */ /* 0x000fe40000010000 */
[----:B------:R-:W1:Y:S01]  /*1110*/  LDS.128 R12, [R31+0x1c0] ;  /* 0x0001c0001f0c7984 */ /* 0x000e620000000c00 */
[----:B--2---:R-:W-:Y:S01]  /*1120*/  FADD.FTZ R33, R33, R16 ;  /* 0x0000001021217221 */ /* 0x004fe20000010000 */
        /* <DEDUP_REMOVED lines=247> */
[----:B------:R-:W-:Y:S01]  /*20a0*/  FADD.FTZ R22, R22, R11 ;  /* 0x0000000b16167221 */ /* 0x000fe20000010000 */
[----:B-1----:R-:W-:Y:S01]  /*20b0*/  FADD.FTZ R23, R23, R12 ;  /* 0x0000000c17177221 */ /* 0x002fe20000010000 */
[----:B------:R-:W-:Y:S01]  /*20c0*/  FADD.FTZ R20, R20, R13 ;  /* 0x0000000d14147221 */ /* 0x000fe20000010000 */
[----:B------:R-:W-:Y:S01]  /*20d0*/  FADD.FTZ R21, R21, R14 ;  /* 0x0000000e15157221 */ /* 0x000fe20000010000 */
[----:B------:R-:W-:Y:S01]  /*20e0*/  FADD.FTZ R22, R22, R15 ;  /* 0x0000000f16167221 */ /* 0x000fe20000010000 */
[----:B--2---:R-:W-:Y:S01]  /*20f0*/  FADD.FTZ R8, R23, R16 ;  /* 0x0000001017087221 */ /* 0x004fe20000010000 */
[----:B------:R-:W-:Y:S01]  /*2100*/  FADD.FTZ R9, R20, R17 ;  /* 0x0000001114097221 */ /* 0x000fe20000010000 */
[----:B------:R-:W-:Y:S01]  /*2110*/  FADD.FTZ R10, R21, R18 ;  /* 0x00000012150a7221 */ /* 0x000fe20000010000 */
[----:B------:R-:W-:-:S07]  /*2120*/  FADD.FTZ R11, R22, R19 ;  /* 0x00000013160b7221 */ /* 0x000fce0000010000 */
.L_x_8:
[----:B------:R-:W-:Y:S05]  /*2130*/  BSYNC.RECONVERGENT B0 ;  /* 0x0000000000007941 */ /* 0x000fea0003800200 */
.L_x_7:
[----:B------:R-:W-:Y:S04]  /*2140*/  BSSY.RECONVERGENT B0, `(.L_x_9) ;  /* 0x000001c000007945 */ /* 0x000fe80003800200 */
[----:B------:R-:W-:Y:S05]  /*2150*/  @P5 BRA `(.L_x_10) ;  /* 0x0000000000685947 */ /* 0x000fea0003800000 */
[----:B------:R-:W4:Y:S08]  /*2160*/  LDC.64 R12, c[0x0][0x3f8] ;  /* 0x0000fe00ff0c7b82 */ /* 0x000f300000000a00 */
[----:B-12---:R-:W1:Y:S01]  /*2170*/  LDC.64 R14, c[0x0][0x3d8] ;  /* 0x0000f600ff0e7b82 */ /* 0x006e620000000a00 */
[----:B----4-:R-:W-:Y:S01]  /*2180*/  IMAD.WIDE.U32 R16, R12, 0x3, RZ ;  /* 0x000000030c107825 */ /* 0x010fe200078e00ff */
[----:B------:R-:W-:-:S02]  /*2190*/  LEA R21, R13, R13, 0x1 ;  /* 0x0000000d0d157211 */ /* 0x000fc400078e08ff */
[----:B------:R-:W-:Y:S02]  /*21a0*/  LEA.HI R19, P1, R13, R12, RZ, 0x1 ;  /* 0x0000000c0d137211 */ /* 0x000fe400078308ff */
[----:B------:R-:W-:Y:S02]  /*21b0*/  IADD3 R17, PT, PT, R17, R21, RZ ;  /* 0x0000001511117210 */ /* 0x000fe40007ffe0ff */
[----:B------:R-:W-:Y:S01]  /*21c0*/  IADD3.X R18, PT, PT, RZ, R13, RZ, P1, !PT ;  /* 0x0000000dff127210 */ /* 0x000fe20000ffe4ff */
[----:B-1----:R-:W-:Y:S01]  /*21d0*/  IMAD.WIDE R14, R2, 0x4, R14 ;  /* 0x00000004020e7825 */ /* 0x002fe200078e020e */
[----:B------:R-:W-:Y:S02]  /*21e0*/  LEA.HI R2, P1, R17, R16, RZ, 0x1 ;  /* 0x0000001011027211 */ /* 0x000fe400078308ff */
[----:B------:R-:W-:Y:S02]  /*21f0*/  SHF.L.U32 R33, R19, 0x1, RZ ;  /* 0x0000000113217819 */ /* 0x000fe400000006ff */
[----:B------:R-:W-:Y:S01]  /*2200*/  SHF.L.U32 R21, R2, 0x1, RZ ;  /* 0x0000000102157819 */ /* 0x000fe200000006ff */
[----:B------:R4:W-:Y:S01]  /*2210*/  REDG.E.ADD.F32.FTZ.RN.STRONG.GPU desc[UR14][R14.64], R8 ;  /* 0x000000080e0079a6 */ /* 0x0009e2000c12f30e */
[----:B------:R-:W-:-:S02]  /*2220*/  LOP3.LUT R33, R33, 0xfffffffc, RZ, 0xc0, !PT ;  /* 0xfffffffc21217812 */ /* 0x000fc400078ec0ff */
[----:B------:R-:W-:Y:S02]  /*2230*/  LEA R16, P4, R12, R14, 0x2 ;  /* 0x0000000e0c107211 */ /* 0x000fe400078810ff */
[----:B------:R-:W-:Y:S02]  /*2240*/  IADD3.X R23, PT, PT, RZ, R17, RZ, P1, !PT ;  /* 0x00000011ff177210 */ /* 0x000fe40000ffe4ff */
[----:B------:R-:W-:Y:S02]  /*2250*/  LOP3.LUT R21, R21, 0xfffffffc, RZ, 0xc0, !PT ;  /* 0xfffffffc15157812 */ /* 0x000fe400078ec0ff */
[----:B------:R-:W-:Y:S02]  /*2260*/  SHF.L.U64.HI R19, R19, 0x1, R18 ;  /* 0x0000000113137819 */ /* 0x000fe40000010212 */
[----:B------:R-:W-:Y:S02]  /*2270*/  IADD3 R18, P1, PT, R14, R33, RZ ;  /* 0x000000210e127210 */ /* 0x000fe40007f3e0ff */
[----:B------:R-:W-:-:S02]  /*2280*/  LEA.HI.X R17, R12, R15, R13, 0x2, P4 ;  /* 0x0000000f0c117211 */ /* 0x000fc400020f140d */
[----:B------:R-:W-:Y:S02]  /*2290*/  SHF.L.U64.HI R13, R2, 0x1, R23 ;  /* 0x00000001020d7819 */ /* 0x000fe40000010217 */
[----:B------:R-:W-:Y:S02]  /*22a0*/  IADD3 R12, P4, PT, R14, R21, RZ ;  /* 0x000000150e0c7210 */ /* 0x000fe40007f9e0ff */
[C---:B------:R-:W-:Y:S02]  /*22b0*/  IADD3.X R19, PT, PT, R15.reuse, R19, RZ, P1, !PT ;  /* 0x000000130f137210 */ /* 0x040fe40000ffe4ff */
[----:B------:R-:W-:-:S03]  /*22c0*/  IADD3.X R13, PT, PT, R15, R13, RZ, P4, !PT ;  /* 0x0000000d0f0d7210 */ /* 0x000fc600027fe4ff */
[----:B------:R4:W-:Y:S04]  /*22d0*/  REDG.E.ADD.F32.FTZ.RN.STRONG.GPU desc[UR14][R18.64], R9 ;  /* 0x00000009120079a6 */ /* 0x0009e8000c12f30e */
[----:B------:R4:W-:Y:S04]  /*22e0*/  REDG.E.ADD.F32.FTZ.RN.STRONG.GPU desc[UR14][R16.64], R10 ;  /* 0x0000000a100079a6 */ /* 0x0009e8000c12f30e */
[----:B------:R4:W-:Y:S02]  /*22f0*/  REDG.E.ADD.F32.FTZ.RN.STRONG.GPU desc[UR14][R12.64], R11 ;  /* 0x0000000b0c0079a6 */ /* 0x0009e4000c12f30e */
.L_x_10:
[----:B------:R-:W-:Y:S05]  /*2300*/  BSYNC.RECONVERGENT B0 ;  /* 0x0000000000007941 */ /* 0x000fea0003800200 */
.L_x_9:
[----:B------:R-:W-:-:S09]  /*2310*/  UISETP.GE.U32.AND UP1, UPT, UR19, 0x2, UPT ;  /* 0x000000021300788c */ /* 0x000fd2000bf26070 */
[----:B------:R-:W-:Y:S05]  /*2320*/  BRA.U !UP1, `(.L_x_11) ;  /* 0x0000000909e87547 */ /* 0x000fea000b800000 */
[----:B------:R-:W5:Y:S01]  /*2330*/  LDCU.64 UR6, c[0x0][0x3d0] ;  /* 0x00007a00ff0677ac */ /* 0x000f620008000a00 */
[----:B------:R-:W-:Y:S01]  /*2340*/  MOV R2, UR19 ;  /* 0x0000001300027c02 */ /* 0x000fe20008000f00 */
[----:B------:R-:W-:-:S03]  /*2350*/  ULOP3.LUT UR8, UR4, 0x1, URZ, 0xc0, !UPT ;  /* 0x0000000104087892 */ /* 0x000fc6000f8ec0ff */
[----:B------:R-:W-:Y:S01]  /*2360*/  ISETP.GE.U32.AND P4, PT, R2, 0x8, PT ;  /* 0x000000080200780c */ /* 0x000fe20003f86070 */
[----:B------:R-:W-:-:S04]  /*2370*/  UIMAD UR13, UR8, UR20, URZ ;  /* 0x00000014080d72a4 */ /* 0x000fc8000f8e02ff */
[----:B------:R-:W-:-:S04]  /*2380*/  UIMAD UR8, UR13, UR19, URZ ;  /* 0x000000130d0872a4 */ /* 0x000fc8000f8e02ff */
[----:B------:R-:W-:-:S04]  /*2390*/  USHF.L.U32 UR8, UR8, 0x1, URZ ;  /* 0x0000000108087899 */ /* 0x000fc800080006ff */
[----:B-----5:R-:W-:Y:S01]  /*23a0*/  UIMAD.WIDE UR8, UR8, 0x4, UR6 ;  /* 0x00000004080878a5 */ /* 0x020fe2000f8e0206 */
[----:B------:R-:W-:Y:S11]  /*23b0*/  @P3 BRA `(.L_x_12) ;  /* 0x0000000000603947 */ /* 0x000ff60003800000 */
[----:B0---4-:R-:W0:Y:S01]  /*23c0*/  LDC.64 R8, c[0x0][0x3c8] ;  /* 0x0000f200ff087b82 */ /* 0x011e220000000a00 */
[----:B------:R-:W-:Y:S01]  /*23d0*/  MOV R2, UR4 ;  /* 0x0000000400027c02 */ /* 0x000fe20008000f00 */
[----:B------:R-:W-:Y:S02]  /*23e0*/  UIADD3 UR17, UPT, UPT, UR13, UR12, URZ ;  /* 0x0000000c0d117290 */ /* 0x000fe4000fffe0ff */
[----:B------:R-:W-:Y:S01]  /*23f0*/  UIMAD UR6, UR18, UR20, UR12 ;  /* 0x00000014120672a4 */ /* 0x000fe2000f8e020c */
[----:B------:R-:W-:-:S03]  /*2400*/  LOP3.LUT P1, R2, R2, 0x2, RZ, 0xc0, !PT ;  /* 0x0000000202027812 */ /* 0x000fc6000782c0ff */
[----:B------:R-:W-:Y:S01]  /*2410*/  UIMAD.WIDE.U32 UR6, UR6, 0x8, UR8 ;  /* 0x00000008060678a5 */ /* 0x000fe2000f8e0008 */
[----:B--2---:R-:W-:Y:S02]  /*2420*/  SEL R15, RZ, UR19, P1 ;  /* 0x00000013ff0f7c07 */ /* 0x004fe40008800000 */
[----:B------:R-:W-:Y:S02]  /*2430*/  MOV R11, UR17 ;  /* 0x00000011000b7c02 */ /* 0x000fe40008000f00 */
[----:B------:R-:W-:Y:S02]  /*2440*/  ISETP.NE.AND P1, PT, R15, -0x1, PT ;  /* 0xffffffff0f00780c */ /* 0x000fe40003f25270 */
[----:B------:R-:W-:Y:S02]  /*2450*/  MOV R10, UR6 ;  /* 0x00000006000a7c02 */ /* 0x000fe40008000f00 */
[----:B------:R-:W-:Y:S01]  /*2460*/  IADD3 R13, PT, PT, -R2, 0x1, RZ ;  /* 0x00000001020d7810 */ /* 0x000fe20007ffe1ff */
[----:B0-----:R-:W-:Y:S01]  /*2470*/  IMAD.WIDE.U32 R8, R11, 0x4, R8 ;  /* 0x000000040b087825 */ /* 0x001fe200078e0008 */
[----:B------:R-:W-:-:S05]  /*2480*/  MOV R11, UR7 ;  /* 0x00000007000b7c02 */ /* 0x000fca0008000f00 */
[----:B------:R0:W-:Y:S01]  /*2490*/  STG.E.64 desc[UR14][R10.64], R24 ;  /* 0x000000180a007986 */ /* 0x0001e2000c101b0e */
[----:B------:R-:W-:Y:S06]  /*24a0*/  MEMBAR.ALL.GPU ;  /* 0x0000000000007992 */ /* 0x000fec000000a000 */
[----:B------:R-:W-:-:S00]  /*24b0*/  ERRBAR ;  /* 0x00000000000079ab */ /* 0x000fc00000000000 */
[----:B------:R-:W-:Y:S06]  /*24c0*/  CGAERRBAR ;  /* 0x00000000000075ab */ /* 0x000fec0000000000 */
[----:B------:R0:W-:Y:S01]  /*24d0*/  REDG.E.ADD.S32.STRONG.GPU desc[UR14][R8.64], R13 ;  /* 0x0000000d0800798e */ /* 0x0001e2000c12e30e */
[----:B------:R-:W-:Y:S05]  /*24e0*/  @!P1 BRA `(.L_x_12) ;  /* 0x0000000000149947 */ /* 0x000fea0003800000 */
.L_x_13:
[----:B------:R-:W2:Y:S04]  /*24f0*/  LDG.E.STRONG.GPU R2, desc[UR14][R8.64] ;  /* 0x0000000e08027981 */ /* 0x000ea8000c1ef900 */
[----:B--2---:R-:W-:Y:S01]  /*2500*/  CCTL.IVALL ;  /* 0x00000000ff00798f */ /* 0x004fe20002000000 */
[----:B------:R-:W-:Y:S05]  /*2510*/  YIELD ;  /* 0x0000000000007946 */ /* 0x000fea0003800000 */
[----:B------:R-:W-:-:S13]  /*2520*/  ISETP.NE.AND P1, PT, R2, R15, PT ;  /* 0x0000000f0200720c */ /* 0x000fda0003f25270 */
[----:B------:R-:W-:Y:S05]  /*2530*/  @P1 BRA `(.L_x_13) ;  /* 0xfffffffc00ec1947 */ /* 0x000fea000383ffff */
.L_x_12:
[----:B------:R-:W-:Y:S05]  /*2540*/  WARPSYNC.ALL ;  /* 0x0000000000007948 */ /* 0x000fea0003800000 */
[----:B------:R-:W-:Y:S01]  /*2550*/  BAR.SYNC.DEFER_BLOCKING 0x0 ;  /* 0x0000000000007b1d */ /* 0x000fe20000010000 */
[----:B------:R-:W-:-:S05]  /*2560*/  HFMA2 R2, -RZ, RZ, 0, 0 ;  /* 0x00000000ff027431 */ /* 0x000fca00000001ff */
[----:B------:R-:W-:Y:S05]  /*2570*/  @!P4 BRA `(.L_x_14) ;  /* 0x000000040024c947 */ /* 0x000fea0003800000 */
[----:B------:R-:W-:-:S07]  /*2580*/  MOV R2, RZ ;  /* 0x000000ff00027202 */ /* 0x000fce0000000f00 */
.L_x_15:
[C---:B------:R-:W-:Y:S02]  /*2590*/  ISETP.EQ.OR P1, PT, R2.reuse, UR18, P3 ;  /* 0x0000001202007c0c */ /* 0x040fe40009f22670 */
[----:B0---4-:R-:W-:Y:S02]  /*25a0*/  IADD3 R10, PT, PT, R2, 0x1, RZ ;  /* 0x00000001020a7810 */ /* 0x011fe40007ffe0ff */
[----:B------:R-:W-:Y:S02]  /*25b0*/  MOV R9, UR20 ;  /* 0x0000001400097c02 */ /* 0x000fe40008000f00 */
[----:B------:R-:W-:Y:S02]  /*25c0*/  ISETP.EQ.OR P4, PT, R10, UR18, P3 ;  /* 0x000000120a007c0c */ /* 0x000fe40009f82670 */
[C---:B------:R-:W-:Y:S02]  /*25d0*/  IADD3 R13, PT, PT, R2.reuse, 0x2, RZ ;  /* 0x00000002020d7810 */ /* 0x040fe40007ffe0ff */
[----:B------:R-:W-:-:S02]  /*25e0*/  IADD3 R12, PT, PT, R2, 0x3, RZ ;  /* 0x00000003020c7810 */ /* 0x000fc40007ffe0ff */
[----:B------:R-:W-:Y:S01]  /*25f0*/  MOV R11, 0x8 ;  /* 0x00000008000b7802 */ /* 0x000fe20000000f00 */
[----:B------:R-:W-:Y:S01]  /*2600*/  @!P1 IMAD R8, R2, R9, UR12 ;  /* 0x0000000c02089e24 */ /* 0x000fe2000f8e0209 */
[----:B------:R-:W-:Y:S02]  /*2610*/  ISETP.EQ.OR P6, PT, R13, UR18, P3 ;  /* 0x000000120d007c0c */ /* 0x000fe40009fc2670 */
[----:B--2---:R-:W-:Y:S01]  /*2620*/  MOV R15, UR20 ;  /* 0x00000014000f7c02 */ /* 0x004fe20008000f00 */
[----:B------:R-:W-:Y:S01]  /*2630*/  @!P1 IMAD.WIDE.U32 R8, R8, R11, UR8 ;  /* 0x0000000808089e25 */ /* 0x000fe2000f8e000b */
[----:B------:R-:W-:Y:S02]  /*2640*/  ISETP.EQ.OR P5, PT, R12, UR18, P3 ;  /* 0x000000120c007c0c */ /* 0x000fe40009fa2670 */
[----:B-1----:R-:W-:Y:S01]  /*2650*/  MOV R14, UR20 ;  /* 0x00000014000e7c02 */ /* 0x002fe20008000f00 */
[----:B------:R-:W-:Y:S02]  /*2660*/  @!P4 IMAD R10, R10, R15, UR12 ;  /* 0x0000000c0a0ace24 */ /* 0x000fe4000f8e020f */
[----:B------:R-:W-:Y:S01]  /*2670*/  HFMA2 R16, -RZ, RZ, 0, 4.76837158203125e-07 ;  /* 0x00000008ff107431 */ /* 0x000fe200000001ff */
[----:B------:R-:W3:Y:S01]  /*2680*/  @!P1 LDG.E.64 R8, desc[UR14][R8.64] ;  /* 0x0000000e08089981 */ /* 0x000ee2000c1e1b00 */
[----:B------:R-:W-:-:S04]  /*2690*/  @!P4 IMAD.WIDE.U32 R10, R10, R11, UR8 ;  /* 0x000000080a0ace25 */ /* 0x000fc8000f8e000b */
[----:B------:R-:W-:Y:S02]  /*26a0*/  @!P6 IMAD R13, R13, R14, UR12 ;  /* 0x0000000c0d0dee24 */ /* 0x000fe4000f8e020e */
[----:B------:R-:W-:Y:S01]  /*26b0*/  @!P5 IMAD R14, R12, R15, UR12 ;  /* 0x0000000c0c0ede24 */ /* 0x000fe2000f8e020f */
[----:B------:R-:W2:Y:S01]  /*26c0*/  @!P4 LDG.E.64 R10, desc[UR14][R10.64] ;  /* 0x0000000e0a0ac981 */ /* 0x000ea2000c1e1b00 */
[----:B------:R-:W-:Y:S01]  /*26d0*/  MOV R15, 0x8 ;  /* 0x00000008000f7802 */ /* 0x000fe20000000f00 */
[----:B------:R-:W-:-:S04]  /*26e0*/  @!P6 IMAD.WIDE.U32 R12, R13, R16, UR8 ;  /* 0x000000080d0cee25 */ /* 0x000fc8000f8e0010 */
[----:B------:R-:W-:Y:S02]  /*26f0*/  @!P5 IMAD.WIDE.U32 R14, R14, R15, UR8 ;  /* 0x000000080e0ede25 */ /* 0x000fe4000f8e000f */
[----:B------:R-:W4:Y:S04]  /*2700*/  @!P6 LDG.E.64 R12, desc[UR14][R12.64] ;  /* 0x0000000e0c0ce981 */ /* 0x000f28000c1e1b00 */
[----:B------:R-:W5:Y:S01]  /*2710*/  @!P5 LDG.E.64 R14, desc[UR14][R14.64] ;  /* 0x0000000e0e0ed981 */ /* 0x000f62000c1e1b00 */
[----:B------:R-:W-:Y:S02]  /*2720*/  IADD3 R16, PT, PT, R2, 0x4, RZ ;  /* 0x0000000402107810 */ /* 0x000fe40007ffe0ff */
[----:B------:R-:W-:Y:S01]  /*2730*/  MOV R17, UR20 ;  /* 0x0000001400117c02 */ /* 0x000fe20008000f00 */
[----:B---3--:R-:W-:Y:S01]  /*2740*/  @!P1 FADD.FTZ R24, R24, R8 ;  /* 0x0000000818189221 */ /* 0x008fe20000010000 */
[----:B------:R-:W-:Y:S01]  /*2750*/  @!P1 FADD.FTZ R25, R25, R9 ;  /* 0x0000000919199221 */ /* 0x000fe20000010000 */
[----:B------:R-:W-:-:S02]  /*2760*/  IADD3 R9, PT, PT, R2, 0x5, RZ ;  /* 0x0000000502097810 */ /* 0x000fc40007ffe0ff */
[----:B------:R-:W-:Y:S01]  /*2770*/  ISETP.EQ.OR P1, PT, R16, UR18, P3 ;  /* 0x0000001210007c0c */ /* 0x000fe20009f22670 */
[----:B--2---:R-:W-:Y:S01]  /*2780*/  @!P4 FADD.FTZ R24, R24, R10 ;  /* 0x0000000a1818c221 */ /* 0x004fe20000010000 */
[----:B------:R-:W-:Y:S01]  /*2790*/  @!P4 FADD.FTZ R25, R25, R11 ;  /* 0x0000000b1919c221 */ /* 0x000fe20000010000 */
[----:B------:R-:W-:Y:S02]  /*27a0*/  ISETP.EQ.OR P4, PT, R9, UR18, P3 ;  /* 0x0000001209007c0c */ /* 0x000fe40009f82670 */
[----:B------:R-:W-:Y:S02]  /*27b0*/  IADD3 R11, PT, PT, R2, 0x6, RZ ;  /* 0x00000006020b7810 */ /* 0x000fe40007ffe0ff */
[----:B------:R-:W-:Y:S01]  /*27c0*/  MOV R10, UR20 ;  /* 0x00000014000a7c02 */ /* 0x000fe20008000f00 */
[----:B----4-:R-:W-:Y:S01]  /*27d0*/  @!P6 FADD.FTZ R24, R24, R12 ;  /* 0x0000000c1818e221 */ /* 0x010fe20000010000 */
[----:B------:R-:W-:Y:S01]  /*27e0*/  @!P6 FADD.FTZ R25, R25, R13 ;  /* 0x0000000d1919e221 */ /* 0x000fe20000010000 */
[----:B------:R-:W-:Y:S01]  /*27f0*/  ISETP.EQ.OR P6, PT, R11, UR18, P3 ;  /* 0x000000120b007c0c */ /* 0x000fe20009fc2670 */
[----:B------:R-:W-:Y:S01]  /*2800*/  HFMA2 R13, -RZ, RZ, 0, 4.76837158203125e-07 ;  /* 0x00000008ff0d7431 */ /* 0x000fe200000001ff */
[----:B------:R-:W-:Y:S01]  /*2810*/  IADD3 R12, PT, PT, R2, 0x7, RZ ;  /* 0x00000007020c7810 */ /* 0x000fe20007ffe0ff */
[----:B------:R-:W-:-:S02]  /*2820*/  @!P1 IMAD R8, R16, R17, UR12 ;  /* 0x0000000c10089e24 */ /* 0x000fc4000f8e0211 */
[----:B-----5:R-:W-:Y:S01]  /*2830*/  @!P5 FADD.FTZ R24, R24, R14 ;  /* 0x0000000e1818d221 */ /* 0x020fe20000010000 */
[----:B------:R-:W-:Y:S01]  /*2840*/  @!P5 FADD.FTZ R25, R25, R15 ;  /* 0x0000000f1919d221 */ /* 0x000fe20000010000 */
[----:B------:R-:W-:Y:S01]  /*2850*/  ISETP.EQ.OR P5, PT, R12, UR18, P3 ;  /* 0x000000120c007c0c */ /* 0x000fe20009fa2670 */
[----:B------:R-:W-:Y:S02]  /*2860*/  @!P4 IMAD R10, R9, R10, UR12 ;  /* 0x0000000c090ace24 */ /* 0x000fe4000f8e020a */
[----:B------:R-:W-:Y:S01]  /*2870*/  @!P1 IMAD.WIDE.U32 R8, R8, R13, UR8 ;  /* 0x0000000808089e25 */ /* 0x000fe2000f8e000d */
[----:B------:R-:W-:Y:S02]  /*2880*/  MOV R14, UR20 ;  /* 0x00000014000e7c02 */ /* 0x000fe40008000f00 */
[----:B------:R-:W-:Y:S01]  /*2890*/  MOV R15, 0x8 ;  /* 0x00000008000f7802 */ /* 0x000fe20000000f00 */
[----:B------:R-:W-:Y:S02]  /*28a0*/  HFMA2 R16, -RZ, RZ, 0, 4.76837158203125e-07 ;  /* 0x00000008ff107431 */ /* 0x000fe400000001ff */
[----:B------:R-:W2:Y:S01]  /*28b0*/  @!P1 LDG.E.64 R8, desc[UR14][R8.64] ;  /* 0x0000000e08089981 */ /* 0x000ea2000c1e1b00 */
[----:B------:R-:W-:-:S02]  /*28c0*/  @!P6 IMAD R13, R11, R14, UR12 ;  /* 0x0000000c0b0dee24 */ /* 0x000fc4000f8e020e */
[----:B------:R-:W-:-:S04]  /*28d0*/  @!P4 IMAD.WIDE.U32 R10, R10, R15, UR8 ;  /* 0x000000080a0ace25 */ /* 0x000fc8000f8e000f */
[----:B------:R-:W-:Y:S02]  /*28e0*/  @!P5 IMAD R14, R12, R17, UR12 ;  /* 0x0000000c0c0ede24 */ /* 0x000fe4000f8e0211 */
[----:B------:R-:W-:Y:S01]  /*28f0*/  @!P6 IMAD.WIDE.U32 R12, R13, R16, UR8 ;  /* 0x000000080d0cee25 */ /* 0x000fe2000f8e0010 */
[----:B------:R-:W3:Y:S03]  /*2900*/  @!P4 LDG.E.64 R10, desc[UR14][R10.64] ;  /* 0x0000000e0a0ac981 */ /* 0x000ee6000c1e1b00 */
[----:B------:R-:W-:Y:S02]  /*2910*/  @!P5 IMAD.WIDE.U32 R14, R14, R15, UR8 ;  /* 0x000000080e0ede25 */ /* 0x000fe4000f8e000f */
[----:B------:R-:W4:Y:S04]  /*2920*/  @!P6 LDG.E.64 R12, desc[UR14][R12.64] ;  /* 0x0000000e0c0ce981 */ /* 0x000f28000c1e1b00 */
[----:B------:R-:W5:Y:S01]  /*2930*/  @!P5 LDG.E.64 R14, desc[UR14][R14.64] ;  /* 0x0000000e0e0ed981 */ /* 0x000f62000c1e1b00 */
[----:B------:R-:W-:Y:S01]  /*2940*/  ULOP3.LUT UR6, UR19, 0x7ffffff8, URZ, 0xc0, !UPT ;  /* 0x7ffffff813067892 */ /* 0x000fe2000f8ec0ff */
[----:B------:R-:W-:Y:S01]  /*2950*/  IADD3 R2, PT, PT, R2, 0x8, RZ ;  /* 0x0000000802027810 */ /* 0x000fe20007ffe0ff */
[----:B--2---:R-:W-:Y:S01]  /*2960*/  @!P1 FADD.FTZ R24, R24, R8 ;  /* 0x0000000818189221 */ /* 0x004fe20000010000 */
[----:B------:R-:W-:-:S03]  /*2970*/  @!P1 FADD.FTZ R25, R25, R9 ;  /* 0x0000000919199221 */ /* 0x000fc60000010000 */
[----:B------:R-:W-:Y:S01]  /*2980*/  ISETP.NE.AND P1, PT, R2, UR6, PT ;  /* 0x0000000602007c0c */ /* 0x000fe2000bf25270 */
[----:B---3--:R-:W-:Y:S01]  /*2990*/  @!P4 FADD.FTZ R24, R24, R10 ;  /* 0x0000000a1818c221 */ /* 0x008fe20000010000 */
[----:B------:R-:W-:-:S03]  /*29a0*/  @!P4 FADD.FTZ R25, R25, R11 ;  /* 0x0000000b1919c221 */ /* 0x000fc60000010000 */
[----:B----4-:R-:W-:Y:S01]  /*29b0*/  @!P6 FADD.FTZ R24, R24, R12 ;  /* 0x0000000c1818e221 */ /* 0x010fe20000010000 */
[----:B------:R-:W-:-:S03]  /*29c0*/  @!P6 FADD.FTZ R25, R25, R13 ;  /* 0x0000000d1919e221 */ /* 0x000fc60000010000 */
[----:B-----5:R-:W-:Y:S01]  /*29d0*/  @!P5 FADD.FTZ R24, R24, R14 ;  /* 0x0000000e1818d221 */ /* 0x020fe20000010000 */
[----:B------:R-:W-:-:S03]  /*29e0*/  @!P5 FADD.FTZ R25, R25, R15 ;  /* 0x0000000f1919d221 */ /* 0x000fc60000010000 */
[----:B------:R-:W-:Y:S05]  /*29f0*/  @P1 BRA `(.L_x_15) ;  /* 0xfffffff800e41947 */ /* 0x000fea000383ffff */
[----:B------:R-:W-:-:S07]  /*2a00*/  MOV R2, UR6 ;  /* 0x0000000600027c02 */ /* 0x000fce0008000f00 */
.L_x_14:
[----:B------:R-:W-:-:S04]  /*2a10*/  ULOP3.LUT UR6, UR19, 0x7, URZ, 0xc0, !UPT ;  /* 0x0000000713067892 */ /* 0x000fc8000f8ec0ff */
[----:B------:R-:W-:-:S09]  /*2a20*/  UISETP.NE.AND UP1, UPT, UR6, URZ, UPT ;  /* 0x000000ff0600728c */ /* 0x000fd2000bf25270 */
[----:B------:R-:W-:Y:S05]  /*2a30*/  BRA.U !UP1, `(.L_x_11) ;  /* 0x0000000509247547 */ /* 0x000fea000b800000 */
[----:B------:R-:W-:-:S04]  /*2a40*/  ULOP3.LUT UR7, UR19, 0x3, URZ, 0xc0, !UPT ;  /* 0x0000000313077892 */ /* 0x000fc8000f8ec0ff */
[----:B------:R-:W-:Y:S01]  /*2a50*/  UISETP.NE.AND UP1, UPT, UR7, URZ, UPT ;  /* 0x000000ff0700728c */ /* 0x000fe2000bf25270 */
[----:B------:R-:W-:Y:S10]  /*2a60*/  BRA.U !UP0, `(.L_x_16) ;  /* 0x00000001088c7547 */ /* 0x000ff4000b800000 */
[C---:B0---4-:R-:W-:Y:S02]  /*2a70*/  IADD3 R10, PT, PT, R2.reuse, 0x1, RZ ;  /* 0x00000001020a7810 */ /* 0x051fe40007ffe0ff */
[C---:B------:R-:W-:Y:S02]  /*2a80*/  ISETP.EQ.OR P1, PT, R2.reuse, UR18, P3 ;  /* 0x0000001202007c0c */ /* 0x040fe40009f22670 */
[----:B-1----:R-:W-:Y:S02]  /*2a90*/  IADD3 R14, PT, PT, R2, 0x2, RZ ;  /* 0x00000002020e7810 */ /* 0x002fe40007ffe0ff */
[----:B------:R-:W-:Y:S02]  /*2aa0*/  ISETP.EQ.OR P4, PT, R10, UR18, P3 ;  /* 0x000000120a007c0c */ /* 0x000fe40009f82670 */
[----:B------:R-:W-:Y:S02]  /*2ab0*/  ISETP.EQ.OR P5, PT, R14, UR18, P3 ;  /* 0x000000120e007c0c */ /* 0x000fe40009fa2670 */
[----:B------:R-:W-:-:S02]  /*2ac0*/  IADD3 R12, PT, PT, R2, 0x3, RZ ;  /* 0x00000003020c7810 */ /* 0x000fc40007ffe0ff */
[----:B------:R-:W-:Y:S02]  /*2ad0*/  MOV R9, UR20 ;  /* 0x0000001400097c02 */ /* 0x000fe40008000f00 */
[----:B------:R-:W-:Y:S02]  /*2ae0*/  MOV R13, UR20 ;  /* 0x00000014000d7c02 */ /* 0x000fe40008000f00 */
[----:B------:R-:W-:Y:S01]  /*2af0*/  ISETP.EQ.OR P6, PT, R12, UR18, P3 ;  /* 0x000000120c007c0c */ /* 0x000fe20009fc2670 */
[----:B------:R-:W-:Y:S01]  /*2b00*/  @!P1 IMAD R8, R2, R9, UR12 ;  /* 0x0000000c02089e24 */ /* 0x000fe2000f8e0209 */
[----:B------:R-:W-:Y:S01]  /*2b10*/  MOV R11, 0x8 ;  /* 0x00000008000b7802 */ /* 0x000fe20000000f00 */
[----:B------:R-:W-:Y:S01]  /*2b20*/  @!P4 IMAD R10, R10, R13, UR12 ;  /* 0x0000000c0a0ace24 */ /* 0x000fe2000f8e020d */
[----:B--2---:R-:W-:Y:S01]  /*2b30*/  MOV R15, UR20 ;  /* 0x00000014000f7c02 */ /* 0x004fe20008000f00 */
[----:B------:R-:W-:Y:S01]  /*2b40*/  HFMA2 R13, -RZ, RZ, 0, 4.76837158203125e-07 ;  /* 0x00000008ff0d7431 */ /* 0x000fe200000001ff */
[----:B------:R-:W-:Y:S01]  /*2b50*/  MOV R17, UR20 ;  /* 0x0000001400117c02 */ /* 0x000fe20008000f00 */
[----:B------:R-:W-:-:S04]  /*2b60*/  @!P1 IMAD.WIDE.U32 R8, R8, R11, UR8 ;  /* 0x0000000808089e25 */ /* 0x000fc8000f8e000b */
[----:B------:R-:W-:Y:S01]  /*2b70*/  @!P5 IMAD R14, R14, R15, UR12 ;  /* 0x0000000c0e0ede24 */ /* 0x000fe2000f8e020f */
[----:B------:R-:W-:Y:S01]  /*2b80*/  MOV R15, 0x8 ;  /* 0x00000008000f7802 */ /* 0x000fe20000000f00 */
[----:B------:R-:W-:Y:S01]  /*2b90*/  @!P4 IMAD.WIDE.U32 R10, R10, R13, UR8 ;  /* 0x000000080a0ace25 */ /* 0x000fe2000f8e000d */
[----:B------:R-:W3:Y:S03]  /*2ba0*/  @!P1 LDG.E.64 R8, desc[UR14][R8.64] ;  /* 0x0000000e08089981 */ /* 0x000ee6000c1e1b00 */
[----:B------:R-:W-:Y:S02]  /*2bb0*/  @!P6 IMAD R12, R12, R17, UR12 ;  /* 0x0000000c0c0cee24 */ /* 0x000fe4000f8e0211 */
[----:B------:R-:W-:Y:S01]  /*2bc0*/  @!P5 IMAD.WIDE.U32 R14, R14, R15, UR8 ;  /* 0x000000080e0ede25 */ /* 0x000fe2000f8e000f */
[----:B------:R-:W2:Y:S03]  /*2bd0*/  @!P4 LDG.E.64 R10, desc[UR14][R10.64] ;  /* 0x0000000e0a0ac981 */ /* 0x000ea6000c1e1b00 */
[----:B------:R-:W-:-:S02]  /*2be0*/  @!P6 IMAD.WIDE.U32 R12, R12, R13, UR8 ;  /* 0x000000080c0cee25 */ /* 0x000fc4000f8e000d */
[----:B------:R-:W4:Y:S04]  /*2bf0*/  @!P5 LDG.E.64 R14, desc[UR14][R14.64] ;  /* 0x0000000e0e0ed981 */ /* 0x000f28000c1e1b00 */
[----:B------:R-:W5:Y:S01]  /*2c00*/  @!P6 LDG.E.64 R12, desc[UR14][R12.64] ;  /* 0x0000000e0c0ce981 */ /* 0x000f62000c1e1b00 */
[----:B------:R-:W-:Y:S01]  /*2c10*/  IADD3 R2, PT, PT, R2, 0x4, RZ ;  /* 0x0000000402027810 */ /* 0x000fe20007ffe0ff */
[----:B---3--:R-:W-:Y:S01]  /*2c20*/  @!P1 FADD.FTZ R24, R24, R8 ;  /* 0x0000000818189221 */ /* 0x008fe20000010000 */
[----:B------:R-:W-:-:S03]  /*2c30*/  @!P1 FADD.FTZ R25, R25, R9 ;  /* 0x0000000919199221 */ /* 0x000fc60000010000 */
[----:B--2---:R-:W-:Y:S01]  /*2c40*/  @!P4 FADD.FTZ R24, R24, R10 ;  /* 0x0000000a1818c221 */ /* 0x004fe20000010000 */
[----:B------:R-:W-:-:S03]  /*2c50*/  @!P4 FADD.FTZ R25, R25, R11 ;  /* 0x0000000b1919c221 */ /* 0x000fc60000010000 */
[----:B----4-:R-:W-:Y:S01]  /*2c60*/  @!P5 FADD.FTZ R24, R24, R14 ;  /* 0x0000000e1818d221 */ /* 0x010fe20000010000 */
[----:B------:R-:W-:-:S03]  /*2c70*/  @!P5 FADD.FTZ R25, R25, R15 ;  /* 0x0000000f1919d221 */ /* 0x000fc60000010000 */
[----:B-----5:R-:W-:Y:S01]  /*2c80*/  @!P6 FADD.FTZ R24, R24, R12 ;  /* 0x0000000c1818e221 */ /* 0x020fe20000010000 */
[----:B------:R-:W-:-:S07]  /*2c90*/  @!P6 FADD.FTZ R25, R25, R13 ;  /* 0x0000000d1919e221 */ /* 0x000fce0000010000 */
.L_x_16:
[----:B------:R-:W-:Y:S05]  /*2ca0*/  BRA.U !UP1, `(.L_x_11) ;  /* 0x0000000109887547 */ /* 0x000fea000b800000 */
[----:B------:R-:W-:Y:S02]  /*2cb0*/  UISETP.NE.AND UP1, UPT, UR7, 0x1, UPT ;  /* 0x000000010700788c */ /* 0x000fe4000bf25270 */
[----:B------:R-:W-:-:S06]  /*2cc0*/  ULOP3.LUT UR6, UR19, 0x1, URZ, 0xc0, !UPT ;  /* 0x0000000113067892 */ /* 0x000fcc000f8ec0ff */
[----:B----4-:R-:W-:Y:S01]  /*2cd0*/  MOV R12, UR6 ;  /* 0x00000006000c7c02 */ /* 0x010fe20008000f00 */
[----:B------:R-:W-:Y:S06]  /*2ce0*/  BRA.U !UP1, `(.L_x_17) ;  /* 0x0000000109487547 */ /* 0x000fec000b800000 */
[C---:B0-----:R-:W-:Y:S01]  /*2cf0*/  IADD3 R10, PT, PT, R2.reuse, 0x1, RZ ;  /* 0x00000001020a7810 */ /* 0x041fe20007ffe0ff */
[----:B------:R-:W-:Y:S01]  /*2d00*/  HFMA2 R11, -RZ, RZ, 0, 4.76837158203125e-07 ;  /* 0x00000008ff0b7431 */ /* 0x000fe200000001ff */
[----:B------:R-:W-:Y:S02]  /*2d10*/  ISETP.EQ.OR P4, PT, R2, UR18, P3 ;  /* 0x0000001202007c0c */ /* 0x000fe40009f82670 */
[----:B------:R-:W-:Y:S02]  /*2d20*/  ISETP.EQ.OR P1, PT, R10, UR18, P3 ;  /* 0x000000120a007c0c */ /* 0x000fe40009f22670 */
[----:B------:R-:W-:Y:S02]  /*2d30*/  MOV R9, UR20 ;  /* 0x0000001400097c02 */ /* 0x000fe40008000f00 */
[----:B------:R-:W-:-:S07]  /*2d40*/  MOV R13, UR20 ;  /* 0x00000014000d7c02 */ /* 0x000fce0008000f00 */
[----:B------:R-:W-:Y:S02]  /*2d50*/  @!P4 IMAD R8, R2, R9, UR12 ;  /* 0x0000000c0208ce24 */ /* 0x000fe4000f8e0209 */
[----:B------:R-:W-:Y:S01]  /*2d60*/  @!P1 IMAD R10, R10, R13, UR12 ;  /* 0x0000000c0a0a9e24 */ /* 0x000fe2000f8e020d */
[----:B------:R-:W-:Y:S01]  /*2d70*/  MOV R13, 0x8 ;  /* 0x00000008000d7802 */ /* 0x000fe20000000f00 */
[----:B------:R-:W-:-:S04]  /*2d80*/  @!P4 IMAD.WIDE.U32 R8, R8, R11, UR8 ;  /* 0x000000080808ce25 */ /* 0x000fc8000f8e000b */
[----:B------:R-:W-:Y:S02]  /*2d90*/  @!P1 IMAD.WIDE.U32 R10, R10, R13, UR8 ;  /* 0x000000080a0a9e25 */ /* 0x000fe4000f8e000d */
[----:B------:R-:W3:Y:S04]  /*2da0*/  @!P4 LDG.E.64 R8, desc[UR14][R8.64] ;  /* 0x0000000e0808c981 */ /* 0x000ee8000c1e1b00 */
[----:B------:R-:W4:Y:S01]  /*2db0*/  @!P1 LDG.E.64 R10, desc[UR14][R10.64] ;  /* 0x0000000e0a0a9981 */ /* 0x000f22000c1e1b00 */
[----:B------:R-:W-:Y:S01]  /*2dc0*/  IADD3 R2, PT, PT, R2, 0x2, RZ ;  /* 0x0000000202027810 */ /* 0x000fe20007ffe0ff */
[----:B---3--:R-:W-:Y:S01]  /*2dd0*/  @!P4 FADD.FTZ R24, R24, R8 ;  /* 0x000000081818c221 */ /* 0x008fe20000010000 */
[----:B------:R-:W-:-:S03]  /*2de0*/  @!P4 FADD.FTZ R25, R25, R9 ;  /* 0x000000091919c221 */ /* 0x000fc60000010000 */
[----:B----4-:R-:W-:Y:S01]  /*2df0*/  @!P1 FADD.FTZ R24, R24, R10 ;  /* 0x0000000a18189221 */ /* 0x010fe20000010000 */
[----:B------:R-:W-:-:S07]  /*2e00*/  @!P1 FADD.FTZ R25, R25, R11 ;  /* 0x0000000b19199221 */ /* 0x000fce0000010000 */
.L_x_17:
[----:B------:R-:W-:Y:S01]  /*2e10*/  ISETP.EQ.OR P1, PT, R2, UR18, P3 ;  /* 0x0000001202007c0c */ /* 0x000fe20009f22670 */
[----:B------:R-:W-:Y:S03]  /*2e20*/  BSSY.RECONVERGENT B0, `(.L_x_11) ;  /* 0x000000a000007945 */ /* 0x000fe60003800200 */
[----:B------:R-:W-:-:S13]  /*2e30*/  ISETP.NE.U32.OR P1, PT, R12, 0x1, P1 ;  /* 0x000000010c00780c */ /* 0x000fda0000f25470 */
[----:B------:R-:W-:Y:S05]  /*2e40*/  @P1 BRA `(.L_x_18) ;  /* 0x00000000001c1947 */ /* 0x000fea0003800000 */
[----:B0-----:R-:W-:Y:S01]  /*2e50*/  MOV R9, UR20 ;  /* 0x0000001400097c02 */ /* 0x001fe20008000f00 */
[----:B------:R-:W-:-:S04]  /*2e60*/  HFMA2 R11, -RZ, RZ, 0, 4.76837158203125e-07 ;  /* 0x00000008ff0b7431 */ /* 0x000fc800000001ff */
[----:B------:R-:W-:-:S04]  /*2e70*/  IMAD R8, R2, R9, UR12 ;  /* 0x0000000c02087e24 */ /* 0x000fc8000f8e0209 */
[----:B------:R-:W-:-:S06]  /*2e80*/  IMAD.WIDE.U32 R8, R8, R11, UR8 ;  /* 0x0000000808087e25 */ /* 0x000fcc000f8e000b */
[----:B------:R-:W3:Y:S02]  /*2e90*/  LDG.E.64 R8, desc[UR14][R8.64] ;  /* 0x0000000e08087981 */ /* 0x000ee4000c1e1b00 */
[----:B---3--:R-:W-:Y:S01]  /*2ea0*/  FADD.FTZ R24, R24, R8 ;  /* 0x0000000818187221 */ /* 0x008fe20000010000 */
[----:B------:R-:W-:-:S07]  /*2eb0*/  FADD.FTZ R25, R25, R9 ;  /* 0x0000000919197221 */ /* 0x000fce0000010000 */
.L_x_18:
[----:B------:R-:W-:Y:S05]  /*2ec0*/  BSYNC.RECONVERGENT B0 ;  /* 0x0000000000007941 */ /* 0x000fea0003800200 */
.L_x_11:
[----:B------:R-:W5:Y:S01]  /*2ed0*/  S2UR UR7, SR_CgaCtaId ;  /* 0x00000000000779c3 */ /* 0x000f620000008800 */
[----:B------:R-:W-:Y:S02]  /*2ee0*/  UMOV UR6, 0x400 ;  /* 0x0000040000067882 */ /* 0x000fe40000000000 */
[----:B-----5:R-:W-:-:S09]  /*2ef0*/  ULEA UR6, UR7, UR6, 0x18 ;  /* 0x0000000607067291 */ /* 0x020fd2000f8ec0ff */
[----:B------:R1:W-:Y:S01]  /*2f00*/  @!P3 STS.64 [UR6+0x30], R24 ;  /* 0x00003018ff00b988 */ /* 0x0003e20008000a06 */
[----:B------:R-:W-:Y:S06]  /*2f10*/  BAR.SYNC.DEFER_BLOCKING 0x0 ;  /* 0x0000000000007b1d */ /* 0x000fec0000010000 */
[----:B0---4-:R-:W0:Y:S01]  /*2f20*/  LDS.64 R8, [UR6+0x30] ;  /* 0x00003006ff087984 */ /* 0x011e220008000a00 */
[----:B------:R-:W4:Y:S01]  /*2f30*/  LDCU UR6, c[0x0][0x42c] ;  /* 0x00008580ff0677ac */ /* 0x000f220008000800 */
[----:B------:R-:W-:Y:S05]  /*2f40*/  @!P2 BRA `(.L_x_19) ;  /* 0x000000000048a947 */ /* 0x000fea0003800000 */
[----:B------:R-:W-:Y:S01]  /*2f50*/  FFMA.FTZ R6, R4, R3, R6 ;  /* 0x0000000304067223 */ /* 0x000fe20000010006 */
[----:B------:R-:W-:-:S03]  /*2f60*/  FFMA.FTZ R7, R5, R0, R7 ;  /* 0x0000000005077223 */ /* 0x000fc60000010007 */
[----:B------:R-:W-:Y:S01]  /*2f70*/  FMUL.FTZ R2, R6, -1.4426950216293334961 ;  /* 0xbfb8aa3b06027820 */ /* 0x000fe20000410000 */
[----:B------:R-:W-:-:S05]  /*2f80*/  FMUL.FTZ R11, R7, -1.4426950216293334961 ;  /* 0xbfb8aa3b070b7820 */ /* 0x000fca0000410000 */
[----:B------:R-:W5:Y:S04]  /*2f90*/  MUFU.EX2 R2, R2 ;  /* 0x0000000200027308 */ /* 0x000f680000000800 */
[----:B------:R-:W1:Y:S01]  /*2fa0*/  MUFU.EX2 R11, R11 ;  /* 0x0000000b000b7308 */ /* 0x000e620000000800 */
[----:B-----5:R-:W-:Y:S01]  /*2fb0*/  FADD.FTZ R10, R2, 1 ;  /* 0x3f800000020a7421 */ /* 0x020fe20000010000 */
[----:B-1----:R-:W-:-:S05]  /*2fc0*/  FADD.FTZ R12, R11, 1 ;  /* 0x3f8000000b0c7421 */ /* 0x002fca0000010000 */
[----:B------:R-:W2:Y:S08]  /*2fd0*/  MUFU.RCP R10, R10 ;  /* 0x0000000a000a7308 */ /* 0x000eb00000001000 */
[----:B------:R-:W1:Y:S01]  /*2fe0*/  MUFU.RCP R13, R12 ;  /* 0x0000000c000d7308 */ /* 0x000e620000001000 */
[----:B--2---:R-:W-:Y:S01]  /*2ff0*/  FADD.FTZ R15, -R10, 1 ;  /* 0x3f8000000a0f7421 */ /* 0x004fe20000010100 */
[----:B------:R-:W-:-:S03]  /*3000*/  FMUL.FTZ R29, R29, R10 ;  /* 0x0000000a1d1d7220 */ /* 0x000fc60000410000 */
[----:B------:R-:W-:Y:S01]  /*3010*/  FFMA.FTZ R6, R6, R15, 1 ;  /* 0x3f80000006067423 */ /* 0x000fe2000001000f */
[----:B-1----:R-:W-:Y:S01]  /*3020*/  FADD.FTZ R14, -R13, 1 ;  /* 0x3f8000000d0e7421 */ /* 0x002fe20000010100 */
[----:B------:R-:W-:Y:S02]  /*3030*/  FMUL.FTZ R28, R28, R13 ;  /* 0x0000000d1c1c7220 */ /* 0x000fe40000410000 */
[----:B------:R-:W-:Y:S01]  /*3040*/  FMUL.FTZ R29, R29, R6 ;  /* 0x000000061d1d7220 */ /* 0x000fe20000410000 */
[----:B------:R-:W-:-:S04]  /*3050*/  FFMA.FTZ R7, R7, R14, 1 ;  /* 0x3f80000007077423 */ /* 0x000fc8000001000e */
[----:B------:R-:W-:-:S07]  /*3060*/  FMUL.FTZ R28, R28, R7 ;  /* 0x000000071c1c7220 */ /* 0x000fce0000410000 */
.L_x_19:
[----:B0---4-:R-:W-:Y:S01]  /*3070*/  FMUL.FTZ R8, R8, UR6 ;  /* 0x0000000608087c20 */ /* 0x011fe20008410000 */
[----:B------:R-:W-:Y:S01]  /*3080*/  FMUL.FTZ R9, R9, UR6 ;  /* 0x0000000609097c20 */ /* 0x000fe20008410000 */
[----:B------:R-:W-:Y:S04]  /*3090*/  BSSY.RECONVERGENT B0, `(.L_x_20) ;  /* 0x0000014000007945 */ /* 0x000fe80003800200 */
[----:B------:R-:W-:Y:S05]  /*30a0*/  @P0 BRA `(.L_x_21) ;  /* 0x0000000000480947 */ /* 0x000fea0003800000 */
[----:B------:R-:W0:Y:S01]  /*30b0*/  LDCU.64 UR8, c[0x0][0x3f8] ;  /* 0x00007f00ff0877ac */ /* 0x000e220008000a00 */
[----:B------:R-:W-:Y:S01]  /*30c0*/  SHF.R.S32.HI R7, RZ, 0x1f, R32 ;  /* 0x0000001fff077819 */ /* 0x000fe20000011420 */
[-CC-:B------:R-:W-:Y:S01]  /*30d0*/  FFMA.FTZ R3, R3, R8.reuse, R9.reuse ;  /* 0x0000000803037223 */ /* 0x180fe20000010009 */
[----:B------:R-:W-:Y:S01]  /*30e0*/  MOV R35, R37 ;  /* 0x0000002500237202 */ /* 0x000fe20000000f00 */
[----:B------:R-:W4:Y:S01]  /*30f0*/  LDCU.64 UR6, c[0x0][0x380] ;  /* 0x00007000ff0677ac */ /* 0x000f220008000a00 */
[----:B------:R-:W-:Y:S01]  /*3100*/  FFMA.FTZ R0, R0, R8, R9 ;  /* 0x0000000800007223 */ /* 0x000fe20000010009 */
[----:B------:R-:W-:-:S03]  /*3110*/  FFMA.FTZ R3, R4, R29, -R3 ;  /* 0x0000001d04037223 */ /* 0x000fc60000010803 */
[----:B------:R-:W-:Y:S01]  /*3120*/  FFMA.FTZ R0, R5, R28, -R0 ;  /* 0x0000001c05007223 */ /* 0x000fe20000010800 */
[----:B------:R-:W-:-:S03]  /*3130*/  FMUL.FTZ R5, R3, UR16 ;  /* 0x0000001003057c20 */ /* 0x000fc60008410000 */
[----:B------:R-:W-:Y:S01]  /*3140*/  FMUL.FTZ R0, R0, UR16 ;  /* 0x0000001000007c20 */ /* 0x000fe20008410000 */
[----:B0-----:R-:W-:-:S04]  /*3150*/  IMAD R7, R7, UR8, RZ ;  /* 0x0000000807077c24 */ /* 0x001fc8000f8e02ff */
[----:B------:R-:W-:Y:S01]  /*3160*/  F2FP.BF16.F32.PACK_AB R5, R0, R5 ;  /* 0x000000050005723e */ /* 0x000fe200000010ff */
[----:B------:R-:W-:-:S04]  /*3170*/  IMAD.WIDE.U32 R34, R32, UR8, R34 ;  /* 0x0000000820227c25 */ /* 0x000fc8000f8e0022 */
[----:B------:R-:W-:Y:S01]  /*3180*/  IMAD R7, R32, UR9, R7 ;  /* 0x0000000920077c24 */ /* 0x000fe2000f8e0207 */
[----:B----4-:R-:W-:-:S04]  /*3190*/  LEA R2, P0, R34, UR6, 0x1 ;  /* 0x0000000622027c11 */ /* 0x010fc8000f8008ff */
[----:B------:R-:W-:-:S04]  /*31a0*/  IADD3 R7, PT, PT, R35, R7, RZ ;  /* 0x0000000723077210 */ /* 0x000fc80007ffe0ff */
[----:B------:R-:W-:-:S05]  /*31b0*/  LEA.HI.X R3, R34, UR7, R7, 0x1, P0 ;  /* 0x0000000722037c11 */ /* 0x000fca00080f0c07 */
[----:B------:R0:W-:Y:S02]  /*31c0*/  STG.E desc[UR14][R2.64], R5 ;  /* 0x0000000502007986 */ /* 0x0001e4000c10190e */
.L_x_21:
[----:B------:R-:W-:Y:S05]  /*31d0*/  BSYNC.RECONVERGENT B0 ;  /* 0x0000000000007941 */ /* 0x000fea0003800200 */
.L_x_20:
[----:B------:R-:W-:Y:S02]  /*31e0*/  UIADD3 UR11, UPT, UPT, UR20, UR11, URZ ;  /* 0x0000000b140b7290 */ /* 0x000fe4000fffe0ff */
[----:B------:R-:W-:Y:S02]  /*31f0*/  UIADD3 UR4, UPT, UPT, UR4, 0x1, URZ ;  /* 0x0000000104047890 */ /* 0x000fe4000fffe0ff */
[----:B------:R-:W-:-:S09]  /*3200*/  UISETP.GE.AND UP1, UPT, UR11, UR5, UPT ;  /* 0x000000050b00728c */ /* 0x000fd2000bf26270 */
[----:B------:R-:W-:Y:S05]  /*3210*/  BRA.U !UP1, `(.L_x_22) ;  /* 0xffffffcd09f07547 */ /* 0x000fea000b83ffff */
.L_x_1:
[----:B------:R-:W4:Y:S01]  /*3220*/  LDC R4, c[0x0][0x370] ;  /* 0x0000dc00ff047b82 */ /* 0x000f220000000800 */
[----:B------:R-:W-:Y:S01]  /*3230*/  ISETP.NE.AND P2, PT, R27, RZ, PT ;  /* 0x000000ff1b00720c */ /* 0x000fe20003f45270 */
[----:B------:R-:W-:Y:S06]  /*3240*/  BSSY.RECONVERGENT B0, `(.L_x_23) ;  /* 0x0000011000007945 */ /* 0x000fec0003800200 */
[----:B------:R-:W5:Y:S08]  /*3250*/  LDC R7, c[0x0][0x374] ;  /* 0x0000dd00ff077b82 */ /* 0x000f700000000800 */
[----:B0-----:R-:W0:Y:S01]  /*3260*/  LDC.64 R2, c[0x0][0x3c8] ;  /* 0x0000f200ff027b82 */ /* 0x001e220000000a00 */
[----:B----4-:R-:W-:-:S02]  /*3270*/  IADD3 R5, PT, PT, R4, -0x1, RZ ;  /* 0xffffffff04057810 */ /* 0x010fc40007ffe0ff */
[----:B------:R-:W-:Y:S02]  /*3280*/  ISETP.NE.AND P1, PT, R4, 0x1, PT ;  /* 0x000000010400780c */ /* 0x000fe40003f25270 */
[----:B-----5:R-:W-:-:S04]  /*3290*/  IADD3 R0, PT, PT, R7, -0x1, RZ ;  /* 0xffffffff07007810 */ /* 0x020fc80007ffe0ff */
[----:B------:R-:W-:Y:S02]  /*32a0*/  ISETP.NE.AND P0, PT, R0, UR12, PT ;  /* 0x0000000c00007c0c */ /* 0x000fe4000bf05270 */
[----:B------:R-:W-:Y:S02]  /*32b0*/  SHF.L.U32 R0, R7, 0x1, RZ ;  /* 0x0000000107007819 */ /* 0x000fe400000006ff */
[----:B------:R-:W-:Y:S02]  /*32c0*/  ISETP.NE.OR P0, PT, R5, UR18, P0 ;  /* 0x0000001205007c0c */ /* 0x000fe40008705670 */
[----:B------:R-:W-:-:S05]  /*32d0*/  SEL R5, R0, RZ, P1 ;  /* 0x000000ff00057207 */ /* 0x000fca0000800000 */
[----:B0-----:R-:W-:Y:S01]  /*32e0*/  IMAD.WIDE.U32 R2, R5, 0x4, R2 ;  /* 0x0000000405027825 */ /* 0x001fe200078e0002 */
[----:B------:R-:W-:Y:S06]  /*32f0*/  @P2 BRA `(.L_x_24) ;  /* 0x0000000000142947 */ /* 0x000fec0003800000 */
[----:B------:R-:W-:Y:S01]  /*3300*/  HFMA2 R5, -RZ, RZ, 0, 5.9604644775390625e-08 ;  /* 0x00000001ff057431 */ /* 0x000fe200000001ff */
[----:B------:R-:W-:Y:S06]  /*3310*/  MEMBAR.ALL.GPU ;  /* 0x0000000000007992 */ /* 0x000fec000000a000 */
[----:B------:R-:W-:-:S00]  /*3320*/  ERRBAR ;  /* 0x00000000000079ab */ /* 0x000fc00000000000 */
[----:B------:R-:W-:Y:S06]  /*3330*/  CGAERRBAR ;  /* 0x00000000000075ab */ /* 0x000fec0000000000 */
[----:B------:R0:W-:Y:S02]  /*3340*/  REDG.E.ADD.S32.STRONG.GPU desc[UR14][R2.64], R5 ;  /* 0x000000050200798e */ /* 0x0001e4000c12e30e */
.L_x_24:
[----:B------:R-:W-:Y:S05]  /*3350*/  BSYNC.RECONVERGENT B0 ;  /* 0x0000000000007941 */ /* 0x000fea0003800200 */
.L_x_23:
[----:B------:R-:W-:Y:S05]  /*3360*/  @P0 EXIT ;  /* 0x000000000000094d */ /* 0x000fea0003800000 */
[----:B------:R-:W-:Y:S05]  /*3370*/  @P2 BRA `(.L_x_25) ;  /* 0x0000000000202947 */ /* 0x000fea0003800000 */
[----:B------:R-:W-:-:S05]  /*3380*/  IMAD R0, R4, R7, RZ ;  /* 0x0000000704007224 */ /* 0x000fca00078e02ff */
[----:B------:R-:W-:-:S13]  /*3390*/  ISETP.NE.AND P0, PT, R0, -0x1, PT ;  /* 0xffffffff0000780c */ /* 0x000fda0003f05270 */
[----:B------:R-:W-:Y:S05]  /*33a0*/  @!P0 BRA `(.L_x_25) ;  /* 0x0000000000148947 */ /* 0x000fea0003800000 */
.L_x_26:
[----:B0-----:R-:W4:Y:S04]  /*33b0*/  LDG.E.STRONG.GPU R5, desc[UR14][R2.64] ;  /* 0x0000000e02057981 */ /* 0x001f28000c1ef900 */
[----:B----4-:R-:W-:Y:S01]  /*33c0*/  CCTL.IVALL ;  /* 0x00000000ff00798f */ /* 0x010fe20002000000 */
[----:B------:R-:W-:Y:S05]  /*33d0*/  YIELD ;  /* 0x0000000000007946 */ /* 0x000fea0003800000 */
[----:B------:R-:W-:-:S13]  /*33e0*/  ISETP.NE.AND P0, PT, R5, R0, PT ;  /* 0x000000000500720c */ /* 0x000fda0003f05270 */
[----:B------:R-:W-:Y:S05]  /*33f0*/  @P0 BRA `(.L_x_26) ;  /* 0xfffffffc00ec0947 */ /* 0x000fea000383ffff */
.L_x_25:
[----:B------:R-:W-:Y:S05]  /*3400*/  WARPSYNC.ALL ;  /* 0x0000000000007948 */ /* 0x000fea0003800000 */
[----:B------:R-:W4:Y:S02]  /*3410*/  LDCU.64 UR10, c[0x0][0x3f8] ;  /* 0x00007f00ff0a77ac */ /* 0x000f240008000a00 */
[----:B----4-:R-:W-:-:S04]  /*3420*/  ULEA.HI UR8, UP0, UR11, UR10, URZ, 0x1 ;  /* 0x0000000a0b087291 */ /* 0x010fc8000f8108ff */
[----:B------:R-:W-:-:S04]  /*3430*/  UIADD3.X UR9, UPT, UPT, URZ, UR11, URZ, UP0, !UPT ;  /* 0x0000000bff097290 */ /* 0x000fc800087fe4ff */
[----:B------:R-:W-:Y:S02]  /*3440*/  USHF.R.S64 UR8, UR8, 0x1, UR9 ;  /* 0x0000000108087899 */ /* 0x000fe40008001009 */
[----:B------:R-:W-:Y:S01]  /*3450*/  USHF.R.S32.HI UR9, URZ, 0x1, UR9 ;  /* 0x00000001ff097899 */ /* 0x000fe20008011409 */
[----:B------:R-:W-:Y:S03]  /*3460*/  BAR.SYNC.DEFER_BLOCKING 0x0 ;  /* 0x0000000000007b1d */ /* 0x000fe60000010000 */
[----:B------:R-:W-:Y:S02]  /*3470*/  ISETP.LT.U32.AND P0, PT, R27, UR8, PT ;  /* 0x000000081b007c0c */ /* 0x000fe4000bf01070 */
[----:B------:R-:W-:-:S04]  /*3480*/  MOV R0, UR9 ;  /* 0x0000000900007c02 */ /* 0x000fc80008000f00 */
[----:B------:R-:W-:-:S13]  /*3490*/  ISETP.GT.AND.EX P0, PT, R0, RZ, PT, P0 ;  /* 0x000000ff0000720c */ /* 0x000fda0003f04300 */
[----:B------:R-:W-:Y:S05]  /*34a0*/  @!P0 EXIT ;  /* 0x000000000000894d */ /* 0x000fea0003800000 */
[----:B0-----:R-:W-:Y:S01]  /*34b0*/  IADD3 R3, P1, PT, R27, 0x80, RZ ;  /* 0x000000801b037810 */ /* 0x001fe20007f3e0ff */
[----:B------:R-:W-:Y:S01]  /*34c0*/  UIMAD.WIDE.U32 UR4, UR10, 0x3, URZ ;  /* 0x000000030a0478a5 */ /* 0x000fe2000f8e00ff */
[----:B------:R-:W-:Y:S01]  /*34d0*/  MOV R0, RZ ;  /* 0x000000ff00007202 */ /* 0x000fe20000000f00 */
[----:B------:R-:W-:Y:S01]  /*34e0*/  UIMAD UR6, UR11, 0x3, URZ ;  /* 0x000000030b0678a4 */ /* 0x000fe2000f8e02ff */
[----:B------:R-:W-:Y:S01]  /*34f0*/  MOV R5, UR9 ;  /* 0x0000000900057c02 */ /* 0x000fe20008000f00 */
[----:B------:R-:W-:Y:S01]  /*3500*/  BSSY.RECONVERGENT B0, `(.L_x_27) ;  /* 0x0000052000007945 */ /* 0x000fe20003800200 */
[----:B------:R-:W-:Y:S01]  /*3510*/  ISETP.LT.U32.AND P0, PT, R3, UR8, PT ;  /* 0x0000000803007c0c */ /* 0x000fe2000bf01070 */
[----:B------:R-:W-:Y:S01]  /*3520*/  UIADD3 UR6, UPT, UPT, UR5, UR6, URZ ;  /* 0x0000000605067290 */ /* 0x000fe2000fffe0ff */
[----:B------:R-:W-:Y:S02]  /*3530*/  IADD3.X R4, PT, PT, RZ, R0, RZ, P1, !PT ;  /* 0x00000000ff047210 */ /* 0x000fe40000ffe4ff */
[----:B------:R-:W-:Y:S01]  /*3540*/  LOP3.LUT R2, RZ, R27, RZ, 0x33, !PT ;  /* 0x0000001bff027212 */ /* 0x000fe200078e33ff */
[----:B------:R-:W-:Y:S01]  /*3550*/  ULEA.HI UR4, UP0, UR6, UR4, URZ, 0x1 ;  /* 0x0000000406047291 */ /* 0x000fe2000f8108ff */
[----:B------:R-:W-:-:S03]  /*3560*/  ISETP.GT.AND.EX P0, PT, R5, R4, PT, P0 ;  /* 0x000000040500720c */ /* 0x000fc60003f04300 */
[----:B------:R-:W-:Y:S01]  /*3570*/  UIADD3.X UR7, UPT, UPT, URZ, UR6, URZ, UP0, !UPT ;  /* 0x00000006ff077290 */ /* 0x000fe200087fe4ff */
[----:B------:R-:W-:-:S03]  /*3580*/  SEL R3, R3, UR8, !P0 ;  /* 0x0000000803037c07 */ /* 0x000fc6000c000000 */
[----:B------:R-:W-:Y:S01]  /*3590*/  USHF.R.S64 UR6, UR4, 0x1, UR7 ;  /* 0x0000000104067899 */ /* 0x000fe20008001007 */
[----:B------:R-:W-:Y:S01]  /*35a0*/  IADD3 R19, P1, PT, R2, R3, RZ ;  /* 0x0000000302137210 */ /* 0x000fe20007f3e0ff */
[----:B------:R-:W-:Y:S01]  /*35b0*/  USHF.R.S32.HI UR7, URZ, 0x1, UR7 ;  /* 0x00000001ff077899 */ /* 0x000fe20008011407 */
[----:B------:R-:W-:Y:S02]  /*35c0*/  LOP3.LUT R2, RZ, R0, RZ, 0x33, !PT ;  /* 0x00000000ff027212 */ /* 0x000fe400078e33ff */
[----:B------:R-:W-:Y:S02]  /*35d0*/  SEL R3, R4, UR9, !P0 ;  /* 0x0000000904037c07 */ /* 0x000fe4000c000000 */
[----:B------:R-:W-:Y:S02]  /*35e0*/  LOP3.LUT R4, R19, 0x180, RZ, 0xc0, !PT ;  /* 0x0000018013047812 */ /* 0x000fe400078ec0ff */
[----:B------:R-:W-:Y:S02]  /*35f0*/  IADD3.X R2, PT, PT, R2, R3, RZ, P1, !PT ;  /* 0x0000000302027210 */ /* 0x000fe40000ffe4ff */
[----:B------:R-:W-:-:S02]  /*3600*/  ISETP.NE.U32.AND P1, PT, R4, 0x180, PT ;  /* 0x000001800400780c */ /* 0x000fc40003f25070 */
[----:B------:R-:W-:Y:S02]  /*3610*/  ISETP.GE.U32.AND P0, PT, R19, 0x180, PT ;  /* 0x000001801300780c */ /* 0x000fe40003f06070 */
[----:B------:R-:W-:Y:S02]  /*3620*/  ISETP.NE.AND.EX P1, PT, RZ, RZ, PT, P1 ;  /* 0x000000ffff00720c */ /* 0x000fe40003f25310 */
[----:B------:R-:W-:-:S11]  /*3630*/  ISETP.GE.U32.AND.EX P0, PT, R2, RZ, PT, P0 ;  /* 0x000000ff0200720c */ /* 0x000fd60003f06100 */
[----:B------:R-:W-:Y:S05]  /*3640*/  @!P1 BRA `(.L_x_28) ;  /* 0x0000000000f49947 */ /* 0x000fea0003800000 */
[----:B------:R-:W1:Y:S01]  /*3650*/  LDCU.64 UR4, c[0x0][0x3d8] ;  /* 0x00007b00ff0477ac */ /* 0x000e620008000a00 */
[----:B------:R-:W-:Y:S02]  /*3660*/  SHF.R.U64 R19, R19, 0x7, R2 ;  /* 0x0000000713137819 */ /* 0x000fe40000001202 */
[----:B------:R-:W-:Y:S01]  /*3670*/  SHF.L.U64.HI R23, R27, 0x3, R0 ;  /* 0x000000031b177819 */ /* 0x000fe20000010200 */
[----:B------:R-:W0:Y:S01]  /*3680*/  LDCU.64 UR12, c[0x0][0x390] ;  /* 0x00007200ff0c77ac */ /* 0x000e220008000a00 */
[----:B------:R-:W-:Y:S02]  /*3690*/  IADD3 R19, PT, PT, R19, 0x1, RZ ;  /* 0x0000000113137810 */ /* 0x000fe40007ffe0ff */
[----:B------:R-:W-:Y:S01]  /*36a0*/  SHF.L.U32 R18, R27, 0x3, RZ ;  /* 0x000000031b127819 */ /* 0x000fe200000006ff */
[----:B------:R-:W4:Y:S01]  /*36b0*/  LDCU.64 UR16, c[0x0][0x388] ;  /* 0x00007100ff1077ac */ /* 0x000f220008000a00 */
[C---:B------:R-:W-:Y:S02]  /*36c0*/  SHF.L.U32 R2, R19.reuse, 0x7, RZ ;  /* 0x0000000713027819 */ /* 0x040fe400000006ff */
[----:B------:R-:W-:-:S02]  /*36d0*/  LOP3.LUT R19, R19, 0x3, RZ, 0xc0, !PT ;  /* 0x0000000313137812 */ /* 0x000fc400078ec0ff */
[----:B------:R-:W-:Y:S02]  /*36e0*/  LOP3.LUT R2, R2, 0x180, RZ, 0xc0, !PT ;  /* 0x0000018002027812 */ /* 0x000fe400078ec0ff */
[----:B--2---:R-:W-:Y:S02]  /*36f0*/  MOV R15, UR8 ;  /* 0x00000008000f7c02 */ /* 0x004fe40008000f00 */
[----:B------:R-:W-:Y:S02]  /*3700*/  MOV R4, UR9 ;  /* 0x0000000900047c02 */ /* 0x000fe40008000f00 */
[C---:B-1----:R-:W-:Y:S01]  /*3710*/  LEA R14, P1, R27.reuse, UR4, 0x2 ;  /* 0x000000041b0e7c11 */ /* 0x042fe2000f8210ff */
[----:B------:R-:W-:Y:S01]  /*3720*/  USHF.L.U32 UR4, UR11, 0x2, URZ ;  /* 0x000000020b047899 */ /* 0x000fe200080006ff */
[----:B---3--:R-:W-:Y:S02]  /*3730*/  MOV R24, UR6 ;  /* 0x0000000600187c02 */ /* 0x008fe40008000f00 */
[----:B------:R-:W-:-:S02]  /*3740*/  LEA.HI.X R17, R27, UR5, R0, 0x2, P1 ;  /* 0x000000051b117c11 */ /* 0x000fc400088f1400 */
[----:B------:R-:W-:Y:S02]  /*3750*/  IADD3 R27, P3, PT, R2, R27, RZ ;  /* 0x0000001b021b7210 */ /* 0x000fe40007f7e0ff */
[----:B------:R-:W-:Y:S02]  /*3760*/  MOV R2, UR10 ;  /* 0x0000000a00027c02 */ /* 0x000fe40008000f00 */
[----:B0-----:R-:W-:Y:S02]  /*3770*/  IADD3 R16, P1, PT, R18, UR12, RZ ;  /* 0x0000000c12107c10 */ /* 0x001fe4000ff3e0ff */
[----:B------:R-:W-:Y:S01]  /*3780*/  MOV R5, UR7 ;  /* 0x0000000700057c02 */ /* 0x000fe20008000f00 */
[----:B------:R-:W-:Y:S01]  /*3790*/  IMAD.WIDE.U32 R2, R2, 0x4, RZ ;  /* 0x0000000402027825 */ /* 0x000fe200078e00ff */
[----:B----4-:R-:W-:Y:S02]  /*37a0*/  IADD3 R18, P2, PT, R18, UR16, RZ ;  /* 0x0000001012127c10 */ /* 0x010fe4000ff5e0ff */
[----:B------:R-:W-:-:S02]  /*37b0*/  IADD3 R19, P4, PT, RZ, -R19, RZ ;  /* 0x80000013ff137210 */ /* 0x000fc40007f9e0ff */
[----:B------:R-:W-:Y:S02]  /*37c0*/  IADD3.X R25, PT, PT, R23, UR13, RZ, P1, !PT ;  /* 0x0000000d17197c10 */ /* 0x000fe40008ffe4ff */
[----:B------:R-:W-:Y:S02]  /*37d0*/  SHF.L.U64.HI R15, R15, 0x2, R4 ;  /* 0x000000020f0f7819 */ /* 0x000fe40000010204 */
[----:B------:R-:W-:Y:S02]  /*37e0*/  SHF.L.U64.HI R24, R24, 0x2, R5 ;  /* 0x0000000218187819 */ /* 0x000fe40000010205 */
[----:B------:R-:W-:Y:S02]  /*37f0*/  IADD3.X R23, PT, PT, R23, UR17, RZ, P2, !PT ;  /* 0x0000001117177c10 */ /* 0x000fe400097fe4ff */
[----:B------:R-:W-:Y:S02]  /*3800*/  IADD3 R26, PT, PT, R3, UR4, RZ ;  /* 0x00000004031a7c10 */ /* 0x000fe4000fffe0ff */
[----:B------:R-:W-:-:S02]  /*3810*/  IADD3.X R22, PT, PT, RZ, -0x1, RZ, P4, !PT ;  /* 0xffffffffff167810 */ /* 0x000fc400027fe4ff */
[----:B------:R-:W-:-:S07]  /*3820*/  IADD3.X R0, PT, PT, RZ, R0, RZ, P3, !PT ;  /* 0x00000000ff007210 */ /* 0x000fce0001ffe4ff */
.L_x_29:
[----:B0-----:R-:W-:Y:S02]  /*3830*/  MOV R7, UR8 ;  /* 0x0000000800077c02 */ /* 0x001fe40008000f00 */
[----:B------:R-:W-:Y:S02]  /*3840*/  MOV R9, UR6 ;  /* 0x0000000600097c02 */ /* 0x000fe40008000f00 */
[----:B------:R-:W-:Y:S02]  /*3850*/  LEA R6, P1, R7, R14, 0x2 ;  /* 0x0000000e07067211 */ /* 0x000fe400078210ff */
[----:B------:R-:W-:Y:S02]  /*3860*/  IADD3 R12, P2, PT, R14, R2, RZ ;  /* 0x000000020e0c7210 */ /* 0x000fe40007f5e0ff */
[-C--:B------:R-:W-:Y:S02]  /*3870*/  LEA R8, P3, R9, R14.reuse, 0x2 ;  /* 0x0000000e09087211 */ /* 0x080fe400078610ff */
[----:B------:R-:W-:-:S02]  /*3880*/  MOV R20, R14 ;  /* 0x0000000e00147202 */ /* 0x000fc40000000f00 */
[----:B------:R-:W-:Y:S02]  /*3890*/  MOV R21, R17 ;  /* 0x0000001100157202 */ /* 0x000fe40000000f00 */
[C---:B------:R-:W-:Y:S02]  /*38a0*/  IADD3.X R7, PT, PT, R17.reuse, R15, RZ, P1, !PT ;  /* 0x0000000f11077210 */ /* 0x040fe40000ffe4ff */
[C---:B------:R-:W-:Y:S01]  /*38b0*/  IADD3.X R13, PT, PT, R17.reuse, R26, RZ, P2, !PT ;  /* 0x0000001a110d7210 */ /* 0x040fe200017fe4ff */
[----:B------:R-:W2:Y:S01]  /*38c0*/  LDG.E R4, desc[UR14][R20.64] ;  /* 0x0000000e14047981 */ /* 0x000ea2000c1e1900 */
[----:B------:R-:W-:-:S03]  /*38d0*/  IADD3.X R9, PT, PT, R17, R24, RZ, P3, !PT ;  /* 0x0000001811097210 */ /* 0x000fc60001ffe4ff */
[----:B------:R0:W2:Y:S04]  /*38e0*/  LDG.E R5, desc[UR14][R6.64] ;  /* 0x0000000e06057981 */ /* 0x0000a8000c1e1900 */
[----:B------:R-:W3:Y:S04]  /*38f0*/  LDG.E R10, desc[UR14][R12.64] ;  /* 0x0000000e0c0a7981 */ /* 0x000ee8000c1e1900 */
[----:B------:R1:W3:Y:S01]  /*3900*/  LDG.E R11, desc[UR14][R8.64] ;  /* 0x0000000e080b7981 */ /* 0x0002e2000c1e1900 */
[----:B0-----:R-:W-:Y:S02]  /*3910*/  MOV R6, R18 ;  /* 0x0000001200067202 */ /* 0x001fe40000000f00 */
[----:B------:R-:W-:-:S02]  /*3920*/  MOV R7, R23 ;  /* 0x0000001700077202 */ /* 0x000fc40000000f00 */
[----:B------:R-:W-:Y:S02]  /*3930*/  IADD3 R19, P1, PT, R19, 0x1, RZ ;  /* 0x0000000113137810 */ /* 0x000fe40007f3e0ff */
[----:B-1----:R-:W-:Y:S02]  /*3940*/  MOV R8, R16 ;  /* 0x0000001000087202 */ /* 0x002fe40000000f00 */
[----:B------:R-:W-:Y:S02]  /*3950*/  MOV R9, R25 ;  /* 0x0000001900097202 */ /* 0x000fe40000000f00 */
[----:B------:R-:W-:Y:S02]  /*3960*/  IADD3.X R22, PT, PT, RZ, R22, RZ, P1, !PT ;  /* 0x00000016ff167210 */ /* 0x000fe40000ffe4ff */
[----:B------:R-:W-:-:S04]  /*3970*/  ISETP.NE.U32.AND P1, PT, R19, RZ, PT ;  /* 0x000000ff1300720c */ /* 0x000fc80003f25070 */
[----:B------:R-:W-:Y:S02]  /*3980*/  ISETP.NE.AND.EX P1, PT, R22, RZ, PT, P1 ;  /* 0x000000ff1600720c */ /* 0x000fe40003f25310 */
[----:B------:R-:W-:Y:S02]  /*3990*/  IADD3 R16, P3, PT, R16, 0x400, RZ ;  /* 0x0000040010107810 */ /* 0x000fe40007f7e0ff */
[----:B------:R-:W-:Y:S02]  /*39a0*/  IADD3 R18, P4, PT, R18, 0x400, RZ ;  /* 0x0000040012127810 */ /* 0x000fe40007f9e0ff */
[----:B------:R-:W-:Y:S02]  /*39b0*/  IADD3 R14, P2, PT, R14, 0x200, RZ ;  /* 0x000002000e0e7810 */ /* 0x000fe40007f5e0ff */
[----:B------:R-:W-:Y:S02]  /*39c0*/  IADD3.X R25, PT, PT, RZ, R25, RZ, P3, !PT ;  /* 0x00000019ff197210 */ /* 0x000fe40001ffe4ff */
[----:B------:R-:W-:-:S02]  /*39d0*/  IADD3.X R23, PT, PT, RZ, R23, RZ, P4, !PT ;  /* 0x00000017ff177210 */ /* 0x000fc400027fe4ff */
[----:B------:R-:W-:Y:S01]  /*39e0*/  IADD3.X R17, PT, PT, RZ, R17, RZ, P2, !PT ;  /* 0x00000011ff117210 */ /* 0x000fe200017fe4ff */
[----:B--2---:R0:W-:Y:S04]  /*39f0*/  STG.E.64 desc[UR14][R6.64], R4 ;  /* 0x0000000406007986 */ /* 0x0041e8000c101b0e */
[----:B---3--:R0:W-:Y:S01]  /*3a00*/  STG.E.64 desc[UR14][R8.64], R10 ;  /* 0x0000000a08007986 */ /* 0x0081e2000c101b0e */
[----:B------:R-:W-:Y:S05]  /*3a10*/  @P1 BRA `(.L_x_29) ;  /* 0xfffffffc00841947 */ /* 0x000fea000383ffff */
.L_x_28:
[----:B------:R-:W-:Y:S05]  /*3a20*/  BSYNC.RECONVERGENT B0 ;  /* 0x0000000000007941 */ /* 0x000fea0003800200 */
.L_x_27:
[----:B------:R-:W-:Y:S05]  /*3a30*/  @!P0 EXIT ;  /* 0x000000000000894d */ /* 0x000fea0003800000 */
[----:B------:R-:W-:Y:S01]  /*3a40*/  BSSY.RECONVERGENT B0, `(.L_x_30) ;  /* 0x000005c000007945 */ /* 0x000fe20003800200 */
[----:B------:R-:W-:Y:S02]  /*3a50*/  USHF.L.U64.HI UR5, UR10, 0x2, UR11 ;  /* 0x000000020a057899 */ /* 0x000fe4000801020b */
[----:B------:R-:W-:Y:S02]  /*3a60*/  USHF.L.U32 UR4, UR10, 0x2, URZ ;  /* 0x000000020a047899 */ /* 0x000fe400080006ff */
[----:B------:R-:W-:Y:S01]  /*3a70*/  USHF.L.U64.HI UR7, UR6, 0x2, UR7 ;  /* 0x0000000206077899 */ /* 0x000fe20008010207 */
[----:B------:R-:W4:Y:S01]  /*3a80*/  LDCU.64 UR12, c[0x0][0x3d8] ;  /* 0x00007b00ff0c77ac */ /* 0x000f220008000a00 */
[----:B------:R-:W0:Y:S01]  /*3a90*/  LDCU.64 UR16, c[0x0][0x388] ;  /* 0x00007100ff1077ac */ /* 0x000e220008000a00 */
[----:B------:R-:W0:Y:S01]  /*3aa0*/  LDCU.64 UR18, c[0x0][0x390] ;  /* 0x00007200ff1277ac */ /* 0x000e220008000a00 */
[----:B------:R-:W-:Y:S02]  /*3ab0*/  USHF.L.U64.HI UR10, UR8, 0x2, UR9 ;  /* 0x00000002080a7899 */ /* 0x000fe40008010209 */
[----:B------:R-:W-:-:S02]  /*3ac0*/  USHF.L.U32 UR11, UR8, 0x2, URZ ;  /* 0x00000002080b7899 */ /* 0x000fc400080006ff */
[----:B------:R-:W-:-:S12]  /*3ad0*/  USHF.L.U32 UR6, UR6, 0x2, URZ ;  /* 0x0000000206067899 */ /* 0x000fd800080006ff */
.L_x_31:
[C---:B01----:R-:W-:Y:S02]  /*3ae0*/  SHF.L.U32 R5, R27.reuse, 0x2, RZ ;  /* 0x000000021b057819 */ /* 0x043fe400000006ff */
[----:B------:R-:W-:Y:S02]  /*3af0*/  SHF.L.U64.HI R17, R27, 0x2, R0 ;  /* 0x000000021b117819 */ /* 0x000fe40000010200 */
[----:B----4-:R-:W-:-:S04]  /*3b00*/  IADD3 R2, P0, PT, R5, UR12, RZ ;  /* 0x0000000c05027c10 */ /* 0x010fc8000ff1e0ff */
[----:B------:R-:W-:Y:S02]  /*3b10*/  IADD3.X R3, PT, PT, R17, UR13, RZ, P0, !PT ;  /* 0x0000000d11037c10 */ /* 0x000fe400087fe4ff */
[C---:B------:R-:W-:Y:S02]  /*3b20*/  IADD3 R6, P0, PT, R2.reuse, UR11, RZ ;  /* 0x0000000b02067c10 */ /* 0x040fe4000ff1e0ff */
[C---:B------:R-:W-:Y:S01]  /*3b30*/  IADD3 R10, P1, PT, R2.reuse, UR6, RZ ;  /* 0x00000006020a7c10 */ /* 0x040fe2000ff3e0ff */
[----:B------:R0:W4:Y:S01]  /*3b40*/  LDG.E R12, desc[UR14][R2.64] ;  /* 0x0000000e020c7981 */ /* 0x000122000c1e1900 */
[C---:B------:R-:W-:Y:S02]  /*3b50*/  IADD3.X R7, PT, PT, R3.reuse, UR10, RZ, P0, !PT ;  /* 0x0000000a03077c10 */ /* 0x040fe400087fe4ff */
[----:B------:R-:W-:Y:S02]  /*3b60*/  IADD3 R8, P0, PT, R2, UR4, RZ ;  /* 0x0000000402087c10 */ /* 0x000fe4000ff1e0ff */
[C---:B------:R-:W-:Y:S01]  /*3b70*/  IADD3.X R11, PT, PT, R3.reuse, UR7, RZ, P1, !PT ;  /* 0x00000007030b7c10 */ /* 0x040fe20008ffe4ff */
[----:B------:R-:W4:Y:S01]  /*3b80*/  LDG.E R13, desc[UR14][R6.64] ;  /* 0x0000000e060d7981 */ /* 0x000f22000c1e1900 */
[----:B------:R-:W-:-:S03]  /*3b90*/  IADD3.X R9, PT, PT, R3, UR5, RZ, P0, !PT ;  /* 0x0000000503097c10 */ /* 0x000fc600087fe4ff */
[----:B--2---:R-:W2:Y:S04]  /*3ba0*/  LDG.E R15, desc[UR14][R10.64] ;  /* 0x0000000e0a0f7981 */ /* 0x004ea8000c1e1900 */
[----:B-1----:R1:W2:Y:S01]  /*3bb0*/  LDG.E R14, desc[UR14][R8.64] ;  /* 0x0000000e080e7981 */ /* 0x0022a2000c1e1900 */
[C---:B------:R-:W-:Y:S02]  /*3bc0*/  SHF.L.U32 R4, R27.reuse, 0x3, RZ ;  /* 0x000000031b047819 */ /* 0x040fe400000006ff */
[----:B------:R-:W-:Y:S02]  /*3bd0*/  SHF.L.U64.HI R0, R27, 0x3, R0 ;  /* 0x000000031b007819 */ /* 0x000fe40000010200 */
[----:B------:R-:W-:Y:S02]  /*3be0*/  LOP3.LUT R18, R4, 0xfffffff8, RZ, 0xc0, !PT ;  /* 0xfffffff804127812 */ /* 0x000fe400078ec0ff */
[----:B------:R-:W-:-:S02]  /*3bf0*/  LOP3.LUT R5, R5, 0xfffffffc, RZ, 0xc0, !PT ;  /* 0xfffffffc05057812 */ /* 0x000fc400078ec0ff */
[----:B------:R-:W-:Y:S02]  /*3c00*/  LOP3.LUT R19, R0, 0x3, RZ, 0xc0, !PT ;  /* 0x0000000300137812 */ /* 0x000fe400078ec0ff */
[C---:B------:R-:W-:Y:S02]  /*3c10*/  IADD3 R16, P0, PT, R18.reuse, UR16, RZ ;  /* 0x0000001012107c10 */ /* 0x040fe4000ff1e0ff */
[----:B0-----:R-:W-:Y:S02]  /*3c20*/  LOP3.LUT R3, R17, 0x3, RZ, 0xc0, !PT ;  /* 0x0000000311037812 */ /* 0x001fe400078ec0ff */
[----:B------:R-:W-:Y:S02]  /*3c30*/  IADD3 R18, P1, PT, R18, UR18, RZ ;  /* 0x0000001212127c10 */ /* 0x000fe4000ff3e0ff */
[----:B------:R-:W-:Y:S02]  /*3c40*/  IADD3 R2, P2, PT, R5, UR12, RZ ;  /* 0x0000000c05027c10 */ /* 0x000fe4000ff5e0ff */
[----:B------:R-:W-:-:S02]  /*3c50*/  IADD3.X R17, PT, PT, R19, UR17, RZ, P0, !PT ;  /* 0x0000001113117c10 */ /* 0x000fc400087fe4ff */
[----:B------:R-:W-:Y:S02]  /*3c60*/  IADD3.X R19, PT, PT, R19, UR19, RZ, P1, !PT ;  /* 0x0000001313137c10 */ /* 0x000fe40008ffe4ff */
[----:B------:R-:W-:Y:S02]  /*3c70*/  IADD3.X R3, PT, PT, R3, UR13, RZ, P2, !PT ;  /* 0x0000000d03037c10 */ /* 0x000fe400097fe4ff */
[C---:B-1----:R-:W-:Y:S02]  /*3c80*/  IADD3 R8, P0, PT, R2.reuse, UR11, RZ ;  /* 0x0000000b02087c10 */ /* 0x042fe4000ff1e0ff */
[C---:B------:R-:W-:Y:S02]  /*3c90*/  IADD3 R10, P1, PT, R2.reuse, UR4, RZ ;  /* 0x00000004020a7c10 */ /* 0x040fe4000ff3e0ff */
[----:B------:R-:W-:Y:S02]  /*3ca0*/  IADD3 R6, P2, PT, R2, UR6, RZ ;  /* 0x0000000602067c10 */ /* 0x000fe4000ff5e0ff */
[----:B------:R-:W-:-:S02]  /*3cb0*/  IADD3.X R9, PT, PT, R3, UR10, RZ, P0, !PT ;  /* 0x0000000a03097c10 */ /* 0x000fc400087fe4ff */
[C---:B------:R-:W-:Y:S02]  /*3cc0*/  IADD3.X R11, PT, PT, R3.reuse, UR5, RZ, P1, !PT ;  /* 0x00000005030b7c10 */ /* 0x040fe40008ffe4ff */
[----:B------:R-:W-:Y:S01]  /*3cd0*/  IADD3.X R7, PT, PT, R3, UR7, RZ, P2, !PT ;  /* 0x0000000703077c10 */ /* 0x000fe200097fe4ff */
[----:B----4-:R0:W-:Y:S04]  /*3ce0*/  STG.E.64 desc[UR14][R16.64], R12 ;  /* 0x0000000c10007986 */ /* 0x0101e8000c101b0e */
[----:B--2---:R1:W-:Y:S04]  /*3cf0*/  STG.E.64 desc[UR14][R18.64], R14 ;  /* 0x0000000e12007986 */ /* 0x0043e8000c101b0e */
[----:B------:R-:W2:Y:S04]  /*3d00*/  LDG.E R20, desc[UR14][R2.64+0x200] ;  /* 0x0002000e02147981 */ /* 0x000ea8000c1e1900 */
[----:B------:R-:W2:Y:S04]  /*3d10*/  LDG.E R21, desc[UR14][R8.64+0x200] ;  /* 0x0002000e08157981 */ /* 0x000ea8000c1e1900 */
[----:B------:R-:W4:Y:S04]  /*3d20*/  LDG.E R22, desc[UR14][R10.64+0x200] ;  /* 0x0002000e0a167981 */ /* 0x000f28000c1e1900 */
[----:B------:R-:W4:Y:S01]  /*3d30*/  LDG.E R23, desc[UR14][R6.64+0x200] ;  /* 0x0002000e06177981 */ /* 0x000f22000c1e1900 */
[----:B0-----:R-:W-:-:S04]  /*3d40*/  IADD3 R16, P0, PT, R4, 0x400, RZ ;  /* 0x0000040004107810 */ /* 0x001fc80007f1e0ff */
[----:B------:R-:W-:Y:S02]  /*3d50*/  IADD3.X R5, PT, PT, RZ, R0, RZ, P0, !PT ;  /* 0x00000000ff057210 */ /* 0x000fe400007fe4ff */
[----:B------:R-:W-:Y:S02]  /*3d60*/  LOP3.LUT R16, R16, 0xfffffff8, RZ, 0xc0, !PT ;  /* 0xfffffff810107812 */ /* 0x000fe400078ec0ff */
[----:B------:R-:W-:Y:S02]  /*3d70*/  LOP3.LUT R5, R5, 0x3, RZ, 0xc0, !PT ;  /* 0x0000000305057812 */ /* 0x000fe400078ec0ff */
[C---:B------:R-:W-:Y:S02]  /*3d80*/  IADD3 R12, P0, PT, R16.reuse, UR16, RZ ;  /* 0x00000010100c7c10 */ /* 0x040fe4000ff1e0ff */
[----:B------:R-:W-:Y:S02]  /*3d90*/  IADD3 R16, P1, PT, R16, UR18, RZ ;  /* 0x0000001210107c10 */ /* 0x000fe4000ff3e0ff */
[----:B------:R-:W-:-:S02]  /*3da0*/  IADD3.X R13, PT, PT, R5, UR17, RZ, P0, !PT ;  /* 0x00000011050d7c10 */ /* 0x000fc400087fe4ff */
[----:B------:R-:W-:-:S03]  /*3db0*/  IADD3.X R17, PT, PT, R5, UR19, RZ, P1, !PT ;  /* 0x0000001305117c10 */ /* 0x000fc60008ffe4ff */
[----:B--2---:R0:W-:Y:S04]  /*3dc0*/  STG.E.64 desc[UR14][R12.64], R20 ;  /* 0x000000140c007986 */ /* 0x0041e8000c101b0e */
[----:B----4-:R2:W-:Y:S04]  /*3dd0*/  STG.E.64 desc[UR14][R16.64], R22 ;  /* 0x0000001610007986 */ /* 0x0105e8000c101b0e */
[----:B-1----:R-:W4:Y:S04]  /*3de0*/  LDG.E R18, desc[UR14][R2.64+0x400] ;  /* 0x0004000e02127981 */ /* 0x002f28000c1e1900 */
[----:B------:R-:W4:Y:S04]  /*3df0*/  LDG.E R19, desc[UR14][R8.64+0x400] ;  /* 0x0004000e08137981 */ /* 0x000f28000c1e1900 */
[----:B---3--:R-:W3:Y:S04]  /*3e00*/  LDG.E R24, desc[UR14][R10.64+0x400] ;  /* 0x0004000e0a187981 */ /* 0x008ee8000c1e1900 */
[----:B------:R-:W3:Y:S01]  /*3e10*/  LDG.E R25, desc[UR14][R6.64+0x400] ;  /* 0x0004000e06197981 */ /* 0x000ee2000c1e1900 */
[----:B------:R-:W-:-:S04]  /*3e20*/  IADD3 R5, P0, PT, R4, 0x800, RZ ;  /* 0x0000080004057810 */ /* 0x000fc80007f1e0ff */
[----:B------:R-:W-:Y:S02]  /*3e30*/  IADD3.X R26, PT, PT, RZ, R0, RZ, P0, !PT ;  /* 0x00000000ff1a7210 */ /* 0x000fe400007fe4ff */
[----:B------:R-:W-:Y:S02]  /*3e40*/  LOP3.LUT R5, R5, 0xfffffff8, RZ, 0xc0, !PT ;  /* 0xfffffff805057812 */ /* 0x000fe400078ec0ff */
[----:B------:R-:W-:Y:S02]  /*3e50*/  LOP3.LUT R26, R26, 0x3, RZ, 0xc0, !PT ;  /* 0x000000031a1a7812 */ /* 0x000fe400078ec0ff */
[C---:B------:R-:W-:Y:S02]  /*3e60*/  IADD3 R14, P0, PT, R5.reuse, UR16, RZ ;  /* 0x00000010050e7c10 */ /* 0x040fe4000ff1e0ff */
[----:B0-----:R-:W-:Y:S02]  /*3e70*/  IADD3 R12, P1, PT, R5, UR18, RZ ;  /* 0x00000012050c7c10 */ /* 0x001fe4000ff3e0ff */
[----:B------:R-:W-:-:S02]  /*3e80*/  IADD3.X R15, PT, PT, R26, UR17, RZ, P0, !PT ;  /* 0x000000111a0f7c10 */ /* 0x000fc400087fe4ff */
[----:B------:R-:W-:-:S03]  /*3e90*/  IADD3.X R13, PT, PT, R26, UR19, RZ, P1, !PT ;  /* 0x000000131a0d7c10 */ /* 0x000fc60008ffe4ff */
[----:B----4-:R0:W-:Y:S04]  /*3ea0*/  STG.E.64 desc[UR14][R14.64], R18 ;  /* 0x000000120e007986 */ /* 0x0101e8000c101b0e */
[----:B---3--:R1:W-:Y:S04]  /*3eb0*/  STG.E.64 desc[UR14][R12.64], R24 ;  /* 0x000000180c007986 */ /* 0x0083e8000c101b0e */
[----:B--2---:R-:W2:Y:S04]  /*3ec0*/  LDG.E R16, desc[UR14][R2.64+0x600] ;  /* 0x0006000e02107981 */ /* 0x004ea8000c1e1900 */
[----:B------:R-:W2:Y:S04]  /*3ed0*/  LDG.E R17, desc[UR14][R8.64+0x600] ;  /* 0x0006000e08117981 */ /* 0x000ea8000c1e1900 */
[----:B------:R-:W3:Y:S04]  /*3ee0*/  LDG.E R20, desc[UR14][R10.64+0x600] ;  /* 0x0006000e0a147981 */ /* 0x000ee8000c1e1900 */
        /* <DEDUP_REMOVED lines=8> */
[----:B------:R-:W-:Y:S02]  /*3f70*/  IADD3.X R15, PT, PT, R22, UR19, RZ, P1, !PT ;  /* 0x00000013160f7c10 */ /* 0x000fe40008ffe4ff */
[----:B------:R-:W-:Y:S02]  /*3f80*/  IADD3 R27, PT, PT, R27, 0x200, RZ ;  /* 0x000002001b1b7810 */ /* 0x000fe40007ffe0ff */
[----:B------:R-:W-:Y:S02]  /*3f90*/  MOV R0, UR9 ;  /* 0x0000000900007c02 */ /* 0x000fe40008000f00 */
[----:B------:R-:W-:-:S04]  /*3fa0*/  ISETP.LT.U32.AND P0, PT, R27, UR8, PT ;  /* 0x000000081b007c0c */ /* 0x000fc8000bf01070 */
[----:B------:R-:W-:Y:S01]  /*3fb0*/  ISETP.GT.AND.EX P0, PT, R0, RZ, PT, P0 ;  /* 0x000000ff0000720c */ /* 0x000fe20003f04300 */
[----:B------:R-:W-:Y:S01]  /*3fc0*/  HFMA2 R0, -RZ, RZ, 0, 0 ;  /* 0x00000000ff007431 */ /* 0x000fe200000001ff */
[----:B--2---:R1:W-:Y:S04]  /*3fd0*/  STG.E.64 desc[UR14][R4.64], R16 ;  /* 0x0000001004007986 */ /* 0x0043e8000c101b0e */
[----:B---3--:R1:W-:Y:S07]  /*3fe0*/  STG.E.64 desc[UR14][R14.64], R20 ;  /* 0x000000140e007986 */ /* 0x0083ee000c101b0e */
[----:B------:R-:W-:Y:S05]  /*3ff0*/  @P0 BRA `(.L_x_31) ;  /* 0xfffffff800b80947 */ /* 0x000fea000383ffff */
[----:B------:R-:W-:Y:S05]  /*4000*/  BSYNC.RECONVERGENT B0 ;  /* 0x0000000000007941 */ /* 0x000fea0003800200 */
.L_x_30:
[----:B------:R-:W-:Y:S05]  /*4010*/  EXIT ;  /* 0x000000000000794d */ /* 0x000fea0003800000 */
.L_x_32:
        /* <DEDUP_REMOVED lines=14> */
.L_x_2467:


//--------------------- .text._Z35group_norm_nhwc_bwd_one_pass_kernelI11Bf16IOFp32WLi128ELi4ELi128EEv26Group_norm_nhwc_bwd_params --------------------------
	.section	.text._Z35group_norm_nhwc_bwd_one_pass_kernelI11Bf16IOFp32WLi128ELi4ELi128EEv26Group_norm_nhwc_bwd_params,"ax",@progbits
	.align	128
        .global         _Z35group_norm_nhwc_bwd_one_pass_kernelI11Bf16IOFp32WLi128ELi4ELi128EEv26Group_norm_nhwc_bwd_params
        .type           _Z35group_norm_nhwc_bwd_one_pass_kernelI11Bf16IOFp32WLi128ELi4ELi128EEv26Group_norm_nhwc_bwd_params,@function
        .size           _Z35group_norm_nhwc_bwd_one_pass_kernelI11Bf16IOFp32WLi128ELi4ELi128EEv26Group_norm_nhwc_bwd_params,(.L_x_2468 - _Z35group_norm_nhwc_bwd_one_pass_kernelI11Bf16IOFp32WLi128ELi4ELi128EEv26Group_norm_nhwc_bwd_params)
        .other          _Z35group_norm_nhwc_bwd_one_pass_kernelI11Bf16IOFp32WLi128ELi4ELi128EEv26Group_norm_nhwc_bwd_params,@"STO_CUDA_ENTRY STV_DEFAULT"
_Z35group_norm_nhwc_bwd_one_pass_kernelI11Bf16IOFp32WLi128ELi4ELi128EEv26Group_norm_nhwc_bwd_params:
.text._Z35group_norm_nhwc_bwd_one_pass_kernelI11Bf16IOFp32WLi128ELi4ELi128EEv26Group_norm_nhwc_bwd_params:
        /* <DEDUP_REMOVED lines=13> */
[----:B------:R-:W-:Y:S01]  /*00d0*/  SHF.R.U32.HI R36, RZ, 0x1, R45 ;  /* 0x00000001ff247819 */ /* 0x000fe2000001162d */
[----:B------:R-:W-:Y:S01]  /*00e0*/  HFMA2 R42, -RZ, RZ, 0, 0 ;  /* 0x00000000ff2a7431 */ /* 0x000fe200000001ff */
[----:B------:R-:W3:Y:S03]  /*00f0*/  LDCU UR20, c[0x0][0x370] ;  /* 0x00006e00ff1477ac */ /* 0x000ee60008000800 */
[----:B------:R-:W4:Y:S01]  /*0100*/  LDC R3, c[0x0][0x41c] ;  /* 0x00010700ff037b82 */ /* 0x000f220000000800 */
[----:B------:R-:W-:Y:S01]  /*0110*/  UMOV UR7, 0x400 ;  /* 0x0000040000077882 */ /* 0x000fe20000000000 */
[----:B------:R-:W2:Y:S01]  /*0120*/  LDCU.U8 UR21, c[0x0][0x414] ;  /* 0x00008280ff1577ac */ /* 0x000ea20008000000 */
[----:B------:R-:W-:-:S02]  /*0130*/  UIADD3 UR4, UPT, UPT, UR7, 0x40, URZ ;  /* 0x0000004007047890 */ /* 0x000fc4000fffe0ff */
[----:B-1----:R-:W-:Y:S02]  /*0140*/  UIMAD UR22, UR18, UR19, UR5 ;  /* 0x00000013121672a4 */ /* 0x002fe4000f8e0205 */
[----:B---3--:R-:W-:Y:S02]  /*0150*/  ULOP3.LUT UR23, UR20, 0x7, URZ, 0xc0, !UPT ;  /* 0x0000000714177892 */ /* 0x008fe4000f8ec0ff */
[----:B0-----:R-:W-:Y:S02]  /*0160*/  ULEA UR4, UR8, UR4, 0x18 ;  /* 0x0000000408047291 */ /* 0x001fe4000f8ec0ff */
[----:B------:R-:W-:Y:S02]  /*0170*/  UIADD3 UR9, UPT, UPT, UR23, -0x1, URZ ;  /* 0xffffffff17097890 */ /* 0x000fe4000fffe0ff */
[----:B------:R-:W-:Y:S02]  /*0180*/  ULEA UR7, UR8, UR7, 0x18 ;  /* 0x0000000708077291 */ /* 0x000fe4000f8ec0ff */
[----:B------:R-:W-:Y:S01]  /*0190*/  LEA R0, R45, UR4, 0x4 ;  /* 0x000000042d007c11 */ /* 0x000fe2000f8e20ff */
[----:B----4-:R-:W-:Y:S01]  /*01a0*/  IMAD R36, R3, UR18, R36 ;  /* 0x0000001203247c24 */ /* 0x010fe2000f8e0224 */
[----:B------:R-:W-:-:S02]  /*01b0*/  UISETP.GE.U32.AND UP0, UPT, UR9, 0x3, UPT ;  /* 0x000000030900788c */ /* 0x000fc4000bf06070 */
[----:B------:R-:W-:Y:S02]  /*01c0*/  ULOP3.LUT UR24, UR20, 0x3, URZ, 0xc0, !UPT ;  /* 0x0000000314187892 */ /* 0x000fe4000f8ec0ff */
[----:B------:R-:W-:Y:S01]  /*01d0*/  ULOP3.LUT UR8, UR20, 0x7ffffff8, URZ, 0xc0, !UPT ;  /* 0x7ffffff814087892 */ /* 0x000fe2000f8ec0ff */
[----:B--2---:R-:W-:-:S11]  /*01e0*/  UMOV UR9, UR5 ;  /* 0x0000000500097c82 */ /* 0x004fd60008000000 */
.L_x_58:
[----:B0-----:R-:W0:Y:S01]  /*01f0*/  LDC R10, c[0x0][0x410] ;  /* 0x00010400ff0a7b82 */ /* 0x001e220000000800 */
[----:B-1----:R-:W1:Y:S01]  /*0200*/  LDCU.64 UR10, c[0x0][0x3b8] ;  /* 0x00007700ff0a77ac */ /* 0x002e620008000a00 */
[----:B------:R-:W-:Y:S02]  /*0210*/  SHF.R.S32.HI R11, RZ, 0x1f, R36 ;  /* 0x0000001fff0b7819 */ /* 0x000fe40000011424 */
[----:B------:R-:W-:Y:S01]  /*0220*/  ISETP.LE.AND P2, PT, RZ, UR9, PT ;  /* 0x00000009ff007c0c */ /* 0x000fe2000bf43270 */
[----:B--2---:R-:W2:Y:S01]  /*0230*/  LDCU.128 UR12, c[0x0][0x400] ;  /* 0x00008000ff0c77ac */ /* 0x004ea20008000c00 */
[----:B-1----:R-:W-:Y:S01]  /*0240*/  UIMAD.WIDE UR10, UR9, 0x8, UR10 ;  /* 0x00000008090a78a5 */ /* 0x002fe2000f8e020a */
[----:B--2---:R-:W-:Y:S02]  /*0250*/  ISETP.GE.U32.AND P0, PT, R36, UR12, PT ;  /* 0x0000000c24007c0c */ /* 0x004fe4000bf06070 */
[----:B0---4-:R-:W-:-:S03]  /*0260*/  IABS R5, R10 ;  /* 0x0000000a00057213 */ /* 0x011fc60000000000 */
[----:B------:R-:W-:Y:S01]  /*0270*/  MOV R8, UR10 ;  /* 0x0000000a00087c02 */ /* 0x000fe20008000f00 */
[----:B------:R-:W0:Y:S01]  /*0280*/  I2F.RP R4, R5 ;  /* 0x0000000500047306 */ /* 0x000e220000209400 */
[----:B------:R-:W-:Y:S02]  /*0290*/  MOV R9, UR11 ;  /* 0x0000000b00097c02 */ /* 0x000fe40008000f00 */
[----:B------:R-:W-:-:S04]  /*02a0*/  ISETP.GE.AND.EX P0, PT, R11, UR13, PT, P0 ;  /* 0x0000000d0b007c0c */ /* 0x000fc8000bf06300 */
[----:B------:R-:W2:Y:S01]  /*02b0*/  LDG.E.64 R8, desc[UR16][R8.64] ;  /* 0x0000001008087981 */ /* 0x000ea2000c1e1b00 */
[----:B0-----:R-:W0:Y:S01]  /*02c0*/  MUFU.RCP R4, R4 ;  /* 0x0000000400047308 */ /* 0x001e220000001000 */
[----:B------:R-:W-:-:S07]  /*02d0*/  IADD3 R18, PT, PT, R36, 0x40, RZ ;  /* 0x0000004024127810 */ /* 0x000fce0007ffe0ff */
[----:B---3--:R-:W1:Y:S01]  /*02e0*/  @!P0 LDC.64 R16, c[0x0][0x3a0] ;  /* 0x0000e800ff108b82 */ /* 0x008e620000000a00 */
[----:B0-----:R-:W-:-:S04]  /*02f0*/  IADD3 R2, PT, PT, R4, 0xffffffe, RZ ;  /* 0x0ffffffe04027810 */ /* 0x001fc80007ffe0ff */
[----:B------:R0:W3:Y:S02]  /*0300*/  F2I.FTZ.U32.TRUNC.NTZ R3, R2 ;  /* 0x0000000200037305 */ /* 0x0000e4000021f000 */
[----:B0-----:R-:W-:Y:S02]  /*0310*/  MOV R2, RZ ;  /* 0x000000ff00027202 */ /* 0x001fe40000000f00 */
[----:B---3--:R-:W-:-:S05]  /*0320*/  IADD3 R6, PT, PT, RZ, -R3, RZ ;  /* 0x80000003ff067210 */ /* 0x008fca0007ffe0ff */
[----:B------:R-:W-:Y:S01]  /*0330*/  IMAD R7, R6, R5, RZ ;  /* 0x0000000506077224 */ /* 0x000fe200078e02ff */
[----:B------:R-:W-:-:S03]  /*0340*/  IABS R6, UR9 ;  /* 0x0000000900067c13 */ /* 0x000fc60008000000 */
[----:B------:R-:W-:-:S06]  /*0350*/  IMAD.HI.U32 R3, R3, R7, R2 ;  /* 0x0000000703037227 */ /* 0x000fcc00078e0002 */
[----:B------:R-:W-:-:S05]  /*0360*/  IMAD.HI.U32 R3, R3, R6, RZ ;  /* 0x0000000603037227 */ /* 0x000fca00078e00ff */
[----:B------:R-:W-:-:S05]  /*0370*/  IADD3 R4, PT, PT, -R3, RZ, RZ ;  /* 0x000000ff03047210 */ /* 0x000fca0007ffe1ff */
[----:B------:R-:W-:Y:S01]  /*0380*/  IMAD R2, R5, R4, R6 ;  /* 0x0000000405027224 */ /* 0x000fe200078e0206 */
[----:B------:R-:W-:-:S04]  /*0390*/  LOP3.LUT R4, R10, UR9, RZ, 0x3c, !PT ;  /* 0x000000090a047c12 */ /* 0x000fc8000f8e3cff */
[----:B------:R-:W-:Y:S02]  /*03a0*/  ISETP.GT.U32.AND P1, PT, R5, R2, PT ;  /* 0x000000020500720c */ /* 0x000fe40003f24070 */
[----:B------:R-:W-:-:S11]  /*03b0*/  ISETP.GE.AND P3, PT, R4, RZ, PT ;  /* 0x000000ff0400720c */ /* 0x000fd60003f66270 */
[----:B------:R-:W-:-:S04]  /*03c0*/  @!P1 IADD3 R2, PT, PT, R2, -R5, RZ ;  /* 0x8000000502029210 */ /* 0x000fc80007ffe0ff */
[CC--:B------:R-:W-:Y:S02]  /*03d0*/  ISETP.GE.U32.AND P4, PT, R2.reuse, R5.reuse, PT ;  /* 0x000000050200720c */ /* 0x0c0fe40003f86070 */
[-C--:B------:R-:W-:Y:S02]  /*03e0*/  ISETP.GT.U32.AND P5, PT, R5, R2.reuse, PT ;  /* 0x000000020500720c */ /* 0x080fe40003fa4070 */
[----:B------:R-:W-:Y:S02]  /*03f0*/  IADD3 R5, PT, PT, R2, -R5, RZ ;  /* 0x8000000502057210 */ /* 0x000fe40007ffe0ff */
[----:B------:R-:W-:Y:S02]  /*0400*/  @!P1 IADD3 R3, PT, PT, R3, 0x1, RZ ;  /* 0x0000000103039810 */ /* 0x000fe40007ffe0ff */
[----:B------:R-:W-:Y:S02]  /*0410*/  SEL R2, R5, R2, !P5 ;  /* 0x0000000205027207 */ /* 0x000fe40006800000 */
[----:B------:R-:W-:Y:S01]  /*0420*/  ISETP.GE.U32.AND P1, PT, R18, UR12, PT ;  /* 0x0000000c12007c0c */ /* 0x000fe2000bf26070 */
[----:B------:R-:W0:Y:S01]  /*0430*/  @!P0 LDC.64 R4, c[0x0][0x3f8] ;  /* 0x0000fe00ff048b82 */ /* 0x000e220000000a00 */
[----:B------:R-:W-:-:S02]  /*0440*/  SHF.R.S32.HI R13, RZ, 0x1f, R18 ;  /* 0x0000001fff0d7819 */ /* 0x000fc40000011412 */
[----:B------:R-:W-:Y:S02]  /*0450*/  @P4 IADD3 R3, PT, PT, R3, 0x1, RZ ;  /* 0x0000000103034810 */ /* 0x000fe40007ffe0ff */
[----:B------:R-:W-:Y:S02]  /*0460*/  ISETP.GE.AND.EX P1, PT, R13, UR13, PT, P1 ;  /* 0x0000000d0d007c0c */ /* 0x000fe4000bf26310 */
[----:B------:R-:W-:Y:S02]  /*0470*/  ISETP.NE.AND P4, PT, R10, RZ, PT ;  /* 0x000000ff0a00720c */ /* 0x000fe40003f85270 */
[----:B------:R-:W-:Y:S02]  /*0480*/  LOP3.LUT R7, RZ, R10, RZ, 0x33, !PT ;  /* 0x0000000aff077212 */ /* 0x000fe400078e33ff */
[----:B------:R-:W-:Y:S02]  /*0490*/  @!P2 IADD3 R2, PT, PT, -R2, RZ, RZ ;  /* 0x000000ff0202a210 */ /* 0x000fe40007ffe1ff */
[----:B------:R-:W-:-:S02]  /*04a0*/  @!P3 IADD3 R3, PT, PT, -R3, RZ, RZ ;  /* 0x000000ff0303b210 */ /* 0x000fc40007ffe1ff */
[----:B------:R-:W-:Y:S02]  /*04b0*/  SEL R12, R7, R2, !P4 ;  /* 0x00000002070c7207 */ /* 0x000fe40006000000 */
[----:B------:R-:W-:Y:S01]  /*04c0*/  SHF.L.U32 R20, R45, 0x1, RZ ;  /* 0x000000012d147819 */ /* 0x000fe200000006ff */
[----:B------:R-:W3:Y:S01]  /*04d0*/  @!P1 LDC.64 R14, c[0x0][0x3f8] ;  /* 0x0000fe00ff0e9b82 */ /* 0x000ee20000000a00 */
[----:B------:R-:W-:Y:S02]  /*04e0*/  SEL R3, R7, R3, !P4 ;  /* 0x0000000307037207 */ /* 0x000fe40006000000 */
[----:B------:R-:W-:Y:S02]  /*04f0*/  SHF.L.U32 R19, R12, 0x2, RZ ;  /* 0x000000020c137819 */ /* 0x000fe400000006ff */
[----:B------:R-:W-:Y:S02]  /*0500*/  LOP3.LUT R20, R20, 0x2, RZ, 0xc0, !PT ;  /* 0x0000000214147812 */ /* 0x000fe400078ec0ff */
[----:B------:R-:W-:-:S02]  /*0510*/  SHF.R.S32.HI R2, RZ, 0x1f, R3 ;  /* 0x0000001fff027819 */ /* 0x000fc40000011403 */
[----:B------:R-:W-:Y:S02]  /*0520*/  SHF.R.S32.HI R35, RZ, 0x1f, R19 ;  /* 0x0000001fff237819 */ /* 0x000fe40000011413 */
[----:B------:R-:W-:Y:S01]  /*0530*/  LOP3.LUT R34, R19, R20, RZ, 0xfc, !PT ;  /* 0x0000001413227212 */ /* 0x000fe200078efcff */
[----:B------:R-:W-:-:S04]  /*0540*/  IMAD R2, R2, UR14, RZ ;  /* 0x0000000e02027c24 */ /* 0x000fc8000f8e02ff */
[----:B------:R-:W-:-:S04]  /*0550*/  IMAD.WIDE.U32 R34, R3, UR14, R34 ;  /* 0x0000000e03227c25 */ /* 0x000fc8000f8e0022 */
[----:B------:R-:W-:Y:S02]  /*0560*/  IMAD R3, R3, UR15, R2 ;  /* 0x0000000f03037c24 */ /* 0x000fe4000f8e0202 */
[----:B0-----:R-:W-:Y:S02]  /*0570*/  @!P0 IMAD R2, R11, R4, RZ ;  /* 0x000000040b028224 */ /* 0x001fe400078e02ff */
[----:B------:R-:W0:Y:S01]  /*0580*/  @!P0 LDC.64 R10, c[0x0][0x398] ;  /* 0x0000e600ff0a8b82 */ /* 0x000e220000000a00 */
[----:B------:R-:W-:Y:S01]  /*0590*/  IADD3 R3, PT, PT, R35, R3, RZ ;  /* 0x0000000323037210 */ /* 0x000fe20007ffe0ff */
[----:B------:R-:W-:Y:S01]  /*05a0*/  @!P0 IMAD R7, R36, R5, R2 ;  /* 0x0000000524078224 */ /* 0x000fe200078e0202 */
[----:B------:R-:W-:-:S05]  /*05b0*/  @!P0 MOV R2, R34 ;  /* 0x0000002200028202 */ /* 0x000fca0000000f00 */
[----:B------:R-:W-:-:S05]  /*05c0*/  @!P0 IMAD.WIDE.U32 R4, R36, R4, R2 ;  /* 0x0000000424048225 */ /* 0x000fca00078e0002 */
[----:B------:R-:W-:Y:S01]  /*05d0*/  @!P0 IADD3 R5, PT, PT, R5, R7, RZ ;  /* 0x0000000705058210 */ /* 0x000fe20007ffe0ff */
[----:B---3--:R-:W-:Y:S01]  /*05e0*/  @!P1 IMAD R21, R13, R14, RZ ;  /* 0x0000000e0d159224 */ /* 0x008fe200078e02ff */
[----:B------:R-:W3:Y:S01]  /*05f0*/  @!P1 LDC.64 R6, c[0x0][0x3a0] ;  /* 0x0000e800ff069b82 */ /* 0x000ee20000000a00 */
[C---:B------:R-:W-:Y:S02]  /*0600*/  @!P0 SHF.L.U32 R23, R4.reuse, 0x1, RZ ;  /* 0x0000000104178819 */ /* 0x040fe400000006ff */
[----:B------:R-:W-:Y:S01]  /*0610*/  @!P0 SHF.L.U64.HI R22, R4, 0x1, R5 ;  /* 0x0000000104168819 */ /* 0x000fe20000010205 */
[----:B------:R-:W-:Y:S01]  /*0620*/  @!P1 IMAD R25, R18, R15, R21 ;  /* 0x0000000f12199224 */ /* 0x000fe200078e0215 */
[----:B------:R-:W-:Y:S01]  /*0630*/  IADD3 R13, PT, PT, R20, R19, RZ ;  /* 0x00000013140d7210 */ /* 0x000fe20007ffe0ff */
[----:B------:R-:W-:Y:S01]  /*0640*/  UISETP.NE.AND UP1, UPT, UR21, URZ, UPT ;  /* 0x000000ff1500728c */ /* 0x000fe2000bf25270 */
[----:B------:R-:W-:Y:S01]  /*0650*/  @!P1 MOV R20, R34 ;  /* 0x0000002200149202 */ /* 0x000fe20000000f00 */
[----:B------:R-:W4:Y:S01]  /*0660*/  @!P1 LDC.64 R4, c[0x0][0x398] ;  /* 0x0000e600ff049b82 */ /* 0x000f220000000a00 */
[----:B------:R-:W-:-:S02]  /*0670*/  @!P1 MOV R21, R3 ;  /* 0x0000000300159202 */ /* 0x000fc40000000f00 */
[----:B-1----:R-:W-:Y:S01]  /*0680*/  @!P0 IADD3 R16, P2, PT, R23, R16, RZ ;  /* 0x0000001017108210 */ /* 0x002fe20007f5e0ff */
[----:B------:R-:W-:-:S04]  /*0690*/  @!P1 IMAD.WIDE.U32 R18, R18, R14, R20 ;  /* 0x0000000e12129225 */ /* 0x000fc800078e0014 */
[----:B------:R-:W1:Y:S01]  /*06a0*/  LDC.64 R14, c[0x0][0x3a8] ;  /* 0x0000ea00ff0e7b82 */ /* 0x000e620000000a00 */
[----:B------:R-:W-:Y:S01]  /*06b0*/  @!P0 IADD3.X R17, PT, PT, R22, R17, RZ, P2, !PT ;  /* 0x0000001116118210 */ /* 0x000fe200017fe4ff */
[----:B------:R-:W4:Y:S01]  /*06c0*/  @UP1 LDCU.64 UR10, c[0x0][0x3b0] ;  /* 0x00007600ff0a17ac */ /* 0x000f220008000a00 */
[----:B0-----:R-:W-:Y:S02]  /*06d0*/  @!P0 IADD3 R10, P2, PT, R23, R10, RZ ;  /* 0x0000000a170a8210 */ /* 0x001fe40007f5e0ff */
[----:B------:R-:W-:Y:S02]  /*06e0*/  @!P1 IADD3 R19, PT, PT, R19, R25, RZ ;  /* 0x0000001913139210 */ /* 0x000fe40007ffe0ff */
[----:B------:R-:W-:Y:S02]  /*06f0*/  @!P1 SHF.L.U32 R21, R18, 0x1, RZ ;  /* 0x0000000112159819 */ /* 0x000fe400000006ff */
[----:B------:R-:W-:Y:S02]  /*0700*/  @!P0 IADD3.X R11, PT, PT, R22, R11, RZ, P2, !PT ;  /* 0x0000000b160b8210 */ /* 0x000fe400017fe4ff */
[----:B------:R-:W-:-:S02]  /*0710*/  PLOP3.LUT P4, PT, PT, PT, UP1, 0x80, 0x8 ;  /* 0x000000000008781c */ /* 0x000fc40003f8f018 */
[----:B------:R-:W-:Y:S02]  /*0720*/  @!P1 SHF.L.U64.HI R22, R18, 0x1, R19 ;  /* 0x0000000112169819 */ /* 0x000fe40000010213 */
[C---:B---3--:R-:W-:Y:S02]  /*0730*/  @!P1 IADD3 R18, P2, PT, R21.reuse, R6, RZ ;  /* 0x0000000615129210 */ /* 0x048fe40007f5e0ff */
[----:B------:R-:W-:Y:S02]  /*0740*/  MOV R40, RZ ;  /* 0x000000ff00287202 */ /* 0x000fe40000000f00 */
[----:B------:R-:W-:Y:S02]  /*0750*/  @!P1 IADD3.X R19, PT, PT, R22, R7, RZ, P2, !PT ;  /* 0x0000000716139210 */ /* 0x000fe400017fe4ff */
[----:B----4-:R-:W-:Y:S02]  /*0760*/  @!P1 IADD3 R20, P3, PT, R21, R4, RZ ;  /* 0x0000000415149210 */ /* 0x010fe40007f7e0ff */
[----:B------:R-:W-:-:S02]  /*0770*/  PLOP3.LUT P2, PT, PT, PT, UP1, 0x80, 0x8 ;  /* 0x000000000008781c */ /* 0x000fc40003f4f018 */
[----:B------:R-:W-:Y:S02]  /*0780*/  CS2R R38, SRZ ;  /* 0x0000000000267805 */ /* 0x000fe4000001ff00 */
[----:B------:R-:W-:Y:S01]  /*0790*/  MOV R6, 0x4 ;  /* 0x0000000400067802 */ /* 0x000fe20000000f00 */
[----:B------:R0:W3:Y:S01]  /*07a0*/  @!P0 LDG.E R40, desc[UR16][R10.64] ;  /* 0x000000100a288981 */ /* 0x0000e2000c1e1900 */
[----:B------:R-:W-:Y:S02]  /*07b0*/  MOV R37, RZ ;  /* 0x000000ff00257202 */ /* 0x000fe40000000f00 */
[----:B------:R-:W-:Y:S02]  /*07c0*/  @!P1 IADD3.X R21, PT, PT, R22, R5, RZ, P3, !PT ;  /* 0x0000000516159210 */ /* 0x000fe40001ffe4ff */
[----:B------:R-:W-:Y:S01]  /*07d0*/  CS2R R4, SRZ ;  /* 0x0000000000047805 */ /* 0x000fe2000001ff00 */
[----:B------:R-:W4:Y:S04]  /*07e0*/  @!P0 LDG.E R39, desc[UR16][R16.64] ;  /* 0x0000001010278981 */ /* 0x000f28000c1e1900 */
[----:B------:R-:W4:Y:S01]  /*07f0*/  @!P1 LDG.E R38, desc[UR16][R18.64] ;  /* 0x0000001012269981 */ /* 0x000f22000c1e1900 */
[----:B0-----:R-:W-:-:S03]  /*0800*/  @P4 IMAD.WIDE R10, R13, R6, UR10 ;  /* 0x0000000a0d0a4e25 */ /* 0x001fc6000f8e0206 */
[----:B------:R-:W4:Y:S01]  /*0810*/  @!P1 LDG.E R37, desc[UR16][R20.64] ;  /* 0x0000001014259981 */ /* 0x000f22000c1e1900 */
[----:B-1----:R-:W-:-:S03]  /*0820*/  IMAD.WIDE R6, R13, 0x4, R14 ;  /* 0x000000040d067825 */ /* 0x002fc600078e020e */
[----:B------:R0:W5:Y:S04]  /*0830*/  @P2 LDG.E.64 R4, desc[UR16][R10.64] ;  /* 0x000000100a042981 */ /* 0x000168000c1e1b00 */
[----:B------:R-:W5:Y:S01]  /*0840*/  LDG.E.64 R6, desc[UR16][R6.64] ;  /* 0x0000001006067981 */ /* 0x000f62000c1e1b00 */
[----:B--2---:R-:W-:-:S13]  /*0850*/  R2UR UR26, R8 ;  /* 0x00000000081a72ca */ /* 0x004fda00000e0000 */
[----:B------:R-:W-:-:S05]  /*0860*/  MOV R8, UR26 ;  /* 0x0000001a00087c02 */ /* 0x000fca0008000f00 */
[----:B------:R-:W-:-:S05]  /*0870*/  FFMA.FTZ R9, -R8, UR26, R9 ;  /* 0x0000001a08097c23 */ /* 0x000fca0008010109 */
[----:B------:R-:W-:-:S13]  /*0880*/  FSETP.GTU.FTZ.AND P1, PT, R9, RZ, PT ;  /* 0x000000ff0900720b */ /* 0x000fda0003f3c000 */
[----:B------:R-:W-:-:S05]  /*0890*/  VOTEU.ANY UP2, P1 ;  /* 0x0000000000ff7886 */ /* 0x000fca0000840100 */
[----:B------:R-:W1:Y:S01]  /*08a0*/  @UP2 LDCU UR4, c[0x0][0x3c0] ;  /* 0x00007800ff0427ac */ /* 0x000e620008000800 */
[----:B------:R-:W-:-:S13]  /*08b0*/  PLOP3.LUT P1, PT, PT, PT, UP2, 0x80, 0x8 ;  /* 0x000000000008781c */ /* 0x000fda0003f2f028 */
[----:B-1----:R-:W-:-:S06]  /*08c0*/  @P1 FADD.FTZ R8, R9, UR4 ;  /* 0x0000000409081e21 */ /* 0x002fcc0008010000 */
[----:B------:R-:W1:Y:S01]  /*08d0*/  @P1 MUFU.RSQ R8, R8 ;  /* 0x0000000800081308 */ /* 0x000e620000001400 */
[----:B------:R-:W-:Y:S01]  /*08e0*/  UISETP.NE.AND UP3, UPT, UR21, URZ, UPT ;  /* 0x000000ff1500728c */ /* 0x000fe2000bf65270 */
[----:B------:R-:W-:Y:S01]  /*08f0*/  UMOV UR25, 0x3f800000 ;  /* 0x3f80000000197882 */ /* 0x000fe20000000000 */
[----:B-1----:R-:W-:-:S13]  /*0900*/  @P1 R2UR UR4, R8 ;  /* 0x00000000080412ca */ /* 0x002fda00000e0000 */
[----:B------:R-:W-:Y:S01]  /*0910*/  @UP2 UMOV UR25, UR4 ;  /* 0x0000000400192c82 */ /* 0x000fe20008000000 */
[----:B---3--:R-:W-:Y:S02]  /*0920*/  PRMT R41, R40, 0x7632, R41 ;  /* 0x0000763228297816 */ /* 0x008fe40000000029 */
[----:B----4-:R-:W-:Y:S02]  /*0930*/  PRMT R9, R39, 0x7632, R9 ;  /* 0x0000763227097816 */ /* 0x010fe40000000009 */
[----:B------:R-:W-:Y:S02]  /*0940*/  PRMT R15, R38, 0x7632, R15 ;  /* 0x00007632260f7816 */ /* 0x000fe4000000000f */
[----:B------:R-:W-:Y:S01]  /*0950*/  PRMT R14, R37, 0x7632, R14 ;  /* 0x00007632250e7816 */ /* 0x000fe2000000000e */
[----:B0-----:R-:W-:Y:S06]  /*0960*/  BRA.U UP3, `(.L_x_34) ;  /* 0x0000000103947547 */ /* 0x001fec000b800000 */
[----:B------:R-:W-:Y:S02]  /*0970*/  SHF.L.U32 R10, R39, 0x10, RZ ;  /* 0x00000010270a7819 */ /* 0x000fe400000006ff */
[----:B------:R-:W-:Y:S02]  /*0980*/  SHF.L.U32 R11, R9, 0x10, RZ ;  /* 0x00000010090b7819 */ /* 0x000fe400000006ff */
[----:B------:R-:W-:Y:S01]  /*0990*/  SHF.L.U32 R9, R40, 0x10, RZ ;  /* 0x0000001028097819 */ /* 0x000fe200000006ff */
[----:B------:R-:W-:Y:S01]  /*09a0*/  FADD.FTZ R10, R10, -UR26 ;  /* 0x8000001a0a0a7e21 */ /* 0x000fe20008010000 */
[----:B------:R-:W-:Y:S01]  /*09b0*/  SHF.L.U32 R8, R41, 0x10, RZ ;  /* 0x0000001029087819 */ /* 0x000fe200000006ff */
[----:B------:R-:W-:Y:S01]  /*09c0*/  FADD.FTZ R11, R11, -UR26 ;  /* 0x8000001a0b0b7e21 */ /* 0x000fe20008010000 */
[----:B------:R-:W-:Y:S01]  /*09d0*/  SHF.L.U32 R20, R38, 0x10, RZ ;  /* 0x0000001026147819 */ /* 0x000fe200000006ff */
[----:B-----5:R-:W-:Y:S01]  /*09e0*/  FMUL.FTZ R17, R6, R9 ;  /* 0x0000000906117220 */ /* 0x020fe20000410000 */
[----:B------:R-:W-:Y:S01]  /*09f0*/  FMUL.FTZ R10, R10, UR25 ;  /* 0x000000190a0a7c20 */ /* 0x000fe20008410000 */
[----:B------:R-:W-:Y:S01]  /*0a00*/  FMUL.FTZ R13, R11, UR25 ;  /* 0x000000190b0d7c20 */ /* 0x000fe20008410000 */
[----:B------:R-:W-:Y:S01]  /*0a10*/  FMUL.FTZ R16, R7, R8 ;  /* 0x0000000807107220 */ /* 0x000fe20000410000 */
[----:B------:R-:W-:Y:S01]  /*0a20*/  FADD.FTZ R19, RZ, R17 ;  /* 0x00000011ff137221 */ /* 0x000fe20000010000 */
[----:B------:R-:W-:Y:S01]  /*0a30*/  FFMA.FTZ R18, R10, R17, RZ ;  /* 0x000000110a127223 */ /* 0x000fe200000100ff */
[----:B------:R-:W-:Y:S01]  /*0a40*/  SHF.L.U32 R11, R37, 0x10, RZ ;  /* 0x00000010250b7819 */ /* 0x000fe200000006ff */
[----:B------:R-:W-:Y:S01]  /*0a50*/  FADD.FTZ R20, R20, -UR26 ;  /* 0x8000001a14147e21 */ /* 0x000fe20008010000 */
[----:B------:R-:W-:Y:S01]  /*0a60*/  SHF.L.U32 R15, R15, 0x10, RZ ;  /* 0x000000100f0f7819 */ /* 0x000fe200000006ff */
[----:B------:R-:W-:Y:S01]  /*0a70*/  FADD.FTZ R19, R16, R19 ;  /* 0x0000001310137221 */ /* 0x000fe20000010000 */
[----:B------:R-:W-:Y:S01]  /*0a80*/  FFMA.FTZ R18, R13, R16, R18 ;  /* 0x000000100d127223 */ /* 0x000fe20000010012 */
[----:B------:R-:W-:Y:S01]  /*0a90*/  FMUL.FTZ R16, R6, R11 ;  /* 0x0000000b06107220 */ /* 0x000fe20000410000 */
[----:B------:R-:W-:Y:S01]  /*0aa0*/  FMUL.FTZ R17, R20, UR25 ;  /* 0x0000001914117c20 */ /* 0x000fe20008410000 */
[----:B------:R-:W-:Y:S01]  /*0ab0*/  SHF.L.U32 R14, R14, 0x10, RZ ;  /* 0x000000100e0e7819 */ /* 0x000fe200000006ff */
[----:B------:R-:W-:Y:S01]  /*0ac0*/  FADD.FTZ R15, R15, -UR26 ;  /* 0x8000001a0f0f7e21 */ /* 0x000fe20008010000 */
[----:B------:R-:W-:Y:S01]  /*0ad0*/  FADD.FTZ R21, R19, R16 ;  /* 0x0000001013157221 */ /* 0x000fe20000010000 */
[----:B------:R-:W-:Y:S01]  /*0ae0*/  FFMA.FTZ R20, R17, R16, R18 ;  /* 0x0000001011147223 */ /* 0x000fe20000010012 */
[----:B------:R-:W-:Y:S01]  /*0af0*/  FFMA.FTZ R16, R9, R10, RZ ;  /* 0x0000000a09107223 */ /* 0x000fe200000100ff */
[----:B------:R-:W-:Y:S01]  /*0b00*/  FADD.FTZ R10, RZ, R9 ;  /* 0x00000009ff0a7221 */ /* 0x000fe20000010000 */
[----:B------:R-:W-:Y:S01]  /*0b10*/  FMUL.FTZ R18, R7, R14 ;  /* 0x0000000e07127220 */ /* 0x000fe20000410000 */
[----:B------:R-:W-:Y:S01]  /*0b20*/  FMUL.FTZ R15, R15, UR25 ;  /* 0x000000190f0f7c20 */ /* 0x000fe20008410000 */
[----:B------:R-:W-:Y:S01]  /*0b30*/  FFMA.FTZ R9, R8, R13, RZ ;  /* 0x0000000d08097223 */ /* 0x000fe200000100ff */
[----:B------:R-:W-:Y:S01]  /*0b40*/  FADD.FTZ R19, RZ, R8 ;  /* 0x00000008ff137221 */ /* 0x000fe20000010000 */
[----:B------:R-:W-:Y:S01]  /*0b50*/  FADD.FTZ R13, R18, R21 ;  /* 0x00000015120d7221 */ /* 0x000fe20000010000 */
[C---:B------:R-:W-:Y:S01]  /*0b60*/  FADD.FTZ R10, R11.reuse, R10 ;  /* 0x0000000a0b0a7221 */ /* 0x040fe20000010000 */
[----:B------:R-:W-:Y:S01]  /*0b70*/  FFMA.FTZ R8, R11, R17, R16 ;  /* 0x000000110b087223 */ /* 0x000fe20000010010 */
[----:B------:R-:W-:Y:S01]  /*0b80*/  FFMA.FTZ R18, R15, R18, R20 ;  /* 0x000000120f127223 */ /* 0x000fe20000010014 */
[C---:B------:R-:W-:Y:S01]  /*0b90*/  FADD.FTZ R11, R14.reuse, R19 ;  /* 0x000000130e0b7221 */ /* 0x040fe20000010000 */
[----:B------:R-:W-:Y:S01]  /*0ba0*/  FFMA.FTZ R9, R14, R15, R9 ;  /* 0x0000000f0e097223 */ /* 0x000fe20000010009 */
[----:B------:R-:W-:Y:S06]  /*0bb0*/  BRA `(.L_x_35) ;  /* 0x0000000400287947 */ /* 0x000fec0003800000 */
.L_x_34:
[----:B------:R-:W-:Y:S02]  /*0bc0*/  SHF.L.U32 R8, R39, 0x10, RZ ;  /* 0x0000001027087819 */ /* 0x000fe400000006ff */
[----:B------:R-:W-:Y:S02]  /*0bd0*/  SHF.L.U32 R9, R9, 0x10, RZ ;  /* 0x0000001009097819 */ /* 0x000fe400000006ff */
[----:B------:R-:W-:Y:S01]  /*0be0*/  SHF.L.U32 R11, R38, 0x10, RZ ;  /* 0x00000010260b7819 */ /* 0x000fe200000006ff */
[----:B------:R-:W-:Y:S01]  /*0bf0*/  FADD.FTZ R8, R8, -UR26 ;  /* 0x8000001a08087e21 */ /* 0x000fe20008010000 */
[----:B------:R-:W-:Y:S01]  /*0c00*/  PRMT R13, R38, 0x7632, R13 ;  /* 0x00007632260d7816 */ /* 0x000fe2000000000d */
[----:B------:R-:W-:Y:S01]  /*0c10*/  FADD.FTZ R10, R9, -UR26 ;  /* 0x8000001a090a7e21 */ /* 0x000fe20008010000 */
[----:B------:R-:W-:Y:S01]  /*0c20*/  PRMT R26, R37, 0x7632, R26 ;  /* 0x00007632251a7816 */ /* 0x000fe2000000001a */
[----:B------:R-:W-:Y:S01]  /*0c30*/  FMUL.FTZ R9, R8, UR25 ;  /* 0x0000001908097c20 */ /* 0x000fe20008410000 */
[----:B------:R-:W-:Y:S01]  /*0c40*/  FADD.FTZ R11, R11, -UR26 ;  /* 0x8000001a0b0b7e21 */ /* 0x000fe20008010000 */
[----:B------:R-:W-:Y:S01]  /*0c50*/  SHF.L.U32 R13, R13, 0x10, RZ ;  /* 0x000000100d0d7819 */ /* 0x000fe200000006ff */
[----:B------:R-:W-:Y:S01]  /*0c60*/  FMUL.FTZ R8, R10, UR25 ;  /* 0x000000190a087c20 */ /* 0x000fe20008410000 */
[--C-:B-----5:R-:W-:Y:S01]  /*0c70*/  FFMA.FTZ R16, R6, R9, R4.reuse ;  /* 0x0000000906107223 */ /* 0x120fe20000010004 */
[----:B------:R-:W-:Y:S01]  /*0c80*/  FMUL.FTZ R11, R11, UR25 ;  /* 0x000000190b0b7c20 */ /* 0x000fe20008410000 */
[----:B------:R-:W-:Y:S01]  /*0c90*/  SHF.L.U32 R26, R26, 0x10, RZ ;  /* 0x000000101a1a7819 */ /* 0x000fe200000006ff */
[----:B------:R-:W-:Y:S01]  /*0ca0*/  FFMA.FTZ R15, R7, R8, R5 ;  /* 0x00000008070f7223 */ /* 0x000fe20000010005 */
[----:B------:R-:W-:Y:S01]  /*0cb0*/  FMUL.FTZ R17, R16, -1.4426950216293334961 ;  /* 0xbfb8aa3b10117820 */ /* 0x000fe20000410000 */
[----:B------:R-:W-:Y:S01]  /*0cc0*/  FADD.FTZ R14, R13, -UR26 ;  /* 0x8000001a0d0e7e21 */ /* 0x000fe20008010000 */
[----:B------:R-:W-:Y:S01]  /*0cd0*/  FFMA.FTZ R13, R6, R11, R4 ;  /* 0x0000000b060d7223 */ /* 0x000fe20000010004 */
[----:B------:R-:W-:-:S02]  /*0ce0*/  FMUL.FTZ R19, R15, -1.4426950216293334961 ;  /* 0xbfb8aa3b0f137820 */ /* 0x000fc40000410000 */
[----:B------:R-:W-:Y:S01]  /*0cf0*/  FMUL.FTZ R14, R14, UR25 ;  /* 0x000000190e0e7c20 */ /* 0x000fe20008410000 */
[----:B------:R-:W0:Y:S01]  /*0d00*/  MUFU.EX2 R17, R17 ;  /* 0x0000001100117308 */ /* 0x000e220000000800 */
[----:B------:R-:W-:Y:S02]  /*0d10*/  FMUL.FTZ R21, R13, -1.4426950216293334961 ;  /* 0xbfb8aa3b0d157820 */ /* 0x000fe40000410000 */
[----:B------:R-:W-:Y:S01]  /*0d20*/  FFMA.FTZ R10, R7, R14, R5 ;  /* 0x0000000e070a7223 */ /* 0x000fe20000010005 */
[----:B------:R-:W1:Y:S03]  /*0d30*/  MUFU.EX2 R19, R19 ;  /* 0x0000001300137308 */ /* 0x000e660000000800 */
[----:B------:R-:W-:Y:S01]  /*0d40*/  FMUL.FTZ R23, R10, -1.4426950216293334961 ;  /* 0xbfb8aa3b0a177820 */ /* 0x000fe20000410000 */
[----:B------:R-:W2:Y:S05]  /*0d50*/  MUFU.EX2 R21, R21 ;  /* 0x0000001500157308 */ /* 0x000eaa0000000800 */
[----:B------:R-:W3:Y:S01]  /*0d60*/  MUFU.EX2 R23, R23 ;  /* 0x0000001700177308 */ /* 0x000ee20000000800 */
[----:B0-----:R-:W-:Y:S01]  /*0d70*/  FADD.FTZ R18, R17, 1 ;  /* 0x3f80000011127421 */ /* 0x001fe20000010000 */
[----:B-1----:R-:W-:Y:S01]  /*0d80*/  FADD.FTZ R20, R19, 1 ;  /* 0x3f80000013147421 */ /* 0x002fe20000010000 */
[----:B------:R-:W-:-:S04]  /*0d90*/  SHF.L.U32 R19, R40, 0x10, RZ ;  /* 0x0000001028137819 */ /* 0x000fc800000006ff */
[----:B------:R-:W0:Y:S01]  /*0da0*/  MUFU.RCP R18, R18 ;  /* 0x0000001200127308 */ /* 0x000e220000001000 */
[----:B--2---:R-:W-:Y:S01]  /*0db0*/  FADD.FTZ R22, R21, 1 ;  /* 0x3f80000015167421 */ /* 0x004fe20000010000 */
[----:B---3--:R-:W-:-:S06]  /*0dc0*/  FADD.FTZ R17, R23, 1 ;  /* 0x3f80000017117421 */ /* 0x008fcc0000010000 */
[----:B------:R-:W1:Y:S01]  /*0dd0*/  MUFU.RCP R20, R20 ;  /* 0x0000001400147308 */ /* 0x000e620000001000 */
[----:B------:R-:W-:-:S07]  /*0de0*/  SHF.L.U32 R23, R41, 0x10, RZ ;  /* 0x0000001029177819 */ /* 0x000fce00000006ff */
[----:B------:R-:W2:Y:S01]  /*0df0*/  MUFU.RCP R22, R22 ;  /* 0x0000001600167308 */ /* 0x000ea20000001000 */
[----:B0-----:R-:W-:Y:S01]  /*0e00*/  FADD.FTZ R21, -R18, 1 ;  /* 0x3f80000012157421 */ /* 0x001fe20000010100 */
[----:B------:R-:W-:-:S03]  /*0e10*/  FMUL.FTZ R19, R19, R18 ;  /* 0x0000001213137220 */ /* 0x000fc60000410000 */
[----:B------:R-:W-:Y:S01]  /*0e20*/  FFMA.FTZ R16, R16, R21, 1 ;  /* 0x3f80000010107423 */ /* 0x000fe20000010015 */
[----:B------:R-:W-:Y:S02]  /*0e30*/  SHF.L.U32 R21, R37, 0x10, RZ ;  /* 0x0000001025157819 */ /* 0x000fe400000006ff */
[----:B------:R-:W0:Y:S01]  /*0e40*/  MUFU.RCP R17, R17 ;  /* 0x0000001100117308 */ /* 0x000e220000001000 */
[----:B-1----:R-:W-:Y:S01]  /*0e50*/  FMUL.FTZ R18, R23, R20 ;  /* 0x0000001417127220 */ /* 0x002fe20000410000 */
[----:B------:R-:W-:Y:S01]  /*0e60*/  FADD.FTZ R20, -R20, 1 ;  /* 0x3f80000014147421 */ /* 0x000fe20000010100 */
[----:B--2---:R-:W-:Y:S01]  /*0e70*/  FADD.FTZ R24, -R22, 1 ;  /* 0x3f80000016187421 */ /* 0x004fe20000010100 */
[----:B------:R-:W-:Y:S02]  /*0e80*/  FMUL.FTZ R22, R21, R22 ;  /* 0x0000001615167220 */ /* 0x000fe40000410000 */
[----:B------:R-:W-:Y:S01]  /*0e90*/  FFMA.FTZ R21, R15, R20, 1 ;  /* 0x3f8000000f157423 */ /* 0x000fe20000010014 */
[----:B------:R-:W-:Y:S01]  /*0ea0*/  FMUL.FTZ R15, R19, R16 ;  /* 0x00000010130f7220 */ /* 0x000fe20000410000 */
[----:B------:R-:W-:-:S02]  /*0eb0*/  FFMA.FTZ R13, R13, R24, 1 ;  /* 0x3f8000000d0d7423 */ /* 0x000fc40000010018 */
[----:B------:R-:W-:Y:S01]  /*0ec0*/  FMUL.FTZ R16, R18, R21 ;  /* 0x0000001512107220 */ /* 0x000fe20000410000 */
[----:B------:R-:W-:Y:S01]  /*0ed0*/  FMUL.FTZ R18, R6, R15 ;  /* 0x0000000f06127220 */ /* 0x000fe20000410000 */
[----:B0-----:R-:W-:Y:S01]  /*0ee0*/  FADD.FTZ R23, -R17, 1 ;  /* 0x3f80000011177421 */ /* 0x001fe20000010100 */
[----:B------:R-:W-:Y:S01]  /*0ef0*/  FMUL.FTZ R19, R26, R17 ;  /* 0x000000111a137220 */ /* 0x000fe20000410000 */
[----:B------:R-:W-:Y:S01]  /*0f00*/  FMUL.FTZ R17, R22, R13 ;  /* 0x0000000d16117220 */ /* 0x000fe20000410000 */
[----:B------:R-:W-:Y:S01]  /*0f10*/  FMUL.FTZ R13, R7, R16 ;  /* 0x00000010070d7220 */ /* 0x000fe20000410000 */
[----:B------:R-:W-:Y:S01]  /*0f20*/  FFMA.FTZ R10, R10, R23, 1 ;  /* 0x3f8000000a0a7423 */ /* 0x000fe20000010017 */
[----:B------:R-:W-:Y:S01]  /*0f30*/  FFMA.FTZ R21, R9, R18, RZ ;  /* 0x0000001209157223 */ /* 0x000fe200000100ff */
[----:B------:R-:W-:Y:S01]  /*0f40*/  FADD.FTZ R18, RZ, R18 ;  /* 0x00000012ff127221 */ /* 0x000fe20000010000 */
[----:B------:R-:W-:Y:S01]  /*0f50*/  FMUL.FTZ R23, R6, R17 ;  /* 0x0000001106177220 */ /* 0x000fe20000410000 */
[----:B------:R-:W-:Y:S01]  /*0f60*/  FMUL.FTZ R19, R19, R10 ;  /* 0x0000000a13137220 */ /* 0x000fe20000410000 */
[----:B------:R-:W-:Y:S01]  /*0f70*/  FFMA.FTZ R10, R8, R13, R21 ;  /* 0x0000000d080a7223 */ /* 0x000fe20000010015 */
[----:B------:R-:W-:Y:S01]  /*0f80*/  FADD.FTZ R18, R13, R18 ;  /* 0x000000120d127221 */ /* 0x000fe20000010000 */
[----:B------:R-:W-:Y:S01]  /*0f90*/  FFMA.FTZ R20, R9, R15, RZ ;  /* 0x0000000f09147223 */ /* 0x000fe200000100ff */
[----:B------:R-:W-:Y:S01]  /*0fa0*/  FMUL.FTZ R13, R7, R19 ;  /* 0x00000013070d7220 */ /* 0x000fe20000410000 */
[----:B------:R-:W-:Y:S01]  /*0fb0*/  FFMA.FTZ R21, R11, R23, R10 ;  /* 0x000000170b157223 */ /* 0x000fe2000001000a */
[----:B------:R-:W-:Y:S01]  /*0fc0*/  FADD.FTZ R10, R18, R23 ;  /* 0x00000017120a7221 */ /* 0x000fe20000010000 */
[----:B------:R-:W-:Y:S01]  /*0fd0*/  FFMA.FTZ R9, R8, R16, RZ ;  /* 0x0000001008097223 */ /* 0x000fe200000100ff */
[----:B------:R-:W-:Y:S01]  /*0fe0*/  FADD.FTZ R16, RZ, R16 ;  /* 0x00000010ff107221 */ /* 0x000fe20000010000 */
[C---:B------:R-:W-:Y:S01]  /*0ff0*/  FFMA.FTZ R18, R14.reuse, R13, R21 ;  /* 0x0000000d0e127223 */ /* 0x040fe20000010015 */
[----:B------:R-:W-:Y:S01]  /*1000*/  FADD.FTZ R13, R13, R10 ;  /* 0x0000000a0d0d7221 */ /* 0x000fe20000010000 */
[----:B------:R-:W-:Y:S01]  /*1010*/  FADD.FTZ R10, RZ, R15 ;  /* 0x0000000fff0a7221 */ /* 0x000fe20000010000 */
[----:B------:R-:W-:Y:S01]  /*1020*/  FFMA.FTZ R8, R11, R17, R20 ;  /* 0x000000110b087223 */ /* 0x000fe20000010014 */
[----:B------:R-:W-:Y:S01]  /*1030*/  FFMA.FTZ R9, R14, R19, R9 ;  /* 0x000000130e097223 */ /* 0x000fe20000010009 */
[----:B------:R-:W-:Y:S01]  /*1040*/  FADD.FTZ R11, R16, R19 ;  /* 0x00000013100b7221 */ /* 0x000fe20000010000 */
[----:B------:R-:W-:-:S07]  /*1050*/  FADD.FTZ R10, R10, R17 ;  /* 0x000000110a0a7221 */ /* 0x000fce0000010000 */
.L_x_35:
[----:B------:R-:W-:Y:S01]  /*1060*/  MOV R15, R13 ;  /* 0x0000000d000f7202 */ /* 0x000fe20000000f00 */
[----:B------:R-:W-:Y:S01]  /*1070*/  STS.128 [R0], R8 ;  /* 0x0000000800007388 */ /* 0x000fe20000000c00 */
[C---:B------:R-:W-:Y:S01]  /*1080*/  ISETP.GT.AND P1, PT, R44.reuse, 0x1e, PT ;  /* 0x0000001e2c00780c */ /* 0x040fe20003f24270 */
[----:B------:R-:W-:Y:S01]  /*1090*/  BSSY.RECONVERGENT B0, `(.L_x_36) ;  /* 0x0000022000007945 */ /* 0x000fe20003800200 */
[----:B------:R-:W-:Y:S01]  /*10a0*/  ISETP.GT.AND P3, PT, R44, 0xf, PT ;  /* 0x0000000f2c00780c */ /* 0x000fe20003f64270 */
[----:B------:R-:W0:Y:S01]  /*10b0*/  SHFL.DOWN PT, R13, R18, 0x1, 0x1f ;  /* 0x08201f00120d7f89 */ /* 0x000e2200000e0000 */
[C---:B------:R-:W-:Y:S02]  /*10c0*/  ISETP.NE.AND P2, PT, R45.reuse, RZ, PT ;  /* 0x000000ff2d00720c */ /* 0x040fe40003f45270 */
[----:B------:R-:W-:Y:S01]  /*10d0*/  ISETP.GT.U32.AND P4, PT, R45, 0x1, PT ;  /* 0x000000012d00780c */ /* 0x000fe20003f84070 */
[----:B------:R-:W1:Y:S06]  /*10e0*/  SHFL.DOWN PT, R14, R15, 0x1, 0x1f ;  /* 0x08201f000f0e7f89 */ /* 0x000e6c00000e0000 */
        /* <DEDUP_REMOVED lines=14> */
[----:B------:R-:W1:Y:S01]  /*11d0*/  SHFL.DOWN PT, R14, R15, 0x8, 0x1f ;  /* 0x09001f000f0e7f89 */ /* 0x000e6200000e0000 */
[----:B0-----:R-:W-:Y:S01]  /*11e0*/  FADD.FTZ R13, R18, R13 ;  /* 0x0000000d120d7221 */ /* 0x001fe20000010000 */
[----:B-1----:R-:W-:-:S04]  /*11f0*/  FADD.FTZ R14, R15, R14 ;  /* 0x0000000e0f0e7221 */ /* 0x002fc80000010000 */
[----:B------:R-:W-:Y:S02]  /*1200*/  FSEL R32, R18, R13, P1 ;  /* 0x0000000d12207208 */ /* 0x000fe40000800000 */
[----:B------:R-:W-:-:S03]  /*1210*/  FSEL R33, R15, R14, P1 ;  /* 0x0000000e0f217208 */ /* 0x000fc60000800000 */
[----:B------:R0:W1:Y:S04]  /*1220*/  SHFL.DOWN PT, R16, R32, 0x10, 0x1f ;  /* 0x0a001f0020107f89 */ /* 0x00006800000e0000 */
[----:B------:R0:W2:Y:S01]  /*1230*/  SHFL.DOWN PT, R15, R33, 0x10, 0x1f ;  /* 0x0a001f00210f7f89 */ /* 0x0000a200000e0000 */
[----:B------:R-:W-:Y:S05]  /*1240*/  @P3 BRA `(.L_x_37) ;  /* 0x0000000000183947 */ /* 0x000fea0003800000 */
[----:B------:R-:W-:Y:S01]  /*1250*/  ISETP.NE.AND P1, PT, R44, RZ, PT ;  /* 0x000000ff2c00720c */ /* 0x000fe20003f25270 */
[----:B01----:R-:W-:Y:S01]  /*1260*/  FADD.FTZ R32, R13, R16 ;  /* 0x000000100d207221 */ /* 0x003fe20000010000 */
[----:B------:R-:W-:Y:S01]  /*1270*/  SHF.R.U32.HI R17, RZ, 0x2, R45 ;  /* 0x00000002ff117819 */ /* 0x000fe2000001162d */
[----:B--2---:R-:W-:-:S03]  /*1280*/  FADD.FTZ R33, R14, R15 ;  /* 0x0000000f0e217221 */ /* 0x004fc60000010000 */
[----:B------:R-:W-:-:S07]  /*1290*/  LOP3.LUT R17, R17, 0xf8, RZ, 0xc0, !PT ;  /* 0x000000f811117812 */ /* 0x000fce00078ec0ff */
[----:B------:R3:W-:Y:S02]  /*12a0*/  @!P1 STS.64 [R17+UR7+0x8], R32 ;  /* 0x0000082011009988 */ /* 0x0007e40008000a07 */
.L_x_37:
[----:B------:R-:W-:Y:S05]  /*12b0*/  BSYNC.RECONVERGENT B0 ;  /* 0x0000000000007941 */ /* 0x000fea0003800200 */
.L_x_36:
[----:B------:R-:W-:Y:S01]  /*12c0*/  BAR.SYNC.DEFER_BLOCKING 0x0 ;  /* 0x0000000000007b1d */ /* 0x000fe20000010000 */
[----:B------:R-:W-:-:S05]  /*12d0*/  LEA R43, R12, R45, 0x1 ;  /* 0x0000002d0c2b7211 */ /* 0x000fca00078e08ff */
[----:B------:R-:W-:Y:S04]  /*12e0*/  BSSY.RECONVERGENT B0, `(.L_x_38) ;  /* 0x000000d000007945 */ /* 0x000fe80003800200 */
[----:B------:R-:W-:Y:S05]  /*12f0*/  @P2 BRA `(.L_x_39) ;  /* 0x00000000002c2947 */ /* 0x000fea0003800000 */
[----:B------:R-:W4:Y:S01]  /*1300*/  S2UR UR10, SR_CgaCtaId ;  /* 0x00000000000a79c3 */ /* 0x000f220000008800 */
[----:B------:R-:W-:Y:S02]  /*1310*/  UMOV UR4, 0x400 ;  /* 0x0000040000047882 */ /* 0x000fe40000000000 */
[----:B----4-:R-:W-:-:S09]  /*1320*/  ULEA UR4, UR10, UR4, 0x18 ;  /* 0x000000040a047291 */ /* 0x010fd2000f8ec0ff */
[----:B--2---:R-:W2:Y:S04]  /*1330*/  LDS.128 R12, [UR4+0x10] ;  /* 0x00001004ff0c7984 */ /* 0x004ea80008000c00 */
[----:B-1-3--:R-:W0:Y:S01]  /*1340*/  LDS.64 R16, [UR4+0x20] ;  /* 0x00002004ff107984 */ /* 0x00ae220008000a00 */
[----:B--2---:R-:W-:Y:S01]  /*1350*/  FADD.FTZ R19, R32, R12 ;  /* 0x0000000c20137221 */ /* 0x004fe20000010000 */
[----:B------:R-:W-:-:S03]  /*1360*/  FADD.FTZ R12, R33, R13 ;  /* 0x0000000d210c7221 */ /* 0x000fc60000010000 */
[----:B------:R-:W-:Y:S01]  /*1370*/  FADD.FTZ R19, R19, R14 ;  /* 0x0000000e13137221 */ /* 0x000fe20000010000 */
[----:B------:R-:W-:-:S03]  /*1380*/  FADD.FTZ R12, R12, R15 ;  /* 0x0000000f0c0c7221 */ /* 0x000fc60000010000 */
[----:B0-----:R-:W-:Y:S01]  /*1390*/  FADD.FTZ R32, R19, R16 ;  /* 0x0000001013207221 */ /* 0x001fe20000010000 */
[----:B------:R-:W-:-:S07]  /*13a0*/  FADD.FTZ R33, R12, R17 ;  /* 0x000000110c217221 */ /* 0x000fce0000010000 */
.L_x_39:
[----:B------:R-:W-:Y:S05]  /*13b0*/  BSYNC.RECONVERGENT B0 ;  /* 0x0000000000007941 */ /* 0x000fea0003800200 */
.L_x_38:
[----:B------:R-:W-:Y:S06]  /*13c0*/  BAR.SYNC.DEFER_BLOCKING 0x0 ;  /* 0x0000000000007b1d */ /* 0x000fec0000010000 */
[----:B------:R-:W-:Y:S04]  /*13d0*/  BSSY.RECONVERGENT B0, `(.L_x_40) ;  /* 0x000013d000007945 */ /* 0x000fe80003800200 */
[----:B------:R-:W-:Y:S05]  /*13e0*/  @P4 BRA `(.L_x_41) ;  /* 0x0000001000ec4947 */ /* 0x000fea0003800000 */
[----:B--2---:R-:W2:Y:S04]  /*13f0*/  LDS.128 R12, [R0+0x20] ;  /* 0x00002000000c7984 */ /* 0x004ea80000000c00 */
[----:B-1-3--:R-:W1:Y:S04]  /*1400*/  LDS.128 R16, [R0+0x40] ;  /* 0x0000400000107984 */ /* 0x00ae680000000c00 */
[----:B------:R-:W3:Y:S04]  /*1410*/  LDS.128 R20, [R0+0x60] ;  /* 0x0000600000147984 */ /* 0x000ee80000000c00 */
[----:B------:R-:W4:Y:S04]  /*1420*/  LDS.128 R24, [R0+0x80] ;  /* 0x0000800000187984 */ /* 0x000f280000000c00 */
[----:B------:R-:W5:Y:S01]  /*1430*/  LDS.128 R28, [R0+0xa0] ;  /* 0x0000a000001c7984 */ /* 0x000f620000000c00 */
[----:B--2---:R-:W-:Y:S01]  /*1440*/  FADD.FTZ R12, R8, R12 ;  /* 0x0000000c080c7221 */ /* 0x004fe20000010000 */
[----:B------:R-:W-:Y:S01]  /*1450*/  FADD.FTZ R8, R9, R13 ;  /* 0x0000000d09087221 */ /* 0x000fe20000010000 */
[----:B------:R-:W-:Y:S01]  /*1460*/  FADD.FTZ R9, R10, R14 ;  /* 0x0000000e0a097221 */ /* 0x000fe20000010000 */
[----:B------:R-:W-:Y:S01]  /*1470*/  FADD.FTZ R14, R11, R15 ;  /* 0x0000000f0b0e7221 */ /* 0x000fe20000010000 */
[----:B-1----:R-:W-:Y:S01]  /*1480*/  FADD.FTZ R13, R12, R16 ;  /* 0x000000100c0d7221 */ /* 0x002fe20000010000 */
[----:B------:R-:W-:Y:S01]  /*1490*/  FADD.FTZ R12, R8, R17 ;  /* 0x00000011080c7221 */ /* 0x000fe20000010000 */
[----:B------:R-:W-:Y:S01]  /*14a0*/  FADD.FTZ R15, R9, R18 ;  /* 0x00000012090f7221 */ /* 0x000fe20000010000 */
[----:B------:R-:W-:Y:S01]  /*14b0*/  FADD.FTZ R14, R14, R19 ;  /* 0x000000130e0e7221 */ /* 0x000fe20000010000 */
[----:B------:R-:W1:Y:S01]  /*14c0*/  LDS.128 R8, [R0+0xc0] ;  /* 0x0000c00000087984 */ /* 0x000e620000000c00 */
[----:B---3--:R-:W-:Y:S01]  /*14d0*/  FADD.FTZ R13, R13, R20 ;  /* 0x000000140d0d7221 */ /* 0x008fe20000010000 */
[----:B------:R-:W-:Y:S01]  /*14e0*/  FADD.FTZ R12, R12, R21 ;  /* 0x000000150c0c7221 */ /* 0x000fe20000010000 */
[----:B------:R-:W-:Y:S01]  /*14f0*/  FADD.FTZ R17, R15, R22 ;  /* 0x000000160f117221 */ /* 0x000fe20000010000 */
[----:B------:R-:W-:Y:S01]  /*1500*/  FADD.FTZ R16, R14, R23 ;  /* 0x000000170e107221 */ /* 0x000fe20000010000 */
[----:B----4-:R-:W-:Y:S01]  /*1510*/  FADD.FTZ R19, R13, R24 ;  /* 0x000000180d137221 */ /* 0x010fe20000010000 */
[----:B------:R-:W-:Y:S01]  /*1520*/  FADD.FTZ R24, R12, R25 ;  /* 0x000000190c187221 */ /* 0x000fe20000010000 */
[----:B------:R-:W-:Y:S01]  /*1530*/  LDS.128 R20, [R0+0x100] ;  /* 0x0001000000147984 */ /* 0x000fe20000000c00 */
[----:B------:R-:W-:Y:S01]  /*1540*/  FADD.FTZ R17, R17, R26 ;  /* 0x0000001a11117221 */ /* 0x000fe20000010000 */
[----:B------:R-:W-:Y:S01]  /*1550*/  FADD.FTZ R26, R16, R27 ;  /* 0x0000001b101a7221 */ /* 0x000fe20000010000 */
[----:B-----5:R-:W-:Y:S01]  /*1560*/  FADD.FTZ R25, R19, R28 ;  /* 0x0000001c13197221 */ /* 0x020fe20000010000 */
[----:B------:R-:W2:Y:S01]  /*1570*/  LDS.128 R12, [R0+0xe0] ;  /* 0x0000e000000c7984 */ /* 0x000ea20000000c00 */
[----:B------:R-:W-:Y:S01]  /*1580*/  FADD.FTZ R24, R24, R29 ;  /* 0x0000001d18187221 */ /* 0x000fe20000010000 */
[----:B------:R-:W-:Y:S01]  /*1590*/  FADD.FTZ R27, R17, R30 ;  /* 0x0000001e111b7221 */ /* 0x000fe20000010000 */
[----:B------:R-:W-:Y:S01]  /*15a0*/  FADD.FTZ R28, R26, R31 ;  /* 0x0000001f1a1c7221 */ /* 0x000fe20000010000 */
[----:B------:R-:W3:Y:S01]  /*15b0*/  LDS.128 R16, [R0+0x120] ;  /* 0x0001200000107984 */ /* 0x000ee20000000c00 */
[----:B-1----:R-:W-:Y:S01]  /*15c0*/  FADD.FTZ R29, R25, R8 ;  /* 0x00000008191d7221 */ /* 0x002fe20000010000 */
[----:B------:R-:W-:Y:S01]  /*15d0*/  FADD.FTZ R8, R24, R9 ;  /* 0x0000000918087221 */ /* 0x000fe20000010000 */
[----:B------:R-:W-:Y:S01]  /*15e0*/  FADD.FTZ R9, R27, R10 ;  /* 0x0000000a1b097221 */ /* 0x000fe20000010000 */
[----:B------:R-:W-:Y:S01]  /*15f0*/  FADD.FTZ R28, R28, R11 ;  /* 0x0000000b1c1c7221 */ /* 0x000fe20000010000 */
[----:B------:R-:W1:Y:S01]  /*1600*/  LDS.128 R24, [R0+0x140] ;  /* 0x0001400000187984 */ /* 0x000e620000000c00 */
[----:B--2---:R-:W-:Y:S01]  /*1610*/  FADD.FTZ R8, R8, R13 ;  /* 0x0000000d08087221 */ /* 0x004fe20000010000 */
[----:B------:R-:W-:Y:S01]  /*1620*/  FADD.FTZ R29, R29, R12 ;  /* 0x0000000c1d1d7221 */ /* 0x000fe20000010000 */
[----:B------:R-:W-:Y:S01]  /*1630*/  FADD.FTZ R13, R9, R14 ;  /* 0x0000000e090d7221 */ /* 0x000fe20000010000 */
[----:B------:R-:W-:Y:S01]  /*1640*/  FADD.FTZ R28, R28, R15 ;  /* 0x0000000f1c1c7221 */ /* 0x000fe20000010000 */
[----:B------:R-:W-:Y:S01]  /*1650*/  FADD.FTZ R12, R8, R21 ;  /* 0x00000015080c7221 */ /* 0x000fe20000010000 */
[----:B------:R-:W-:Y:S01]  /*1660*/  FADD.FTZ R29, R29, R20 ;  /* 0x000000141d1d7221 */ /* 0x000fe20000010000 */
[----:B------:R-:W2:Y:S01]  /*1670*/  LDS.128 R8, [R0+0x160] ;  /* 0x0001600000087984 */ /* 0x000ea20000000c00 */
[----:B------:R-:W-:Y:S01]  /*1680*/  FADD.FTZ R13, R13, R22 ;  /* 0x000000160d0d7221 */ /* 0x000fe20000010000 */
[----:B------:R-:W-:Y:S01]  /*1690*/  FADD.FTZ R28, R28, R23 ;  /* 0x000000171c1c7221 */ /* 0x000fe20000010000 */
[----:B---3--:R-:W-:Y:S01]  /*16a0*/  FADD.FTZ R29, R29, R16 ;  /* 0x000000101d1d7221 */ /* 0x008fe20000010000 */
[----:B------:R-:W3:Y:S01]  /*16b0*/  LDS.128 R20, [R0+0x180] ;  /* 0x0001800000147984 */ /* 0x000ee20000000c00 */
[----:B------:R-:W-:Y:S01]  /*16c0*/  FADD.FTZ R16, R12, R17 ;  /* 0x000000110c107221 */ /* 0x000fe20000010000 */
[----:B------:R-:W-:Y:S01]  /*16d0*/  FADD.FTZ R17, R13, R18 ;  /* 0x000000120d117221 */ /* 0x000fe20000010000 */
[----:B------:R-:W-:Y:S01]  /*16e0*/  FADD.FTZ R28, R28, R19 ;  /* 0x000000131c1c7221 */ /* 0x000fe20000010000 */
[----:B------:R-:W4:Y:S01]  /*16f0*/  LDS.128 R12, [R0+0x1a0] ;  /* 0x0001a000000c7984 */ /* 0x000f220000000c00 */
        /* <DEDUP_REMOVED lines=9> */
[----:B---3--:R-:W-:Y:S01]  /*1790*/  FADD.FTZ R29, R29, R20 ;  /* 0x000000141d1d7221 */ /* 0x008fe20000010000 */
[----:B------:R-:W2:Y:S01]  /*17a0*/  LDS.128 R8, [R0+0x1e0] ;  /* 0x0001e00000087984 */ /* 0x000ea20000000c00 */
[----:B------:R-:W-:Y:S01]  /*17b0*/  FADD.FTZ R24, R24, R21 ;  /* 0x0000001518187221 */ /* 0x000fe20000010000 */
[----:B------:R-:W-:Y:S01]  /*17c0*/  FADD.FTZ R27, R25, R22 ;  /* 0x00000016191b7221 */ /* 0x000fe20000010000 */
[----:B------:R-:W-:Y:S01]  /*17d0*/  FADD.FTZ R28, R28, R23 ;  /* 0x000000171c1c7221 */ /* 0x000fe20000010000 */
[----:B----4-:R-:W-:Y:S01]  /*17e0*/  FADD.FTZ R25, R29, R12 ;  /* 0x0000000c1d197221 */ /* 0x010fe20000010000 */
[----:B------:R-:W3:Y:S01]  /*17f0*/  LDS.128 R20, [R0+0x200] ;  /* 0x0002000000147984 */ /* 0x000ee20000000c00 */
[----:B------:R-:W-:Y:S01]  /*1800*/  FADD.FTZ R24, R24, R13 ;  /* 0x0000000d18187221 */ /* 0x000fe20000010000 */
[----:B------:R-:W-:Y:S01]  /*1810*/  FADD.FTZ R27, R27, R14 ;  /* 0x0000000e1b1b7221 */ /* 0x000fe20000010000 */
[----:B------:R-:W-:-:S02]  /*1820*/  FADD.FTZ R28, R28, R15 ;  /* 0x0000000f1c1c7221 */ /* 0x000fc40000010000 */
        /* <DEDUP_REMOVED lines=9> */
[----:B------:R-:W-:Y:S02]  /*18c0*/  FADD.FTZ R28, R28, R11 ;  /* 0x0000000b1c1c7221 */ /* 0x000fe40000010000 */
[----:B------:R-:W2:Y:S01]  /*18d0*/  LDS.128 R8, [R0+0x260] ;  /* 0x0002600000087984 */ /* 0x000ea20000000c00 */
[----:B---3--:R-:W-:Y:S01]  /*18e0*/  FADD.FTZ R29, R29, R20 ;  /* 0x000000141d1d7221 */ /* 0x008fe20000010000 */
[----:B------:R-:W-:Y:S01]  /*18f0*/  FADD.FTZ R20, R16, R21 ;  /* 0x0000001510147221 */ /* 0x000fe20000010000 */
[----:B------:R-:W-:Y:S01]  /*1900*/  FADD.FTZ R21, R17, R22 ;  /* 0x0000001611157221 */ /* 0x000fe20000010000 */
[----:B------:R-:W-:Y:S01]  /*1910*/  FADD.FTZ R28, R28, R23 ;  /* 0x000000171c1c7221 */ /* 0x000fe20000010000 */
[----:B------:R-:W3:Y:S01]  /*1920*/  LDS.128 R16, [R0+0x280] ;  /* 0x0002800000107984 */ /* 0x000ee20000000c00 */
[----:B----4-:R-:W-:Y:S01]  /*1930*/  FADD.FTZ R29, R29, R12 ;  /* 0x0000000c1d1d7221 */ /* 0x010fe20000010000 */
        /* <DEDUP_REMOVED lines=17> */
[----:B------:R-:W-:-:S02]  /*1a50*/  FADD.FTZ R28, R28, R19 ;  /* 0x000000131c1c7221 */ /* 0x000fc40000010000 */
[----:B------:R-:W3:Y:S01]  /*1a60*/  LDS.128 R16, [R0+0x300] ;  /* 0x0003000000107984 */ /* 0x000ee20000000c00 */
[----:B----4-:R-:W-:Y:S01]  /*1a70*/  FADD.FTZ R29, R29, R12 ;  /* 0x0000000c1d1d7221 */ /* 0x010fe20000010000 */
        /* <DEDUP_REMOVED lines=12> */
[----:B------:R-:W-:-:S02]  /*1b40*/  FADD.FTZ R28, R28, R11 ;  /* 0x0000000b1c1c7221 */ /* 0x000fc40000010000 */
[----:B------:R-:W2:Y:S01]  /*1b50*/  LDS.128 R8, [R0+0x360] ;  /* 0x0003600000087984 */ /* 0x000ea20000000c00 */
[----:B---3--:R-:W-:Y:S01]  /*1b60*/  FADD.FTZ R29, R29, R16 ;  /* 0x000000101d1d7221 */ /* 0x008fe20000010000 */
[----:B------:R-:W-:Y:S01]  /*1b70*/  FADD.FTZ R20, R20, R17 ;  /* 0x0000001114147221 */ /* 0x000fe20000010000 */
[----:B------:R-:W-:Y:S01]  /*1b80*/  FADD.FTZ R21, R21, R18 ;  /* 0x0000001215157221 */ /* 0x000fe20000010000 */
[----:B------:R-:W-:Y:S02]  /*1b90*/  FADD.FTZ R28, R28, R19 ;  /* 0x000000131c1c7221 */ /* 0x000fe40000010000 */
        /* <DEDUP_REMOVED lines=15> */
[----:B------:R-:W2:Y:S01]  /*1c90*/  LDS.128 R12, [R0+0x3e0] ;  /* 0x0003e000000c7984 */ /* 0x000ea20000000c00 */
[----:B---3--:R-:W-:Y:S01]  /*1ca0*/  FADD.FTZ R29, R29, R16 ;  /* 0x000000101d1d7221 */ /* 0x008fe20000010000 */
[----:B------:R-:W-:Y:S01]  /*1cb0*/  FADD.FTZ R8, R8, R17 ;  /* 0x0000001108087221 */ /* 0x000fe20000010000 */
[----:B------:R-:W-:Y:S01]  /*1cc0*/  FADD.FTZ R17, R9, R18 ;  /* 0x0000001209117221 */ /* 0x000fe20000010000 */
[----:B------:R-:W-:Y:S01]  /*1cd0*/  FADD.FTZ R28, R28, R19 ;  /* 0x000000131c1c7221 */ /* 0x000fe20000010000 */
[----:B----4-:R-:W-:Y:S01]  /*1ce0*/  FADD.FTZ R29, R29, R24 ;  /* 0x000000181d1d7221 */ /* 0x010fe20000010000 */
[----:B------:R-:W-:Y:S01]  /*1cf0*/  FADD.FTZ R24, R8, R25 ;  /* 0x0000001908187221 */ /* 0x000fe20000010000 */
[----:B------:R-:W-:Y:S01]  /*1d00*/  FADD.FTZ R25, R17, R26 ;  /* 0x0000001a11197221 */ /* 0x000fe20000010000 */
[----:B------:R-:W3:Y:S01]  /*1d10*/  LDS.128 R8, [R0+0x400] ;  /* 0x0004000000087984 */ /* 0x000ee20000000c00 */
[----:B------:R-:W-:-:S03]  /*1d20*/  FADD.FTZ R28, R28, R27 ;  /* 0x0000001b1c1c7221 */ /* 0x000fc60000010000 */
        /* <DEDUP_REMOVED lines=120> */
[----:B-1----:R-:W-:Y:S01]  /*24b0*/  FADD.FTZ R16, R12, R21 ;  /* 0x000000150c107221 */ /* 0x002fe20000010000 */
[----:B------:R-:W-:Y:S01]  /*24c0*/  FADD.FTZ R29, R29, R20 ;  /* 0x000000141d1d7221 */ /* 0x000fe20000010000 */
[----:B------:R-:W1:Y:S01]  /*24d0*/  LDS.128 R12, [R0+0x720] ;  /* 0x00072000000c7984 */ /* 0x000e620000000c00 */
[----:B------:R-:W-:Y:S01]  /*24e0*/  FADD.FTZ R17, R17, R22 ;  /* 0x0000001611117221 */ /* 0x000fe20000010000 */
[----:B------:R-:W-:-:S02]  /*24f0*/  FADD.FTZ R28, R28, R23 ;  /* 0x000000171c1c7221 */ /* 0x000fc40000010000 */
[----:B------:R-:W4:Y:S01]  /*2500*/  LDS.128 R20, [R0+0x740] ;  /* 0x0007400000147984 */ /* 0x000f220000000c00 */
        /* <DEDUP_REMOVED lines=8> */
[----:B------:R-:W-:Y:S02]  /*2590*/  FADD.FTZ R28, R28, R11 ;  /* 0x0000000b1c1c7221 */ /* 0x000fe40000010000 */
[----:B------:R-:W3:Y:S01]  /*25a0*/  LDS.128 R8, [R0+0x780] ;  /* 0x0007800000087984 */ /* 0x000ee20000000c00 */
[----:B-1----:R-:W-:Y:S01]  /*25b0*/  FADD.FTZ R29, R29, R12 ;  /* 0x0000000c1d1d7221 */ /* 0x002fe20000010000 */
        /* <DEDUP_REMOVED lines=18> */
[----:B-1----:R-:W-:Y:S01]  /*26e0*/  FADD.FTZ R29, R29, R12 ;  /* 0x0000000c1d1d7221 */ /* 0x002fe20000010000 */
[----:B------:R-:W-:Y:S01]  /*26f0*/  FADD.FTZ R16, R16, R13 ;  /* 0x0000000d10107221 */ /* 0x000fe20000010000 */
[----:B------:R-:W-:Y:S01]  /*2700*/  FADD.FTZ R17, R17, R14 ;  /* 0x0000000e11117221 */ /* 0x000fe20000010000 */
[----:B------:R-:W-:Y:S01]  /*2710*/  FADD.FTZ R8, R8, R15 ;  /* 0x0000000f08087221 */ /* 0x000fe20000010000 */
[----:B----4-:R-:W-:Y:S01]  /*2720*/  FADD.FTZ R29, R29, R20 ;  /* 0x000000141d1d7221 */ /* 0x010fe20000010000 */
[----:B------:R-:W-:Y:S01]  /*2730*/  FADD.FTZ R16, R16, R21 ;  /* 0x0000001510107221 */ /* 0x000fe20000010000 */
[----:B------:R-:W-:Y:S01]  /*2740*/  FADD.FTZ R17, R17, R22 ;  /* 0x0000001611117221 */ /* 0x000fe20000010000 */
[----:B------:R-:W-:Y:S01]  /*2750*/  FADD.FTZ R12, R8, R23 ;  /* 0x00000017080c7221 */ /* 0x000fe20000010000 */
[----:B--2---:R-:W-:Y:S01]  /*2760*/  FADD.FTZ R8, R29, R24 ;  /* 0x000000181d087221 */ /* 0x004fe20000010000 */
[----:B------:R-:W-:Y:S01]  /*2770*/  FADD.FTZ R9, R16, R25 ;  /* 0x0000001910097221 */ /* 0x000fe20000010000 */
[----:B------:R-:W-:Y:S01]  /*2780*/  FADD.FTZ R10, R17, R26 ;  /* 0x0000001a110a7221 */ /* 0x000fe20000010000 */
[----:B------:R-:W-:-:S07]  /*2790*/  FADD.FTZ R11, R12, R27 ;  /* 0x0000001b0c0b7221 */ /* 0x000fce0000010000 */
.L_x_41:
[----:B------:R-:W-:Y:S05]  /*27a0*/  BSYNC.RECONVERGENT B0 ;  /* 0x0000000000007941 */ /* 0x000fea0003800200 */
.L_x_40:
[----:B------:R-:W-:Y:S04]  /*27b0*/  BSSY.RECONVERGENT B0, `(.L_x_42) ;  /* 0x000001c000007945 */ /* 0x000fe80003800200 */
[----:B------:R-:W-:Y:S05]  /*27c0*/  @P4 BRA `(.L_x_43) ;  /* 0x0000000000684947 */ /* 0x000fea0003800000 */
[----:B------:R-:W1:Y:S08]  /*27d0*/  LDC.64 R12, c[0x0][0x3f8] ;  /* 0x0000fe00ff0c7b82 */ /* 0x000e700000000a00 */
[----:B--2---:R-:W2:Y:S01]  /*27e0*/  LDC.64 R14, c[0x0][0x3d8] ;  /* 0x0000f600ff0e7b82 */ /* 0x004ea20000000a00 */
[----:B-1-3--:R-:W-:Y:S01]  /*27f0*/  IMAD.WIDE.U32 R16, R12, 0x3, RZ ;  /* 0x000000030c107825 */ /* 0x00afe200078e00ff */
[----:B------:R-:W-:-:S02]  /*2800*/  LEA R21, R13, R13, 0x1 ;  /* 0x0000000d0d157211 */ /* 0x000fc400078e08ff */
[----:B------:R-:W-:Y:S02]  /*2810*/  LEA.HI R23, P1, R13, R12, RZ, 0x1 ;  /* 0x0000000c0d177211 */ /* 0x000fe400078308ff */
[----:B------:R-:W-:Y:S02]  /*2820*/  IADD3 R21, PT, PT, R17, R21, RZ ;  /* 0x0000001511157210 */ /* 0x000fe40007ffe0ff */
[----:B------:R-:W-:Y:S01]  /*2830*/  IADD3.X R18, PT, PT, RZ, R13, RZ, P1, !PT ;  /* 0x0000000dff127210 */ /* 0x000fe20000ffe4ff */
[----:B--2---:R-:W-:Y:S01]  /*2840*/  IMAD.WIDE R14, R43, 0x4, R14 ;  /* 0x000000042b0e7825 */ /* 0x004fe200078e020e */
        /* <DEDUP_REMOVED lines=18> */
.L_x_43:
[----:B------:R-:W-:Y:S05]  /*2970*/  BSYNC.RECONVERGENT B0 ;  /* 0x0000000000007941 */ /* 0x000fea0003800200 */
.L_x_42:
[----:B------:R-:W-:-:S09]  /*2980*/  UISETP.GE.U32.AND UP2, UPT, UR20, 0x2, UPT ;  /* 0x000000021400788c */ /* 0x000fd2000bf46070 */
[----:B------:R-:W-:Y:S05]  /*2990*/  BRA.U !UP2, `(.L_x_44) ;  /* 0x0000000d0a087547 */ /* 0x000fea000b800000 */
[----:B----4-:R-:W4:Y:S01]  /*29a0*/  LDC.64 R8, c[0x0][0x3d0] ;  /* 0x0000f400ff087b82 */ /* 0x010f220000000a00 */
[----:B------:R-:W-:Y:S01]  /*29b0*/  LOP3.LUT R10, R42, 0x1, RZ, 0xc0, !PT ;  /* 0x000000012a0a7812 */ /* 0x000fe200078ec0ff */
[----:B------:R-:W-:Y:S02]  /*29c0*/  USHF.L.U32 UR4, UR20, 0x1, URZ ;  /* 0x0000000114047899 */ /* 0x000fe400080006ff */
[----:B------:R-:W-:Y:S02]  /*29d0*/  MOV R12, UR20 ;  /* 0x00000014000c7c02 */ /* 0x000fe40008000f00 */
[----:B------:R-:W-:Y:S02]  /*29e0*/  IMAD R10, R10, UR19, RZ ;  /* 0x000000130a0a7c24 */ /* 0x000fe4000f8e02ff */
[----:B------:R-:W-:Y:S02]  /*29f0*/  ISETP.GE.U32.AND P3, PT, R12, 0x8, PT ;  /* 0x000000080c00780c */ /* 0x000fe40003f66070 */
[----:B------:R-:W-:-:S04]  /*2a00*/  IMAD R11, R10, UR4, RZ ;  /* 0x000000040a0b7c24 */ /* 0x000fc8000f8e02ff */
[----:B----4-:R-:W-:-:S03]  /*2a10*/  IMAD.WIDE R8, R11, 0x4, R8 ;  /* 0x000000040b087825 */ /* 0x010fc600078e0208 */
[----:B------:R-:W-:Y:S02]  /*2a20*/  R2UR UR28, R8 ;  /* 0x00000000081c72ca */ /* 0x000fe400000e0000 */
[----:B------:R-:W-:Y:S01]  /*2a30*/  R2UR UR29, R9 ;  /* 0x00000000091d72ca */ /* 0x000fe200000e0000 */
[----:B------:R-:W-:-:S14]  /*2a40*/  @P2 BRA `(.L_x_45) ;  /* 0x0000000000542947 */ /* 0x000fdc0003800000 */
[----:B------:R-:W4:Y:S01]  /*2a50*/  LDC.64 R8, c[0x0][0x3c8] ;  /* 0x0000f200ff087b82 */ /* 0x000f220000000a00 */
[----:B------:R-:W-:Y:S01]  /*2a60*/  LOP3.LUT P1, R12, R42, 0x2, RZ, 0xc0, !PT ;  /* 0x000000022a0c7812 */ /* 0x000fe2000782c0ff */
[----:B------:R-:W-:Y:S01]  /*2a70*/  UIMAD.WIDE.U32 UR10, UR22, 0x8, UR28 ;  /* 0x00000008160a78a5 */ /* 0x000fe2000f8e001c */
[----:B------:R-:W-:Y:S02]  /*2a80*/  IADD3 R11, PT, PT, R10, UR5, RZ ;  /* 0x000000050a0b7c10 */ /* 0x000fe4000fffe0ff */
[----:B--2---:R-:W-:Y:S02]  /*2a90*/  SEL R15, RZ, UR20, P1 ;  /* 0x00000014ff0f7c07 */ /* 0x004fe40008800000 */
[----:B------:R-:W-:Y:S02]  /*2aa0*/  IADD3 R13, PT, PT, -R12, 0x1, RZ ;  /* 0x000000010c0d7810 */ /* 0x000fe40007ffe1ff */
[----:B------:R-:W-:Y:S02]  /*2ab0*/  ISETP.NE.AND P1, PT, R15, -0x1, PT ;  /* 0xffffffff0f00780c */ /* 0x000fe40003f25270 */
[----:B------:R-:W-:Y:S01]  /*2ac0*/  MOV R10, UR10 ;  /* 0x0000000a000a7c02 */ /* 0x000fe20008000f00 */
[----:B----4-:R-:W-:Y:S01]  /*2ad0*/  IMAD.WIDE.U32 R8, R11, 0x4, R8 ;  /* 0x000000040b087825 */ /* 0x010fe200078e0008 */
[----:B------:R-:W-:-:S05]  /*2ae0*/  MOV R11, UR11 ;  /* 0x0000000b000b7c02 */ /* 0x000fca0008000f00 */
[----:B------:R4:W-:Y:S01]  /*2af0*/  STG.E.64 desc[UR16][R10.64], R32 ;  /* 0x000000200a007986 */ /* 0x0009e2000c101b10 */
[----:B------:R-:W-:Y:S06]  /*2b00*/  MEMBAR.ALL.GPU ;  /* 0x0000000000007992 */ /* 0x000fec000000a000 */
[----:B------:R-:W-:-:S00]  /*2b10*/  ERRBAR ;  /* 0x00000000000079ab */ /* 0x000fc00000000000 */
[----:B------:R-:W-:Y:S06]  /*2b20*/  CGAERRBAR ;  /* 0x00000000000075ab */ /* 0x000fec0000000000 */
[----:B------:R4:W-:Y:S01]  /*2b30*/  REDG.E.ADD.S32.STRONG.GPU desc[UR16][R8.64], R13 ;  /* 0x0000000d0800798e */ /* 0x0009e2000c12e310 */
[----:B------:R-:W-:Y:S05]  /*2b40*/  @!P1 BRA `(.L_x_45) ;  /* 0x0000000000149947 */ /* 0x000fea0003800000 */
.L_x_46:
[----:B----4-:R-:W2:Y:S04]  /*2b50*/  LDG.E.STRONG.GPU R10, desc[UR16][R8.64] ;  /* 0x00000010080a7981 */ /* 0x010ea8000c1ef900 */
[----:B--2---:R-:W-:Y:S01]  /*2b60*/  CCTL.IVALL ;  /* 0x00000000ff00798f */ /* 0x004fe20002000000 */
[----:B------:R-:W-:Y:S05]  /*2b70*/  YIELD ;  /* 0x0000000000007946 */ /* 0x000fea0003800000 */
[----:B------:R-:W-:-:S13]  /*2b80*/  ISETP.NE.AND P1, PT, R10, R15, PT ;  /* 0x0000000f0a00720c */ /* 0x000fda0003f25270 */
[----:B------:R-:W-:Y:S05]  /*2b90*/  @P1 BRA `(.L_x_46) ;  /* 0xfffffffc00ec1947 */ /* 0x000fea000383ffff */
.L_x_45:
[----:B------:R-:W-:Y:S05]  /*2ba0*/  WARPSYNC.ALL ;  /* 0x0000000000007948 */ /* 0x000fea0003800000 */
[----:B------:R-:W-:Y:S06]  /*2bb0*/  BAR.SYNC.DEFER_BLOCKING 0x0 ;  /* 0x0000000000007b1d */ /* 0x000fec0000010000 */
[----:B------:R-:W-:Y:S01]  /*2bc0*/  UMOV UR4, URZ ;  /* 0x000000ff00047c82 */ /* 0x000fe20008000000 */
[----:B------:R-:W-:Y:S05]  /*2bd0*/  @!P3 BRA `(.L_x_47) ;  /* 0x00000004002cb947 */ /* 0x000fea0003800000 */
[----:B------:R-:W-:-:S07]  /*2be0*/  HFMA2 R18, -RZ, RZ, 0, 0 ;  /* 0x00000000ff127431 */ /* 0x000fce00000001ff */
.L_x_48:
[C---:B----4-:R-:W-:Y:S02]  /*2bf0*/  IADD3 R10, PT, PT, R18.reuse, 0x1, RZ ;  /* 0x00000001120a7810 */ /* 0x050fe40007ffe0ff */
[----:B------:R-:W-:Y:S02]  /*2c00*/  ISETP.EQ.OR P5, PT, R18, UR18, P2 ;  /* 0x0000001212007c0c */ /* 0x000fe400097a2670 */
[----:B------:R-:W-:Y:S02]  /*2c10*/  ISETP.EQ.OR P6, PT, R10, UR18, P2 ;  /* 0x000000120a007c0c */ /* 0x000fe400097c2670 */
[----:B------:R-:W-:Y:S02]  /*2c20*/  IADD3 R12, PT, PT, R18, 0x2, RZ ;  /* 0x00000002120c7810 */ /* 0x000fe40007ffe0ff */
[----:B------:R-:W-:Y:S02]  /*2c30*/  MOV R9, UR19 ;  /* 0x0000001300097c02 */ /* 0x000fe40008000f00 */
[----:B------:R-:W-:-:S02]  /*2c40*/  ISETP.EQ.OR P1, PT, R12, UR18, P2 ;  /* 0x000000120c007c0c */ /* 0x000fc40009722670 */
[----:B------:R-:W-:Y:S02]  /*2c50*/  MOV R13, UR19 ;  /* 0x00000013000d7c02 */ /* 0x000fe40008000f00 */
[----:B------:R-:W-:Y:S01]  /*2c60*/  MOV R11, 0x8 ;  /* 0x00000008000b7802 */ /* 0x000fe20000000f00 */
[----:B------:R-:W-:Y:S01]  /*2c70*/  @!P5 IMAD R8, R18, R9, UR5 ;  /* 0x000000051208de24 */ /* 0x000fe2000f8e0209 */
[----:B--2---:R-:W-:Y:S01]  /*2c80*/  MOV R15, UR19 ;  /* 0x00000013000f7c02 */ /* 0x004fe20008000f00 */
[----:B------:R-:W-:Y:S01]  /*2c90*/  @!P6 IMAD R10, R10, R13, UR5 ;  /* 0x000000050a0aee24 */ /* 0x000fe2000f8e020d */
[----:B------:R-:W-:Y:S01]  /*2ca0*/  MOV R13, 0x8 ;  /* 0x00000008000d7802 */ /* 0x000fe20000000f00 */
[----:B------:R-:W-:-:S04]  /*2cb0*/  @!P5 IMAD.WIDE.U32 R8, R8, R11, UR28 ;  /* 0x0000001c0808de25 */ /* 0x000fc8000f8e000b */
[----:B------:R-:W-:Y:S02]  /*2cc0*/  @!P6 IMAD.WIDE.U32 R10, R10, R13, UR28 ;  /* 0x0000001c0a0aee25 */ /* 0x000fe4000f8e000d */
[----:B------:R-:W0:Y:S02]  /*2cd0*/  @!P5 LDG.E.64 R8, desc[UR16][R8.64] ;  /* 0x000000100808d981 */ /* 0x000e24000c1e1b00 */
[----:B------:R-:W-:Y:S02]  /*2ce0*/  @!P1 IMAD R12, R12, R15, UR5 ;  /* 0x000000050c0c9e24 */ /* 0x000fe4000f8e020f */
[----:B------:R-:W2:Y:S02]  /*2cf0*/  @!P6 LDG.E.64 R10, desc[UR16][R10.64] ;  /* 0x000000100a0ae981 */ /* 0x000ea4000c1e1b00 */
[----:B------:R-:W-:-:S06]  /*2d00*/  @!P1 IMAD.WIDE.U32 R12, R12, R13, UR28 ;  /* 0x0000001c0c0c9e25 */ /* 0x000fcc000f8e000d */
[----:B------:R-:W4:Y:S01]  /*2d10*/  @!P1 LDG.E.64 R12, desc[UR16][R12.64] ;  /* 0x000000100c0c9981 */ /* 0x000f22000c1e1b00 */
[C---:B------:R-:W-:Y:S02]  /*2d20*/  IADD3 R14, PT, PT, R18.reuse, 0x3, RZ ;  /* 0x00000003120e7810 */ /* 0x040fe40007ffe0ff */
[----:B------:R-:W-:Y:S02]  /*2d30*/  IADD3 R15, PT, PT, R18, 0x4, RZ ;  /* 0x00000004120f7810 */ /* 0x000fe40007ffe0ff */
[----:B------:R-:W-:Y:S02]  /*2d40*/  ISETP.EQ.OR P3, PT, R14, UR18, P2 ;  /* 0x000000120e007c0c */ /* 0x000fe40009762670 */
[----:B------:R-:W-:Y:S02]  /*2d50*/  ISETP.EQ.OR P4, PT, R15, UR18, P2 ;  /* 0x000000120f007c0c */ /* 0x000fe40009782670 */
[----:B------:R-:W-:Y:S02]  /*2d60*/  MOV R19, UR19 ;  /* 0x0000001300137c02 */ /* 0x000fe40008000f00 */
[----:B---3--:R-:W-:-:S02]  /*2d70*/  IADD3 R17, PT, PT, R18, 0x5, RZ ;  /* 0x0000000512117810 */ /* 0x008fc40007ffe0ff */
[----:B-1----:R-:W-:Y:S02]  /*2d80*/  MOV R16, UR19 ;  /* 0x0000001300107c02 */ /* 0x002fe40008000f00 */
[----:B------:R-:W-:Y:S01]  /*2d90*/  MOV R20, 0x8 ;  /* 0x0000000800147802 */ /* 0x000fe20000000f00 */
[----:B0-----:R-:W-:Y:S01]  /*2da0*/  @!P5 FADD.FTZ R32, R32, R8 ;  /* 0x000000082020d221 */ /* 0x001fe20000010000 */
[----:B------:R-:W-:Y:S01]  /*2db0*/  @!P5 FADD.FTZ R33, R33, R9 ;  /* 0x000000092121d221 */ /* 0x000fe20000010000 */
[----:B------:R-:W-:Y:S01]  /*2dc0*/  ISETP.EQ.OR P5, PT, R17, UR18, P2 ;  /* 0x0000001211007c0c */ /* 0x000fe200097a2670 */
[----:B------:R-:W-:Y:S01]  /*2dd0*/  @!P3 IMAD R8, R14, R19, UR5 ;  /* 0x000000050e08be24 */ /* 0x000fe2000f8e0213 */
[----:B------:R-:W-:Y:S01]  /*2de0*/  IADD3 R19, PT, PT, R18, 0x6, RZ ;  /* 0x0000000612137810 */ /* 0x000fe20007ffe0ff */
[----:B------:R-:W-:Y:S02]  /*2df0*/  @!P4 IMAD R14, R15, R16, UR5 ;  /* 0x000000050f0ece24 */ /* 0x000fe4000f8e0210 */
[----:B--2---:R-:W-:Y:S01]  /*2e00*/  @!P6 FADD.FTZ R32, R32, R10 ;  /* 0x0000000a2020e221 */ /* 0x004fe20000010000 */
[----:B------:R-:W-:Y:S01]  /*2e10*/  @!P6 FADD.FTZ R33, R33, R11 ;  /* 0x0000000b2121e221 */ /* 0x000fe20000010000 */
[----:B------:R-:W-:-:S02]  /*2e20*/  IADD3 R16, PT, PT, R18, 0x7, RZ ;  /* 0x0000000712107810 */ /* 0x000fc40007ffe0ff */
[----:B------:R-:W-:Y:S02]  /*2e30*/  ISETP.EQ.OR P6, PT, R19, UR18, P2 ;  /* 0x0000001213007c0c */ /* 0x000fe400097c2670 */
[----:B------:R-:W-:Y:S01]  /*2e40*/  MOV R9, 0x8 ;  /* 0x0000000800097802 */ /* 0x000fe20000000f00 */
[----:B----4-:R-:W-:Y:S01]  /*2e50*/  @!P1 FADD.FTZ R32, R32, R12 ;  /* 0x0000000c20209221 */ /* 0x010fe20000010000 */
[----:B------:R-:W-:Y:S01]  /*2e60*/  @!P1 FADD.FTZ R33, R33, R13 ;  /* 0x0000000d21219221 */ /* 0x000fe20000010000 */
[----:B------:R-:W-:Y:S02]  /*2e70*/  ISETP.EQ.OR P1, PT, R16, UR18, P2 ;  /* 0x0000001210007c0c */ /* 0x000fe40009722670 */
[----:B------:R-:W-:Y:S01]  /*2e80*/  MOV R10, UR19 ;  /* 0x00000013000a7c02 */ /* 0x000fe20008000f00 */
[----:B------:R-:W-:Y:S01]  /*2e90*/  @!P3 IMAD.WIDE.U32 R8, R8, R9, UR28 ;  /* 0x0000001c0808be25 */ /* 0x000fe2000f8e0009 */
[----:B------:R-:W-:Y:S02]  /*2ea0*/  MOV R11, 0x8 ;  /* 0x00000008000b7802 */ /* 0x000fe40000000f00 */
[----:B------:R-:W-:Y:S01]  /*2eb0*/  MOV R12, UR19 ;  /* 0x00000013000c7c02 */ /* 0x000fe20008000f00 */
[----:B------:R-:W-:Y:S01]  /*2ec0*/  @!P5 IMAD R15, R17, R10, UR5 ;  /* 0x00000005110fde24 */ /* 0x000fe2000f8e020a */
[----:B------:R-:W-:Y:S01]  /*2ed0*/  MOV R17, UR19 ;  /* 0x0000001300117c02 */ /* 0x000fe20008000f00 */
[----:B------:R-:W-:Y:S01]  /*2ee0*/  @!P4 IMAD.WIDE.U32 R10, R14, R11, UR28 ;  /* 0x0000001c0e0ace25 */ /* 0x000fe2000f8e000b */
[----:B------:R-:W2:Y:S01]  /*2ef0*/  @!P3 LDG.E.64 R8, desc[UR16][R8.64] ;  /* 0x000000100808b981 */ /* 0x000ea2000c1e1b00 */
[----:B------:R-:W-:-:S02]  /*2f00*/  MOV R13, 0x8 ;  /* 0x00000008000d7802 */ /* 0x000fc40000000f00 */
[----:B------:R-:W-:Y:S02]  /*2f10*/  @!P6 IMAD R12, R19, R12, UR5 ;  /* 0x00000005130cee24 */ /* 0x000fe4000f8e020c */
[----:B------:R-:W-:Y:S01]  /*2f20*/  @!P5 IMAD.WIDE.U32 R14, R15, R20, UR28 ;  /* 0x0000001c0f0ede25 */ /* 0x000fe2000f8e0014 */
[----:B------:R-:W3:Y:S03]  /*2f30*/  @!P4 LDG.E.64 R10, desc[UR16][R10.64] ;  /* 0x000000100a0ac981 */ /* 0x000ee6000c1e1b00 */
[----:B------:R-:W-:Y:S01]  /*2f40*/  @!P1 IMAD R16, R16, R17, UR5 ;  /* 0x0000000510109e24 */ /* 0x000fe2000f8e0211 */
[----:B------:R-:W-:Y:S01]  /*2f50*/  MOV R17, 0x8 ;  /* 0x0000000800117802 */ /* 0x000fe20000000f00 */
[----:B------:R-:W-:Y:S01]  /*2f60*/  @!P6 IMAD.WIDE.U32 R12, R12, R13, UR28 ;  /* 0x0000001c0c0cee25 */ /* 0x000fe2000f8e000d */
[----:B------:R-:W4:Y:S03]  /*2f70*/  @!P5 LDG.E.64 R14, desc[UR16][R14.64] ;  /* 0x000000100e0ed981 */ /* 0x000f26000c1e1b00 */
[----:B------:R-:W-:-:S02]  /*2f80*/  @!P1 IMAD.WIDE.U32 R16, R16, R17, UR28 ;  /* 0x0000001c10109e25 */ /* 0x000fc4000f8e0011 */
[----:B------:R-:W5:Y:S04]  /*2f90*/  @!P6 LDG.E.64 R12, desc[UR16][R12.64] ;  /* 0x000000100c0ce981 */ /* 0x000f68000c1e1b00 */
[----:B------:R-:W5:Y:S01]  /*2fa0*/  @!P1 LDG.E.64 R16, desc[UR16][R16.64] ;  /* 0x0000001010109981 */ /* 0x000f62000c1e1b00 */
[----:B------:R-:W-:Y:S01]  /*2fb0*/  IADD3 R18, PT, PT, R18, 0x8, RZ ;  /* 0x0000000812127810 */ /* 0x000fe20007ffe0ff */
[----:B--2---:R-:W-:Y:S01]  /*2fc0*/  @!P3 FADD.FTZ R32, R32, R8 ;  /* 0x000000082020b221 */ /* 0x004fe20000010000 */
[----:B------:R-:W-:Y:S02]  /*2fd0*/  @!P3 FADD.FTZ R33, R33, R9 ;  /* 0x000000092121b221 */ /* 0x000fe40000010000 */
[----:B------:R-:W-:Y:S01]  /*2fe0*/  ISETP.NE.AND P3, PT, R18, UR8, PT ;  /* 0x0000000812007c0c */ /* 0x000fe2000bf65270 */
[----:B---3--:R-:W-:Y:S01]  /*2ff0*/  @!P4 FADD.FTZ R32, R32, R10 ;  /* 0x0000000a2020c221 */ /* 0x008fe20000010000 */
[----:B------:R-:W-:-:S03]  /*3000*/  @!P4 FADD.FTZ R33, R33, R11 ;  /* 0x0000000b2121c221 */ /* 0x000fc60000010000 */
[----:B----4-:R-:W-:Y:S01]  /*3010*/  @!P5 FADD.FTZ R32, R32, R14 ;  /* 0x0000000e2020d221 */ /* 0x010fe20000010000 */
[----:B------:R-:W-:-:S03]  /*3020*/  @!P5 FADD.FTZ R33, R33, R15 ;  /* 0x0000000f2121d221 */ /* 0x000fc60000010000 */
[----:B-----5:R-:W-:Y:S01]  /*3030*/  @!P6 FADD.FTZ R32, R32, R12 ;  /* 0x0000000c2020e221 */ /* 0x020fe20000010000 */
[----:B------:R-:W-:-:S03]  /*3040*/  @!P6 FADD.FTZ R33, R33, R13 ;  /* 0x0000000d2121e221 */ /* 0x000fc60000010000 */
[----:B------:R-:W-:Y:S01]  /*3050*/  @!P1 FADD.FTZ R32, R32, R16 ;  /* 0x0000001020209221 */ /* 0x000fe20000010000 */
[----:B------:R-:W-:Y:S01]  /*3060*/  @!P1 FADD.FTZ R33, R33, R17 ;  /* 0x0000001121219221 */ /* 0x000fe20000010000 */
[----:B------:R-:W-:Y:S06]  /*3070*/  @P3 BRA `(.L_x_48) ;  /* 0xfffffff800dc3947 */ /* 0x000fec000383ffff */
[----:B------:R-:W-:-:S05]  /*3080*/  UMOV UR4, UR8 ;  /* 0x0000000800047c82 */ /* 0x000fca0008000000 */
.L_x_47:
[----:B------:R-:W-:-:S09]  /*3090*/  UISETP.NE.AND UP2, UPT, UR23, URZ, UPT ;  /* 0x000000ff1700728c */ /* 0x000fd2000bf45270 */
[----:B------:R-:W-:Y:S05]  /*30a0*/  BRA.U !UP2, `(.L_x_44) ;  /* 0x000000050a447547 */ /* 0x000fea000b800000 */
[----:B------:R-:W-:Y:S01]  /*30b0*/  UISETP.NE.AND UP2, UPT, UR24, URZ, UPT ;  /* 0x000000ff1800728c */ /* 0x000fe2000bf45270 */
[----:B------:R-:W-:Y:S10]  /*30c0*/  BRA.U !UP0, `(.L_x_49) ;  /* 0x0000000108a47547 */ /* 0x000ff4000b800000 */
[----:B----4-:R-:W4:Y:S01]  /*30d0*/  S2R R8, SR_CTAID.X ;  /* 0x0000000000087919 */ /* 0x010f220000002500 */
[----:B------:R-:W-:Y:S02]  /*30e0*/  UIADD3 UR12, UPT, UPT, UR4, 0x1, URZ ;  /* 0x00000001040c7890 */ /* 0x000fe4000fffe0ff */
[----:B------:R-:W-:Y:S02]  /*30f0*/  UIADD3 UR14, UPT, UPT, UR4, 0x2, URZ ;  /* 0x00000002040e7890 */ /* 0x000fe4000fffe0ff */
[----:B------:R-:W-:Y:S02]  /*3100*/  UIADD3 UR15, UPT, UPT, UR4, 0x3, URZ ;  /* 0x00000003040f7890 */ /* 0x000fe4000fffe0ff */
[C---:B----4-:R-:W-:Y:S02]  /*3110*/  ISETP.EQ.OR P1, PT, R8.reuse, UR4, P2 ;  /* 0x0000000408007c0c */ /* 0x050fe40009722670 */
[C---:B------:R-:W-:Y:S02]  /*3120*/  ISETP.EQ.OR P3, PT, R8.reuse, UR12, P2 ;  /* 0x0000000c08007c0c */ /* 0x040fe40009762670 */
[----:B------:R-:W-:-:S02]  /*3130*/  ISETP.EQ.OR P4, PT, R8, UR14, P2 ;  /* 0x0000000e08007c0c */ /* 0x000fc40009782670 */
[----:B------:R-:W-:-:S07]  /*3140*/  ISETP.EQ.OR P5, PT, R8, UR15, P2 ;  /* 0x0000000f08007c0c */ /* 0x000fce00097a2670 */
[----:B------:R-:W-:Y:S02]  /*3150*/  VOTEU.ALL UP3, P1 ;  /* 0x0000000000ff7886 */ /* 0x000fe40000860000 */
[----:B------:R-:W-:Y:S02]  /*3160*/  VOTEU.ALL UP4, P3 ;  /* 0x0000000000ff7886 */ /* 0x000fe40001880000 */
[----:B------:R-:W-:Y:S01]  /*3170*/  VOTEU.ALL UP5, P4 ;  /* 0x0000000000ff7886 */ /* 0x000fe200020a0000 */
[----:B------:R-:W-:Y:S02]  /*3180*/  @!UP3 UIMAD UR10, UR4, UR19, UR5 ;  /* 0x00000013040ab2a4 */ /* 0x000fe4000f8e0205 */
[----:B------:R-:W-:Y:S02]  /*3190*/  @!UP4 UIMAD UR12, UR12, UR19, UR5 ;  /* 0x000000130c0cc2a4 */ /* 0x000fe4000f8e0205 */
[----:B------:R-:W-:Y:S01]  /*31a0*/  @!UP3 UIMAD.WIDE.U32 UR10, UR10, 0x8, UR28 ;  /* 0x000000080a0ab8a5 */ /* 0x000fe2000f8e001c */
[----:B------:R-:W-:Y:S01]  /*31b0*/  VOTEU.ALL UP6, P5 ;  /* 0x0000000000ff7886 */ /* 0x000fe200028c0000 */
[----:B------:R-:W-:-:S02]  /*31c0*/  @!UP5 UIMAD UR14, UR14, UR19, UR5 ;  /* 0x000000130e0ed2a4 */ /* 0x000fc4000f8e0205 */
[----:B------:R-:W-:Y:S02]  /*31d0*/  @!UP4 UIMAD.WIDE.U32 UR12, UR12, 0x8, UR28 ;  /* 0x000000080c0cc8a5 */ /* 0x000fe4000f8e001c */
[----:B------:R-:W-:Y:S01]  /*31e0*/  MOV R8, UR10 ;  /* 0x0000000a00087c02 */ /* 0x000fe20008000f00 */
[----:B------:R-:W-:Y:S01]  /*31f0*/  @!UP6 UIMAD UR15, UR15, UR19, UR5 ;  /* 0x000000130f0fe2a4 */ /* 0x000fe2000f8e0205 */
[----:B------:R-:W-:Y:S01]  /*3200*/  MOV R9, UR11 ;  /* 0x0000000b00097c02 */ /* 0x000fe20008000f00 */
[----:B------:R-:W-:Y:S01]  /*3210*/  @!UP5 UIMAD.WIDE.U32 UR10, UR14, 0x8, UR28 ;  /* 0x000000080e0ad8a5 */ /* 0x000fe2000f8e001c */
[----:B------:R-:W-:Y:S02]  /*3220*/  MOV R10, UR12 ;  /* 0x0000000c000a7c02 */ /* 0x000fe40008000f00 */
[----:B------:R-:W-:Y:S02]  /*3230*/  MOV R11, UR13 ;  /* 0x0000000d000b7c02 */ /* 0x000fe40008000f00 */
[----:B------:R-:W0:Y:S01]  /*3240*/  @!P1 LDG.E.64 R8, desc[UR16][R8.64] ;  /* 0x0000001008089981 */ /* 0x000e22000c1e1b00 */
[----:B------:R-:W-:Y:S01]  /*3250*/  @!UP6 UIMAD.WIDE.U32 UR12, UR15, 0x8, UR28 ;  /* 0x000000080f0ce8a5 */ /* 0x000fe2000f8e001c */
[----:B------:R-:W-:-:S02]  /*3260*/  MOV R12, UR10 ;  /* 0x0000000a000c7c02 */ /* 0x000fc40008000f00 */
[----:B------:R-:W-:Y:S01]  /*3270*/  MOV R13, UR11 ;  /* 0x0000000b000d7c02 */ /* 0x000fe20008000f00 */
[----:B------:R-:W4:Y:S02]  /*3280*/  @!P3 LDG.E.64 R10, desc[UR16][R10.64] ;  /* 0x000000100a0ab981 */ /* 0x000f24000c1e1b00 */
[----:B------:R-:W-:Y:S02]  /*3290*/  MOV R14, UR12 ;  /* 0x0000000c000e7c02 */ /* 0x000fe40008000f00 */
[----:B--2---:R-:W-:Y:S01]  /*32a0*/  MOV R15, UR13 ;  /* 0x0000000d000f7c02 */ /* 0x004fe20008000f00 */
[----:B------:R-:W2:Y:S05]  /*32b0*/  @!P4 LDG.E.64 R12, desc[UR16][R12.64] ;  /* 0x000000100c0cc981 */ /* 0x000eaa000c1e1b00 */
[----:B------:R-:W5:Y:S01]  /*32c0*/  @!P5 LDG.E.64 R14, desc[UR16][R14.64] ;  /* 0x000000100e0ed981 */ /* 0x000f62000c1e1b00 */
[----:B------:R-:W-:Y:S01]  /*32d0*/  UIADD3 UR4, UPT, UPT, UR4, 0x4, URZ ;  /* 0x0000000404047890 */ /* 0x000fe2000fffe0ff */
[----:B0--3--:R-:W-:Y:S01]  /*32e0*/  @!P1 FADD.FTZ R32, R32, R8 ;  /* 0x0000000820209221 */ /* 0x009fe20000010000 */
[----:B------:R-:W-:-:S03]  /*32f0*/  @!P1 FADD.FTZ R33, R33, R9 ;  /* 0x0000000921219221 */ /* 0x000fc60000010000 */
[----:B----4-:R-:W-:Y:S01]  /*3300*/  @!P3 FADD.FTZ R32, R32, R10 ;  /* 0x0000000a2020b221 */ /* 0x010fe20000010000 */
[----:B------:R-:W-:-:S03]  /*3310*/  @!P3 FADD.FTZ R33, R33, R11 ;  /* 0x0000000b2121b221 */ /* 0x000fc60000010000 */
[----:B--2---:R-:W-:Y:S01]  /*3320*/  @!P4 FADD.FTZ R32, R32, R12 ;  /* 0x0000000c2020c221 */ /* 0x004fe20000010000 */
[----:B------:R-:W-:-:S03]  /*3330*/  @!P4 FADD.FTZ R33, R33, R13 ;  /* 0x0000000d2121c221 */ /* 0x000fc60000010000 */
[----:B-----5:R-:W-:Y:S01]  /*3340*/  @!P5 FADD.FTZ R32, R32, R14 ;  /* 0x0000000e2020d221 */ /* 0x020fe20000010000 */
[----:B------:R-:W-:-:S07]  /*3350*/  @!P5 FADD.FTZ R33, R33, R15 ;  /* 0x0000000f2121d221 */ /* 0x000fce0000010000 */
.L_x_49:
[----:B------:R-:W-:Y:S05]  /*3360*/  BRA.U !UP2, `(.L_x_44) ;  /* 0x000000010a947547 */ /* 0x000fea000b800000 */
[----:B------:R-:W0:Y:S01]  /*3370*/  S2R R12, SR_CTAID.X ;  /* 0x00000000000c7919 */ /* 0x000e220000002500 */
[----:B------:R-:W-:Y:S02]  /*3380*/  UISETP.NE.AND UP2, UPT, UR24, 0x1, UPT ;  /* 0x000000011800788c */ /* 0x000fe4000bf45270 */
[----:B------:R-:W-:-:S07]  /*3390*/  ULOP3.LUT UP3, URZ, UR20, 0x1, URZ, 0xc0, !UPT ;  /* 0x0000000114ff7892 */ /* 0x000fce000f86c0ff */
[----:B------:R-:W-:Y:S05]  /*33a0*/  BRA.U !UP2, `(.L_x_50) ;  /* 0x000000010a547547 */ /* 0x000fea000b800000 */
[----:B----4-:R-:W4:Y:S01]  /*33b0*/  S2R R8, SR_CTAID.X ;  /* 0x0000000000087919 */ /* 0x010f220000002500 */
[----:B------:R-:W-:Y:S02]  /*33c0*/  UIADD3 UR10, UPT, UPT, UR4, 0x1, URZ ;  /* 0x00000001040a7890 */ /* 0x000fe4000fffe0ff */
[----:B----4-:R-:W-:-:S04]  /*33d0*/  ISETP.EQ.OR P3, PT, R8, UR4, P2 ;  /* 0x0000000408007c0c */ /* 0x010fc80009762670 */
[----:B------:R-:W-:-:S09]  /*33e0*/  ISETP.EQ.OR P1, PT, R8, UR10, P2 ;  /* 0x0000000a08007c0c */ /* 0x000fd20009722670 */
[----:B------:R-:W-:-:S04]  /*33f0*/  VOTEU.ALL UP2, P3 ;  /* 0x0000000000ff7886 */ /* 0x000fc80001840000 */
[----:B------:R-:W-:Y:S01]  /*3400*/  VOTEU.ALL UP4, P1 ;  /* 0x0000000000ff7886 */ /* 0x000fe20000880000 */
[----:B------:R-:W-:-:S04]  /*3410*/  @!UP2 UIMAD UR12, UR4, UR19, UR5 ;  /* 0x00000013040ca2a4 */ /* 0x000fc8000f8e0205 */
[----:B------:R-:W-:Y:S02]  /*3420*/  @!UP4 UIMAD UR10, UR10, UR19, UR5 ;  /* 0x000000130a0ac2a4 */ /* 0x000fe4000f8e0205 */
[----:B------:R-:W-:Y:S02]  /*3430*/  @!UP2 UIMAD.WIDE.U32 UR12, UR12, 0x8, UR28 ;  /* 0x000000080c0ca8a5 */ /* 0x000fe4000f8e001c */
[----:B------:R-:W-:-:S04]  /*3440*/  @!UP4 UIMAD.WIDE.U32 UR10, UR10, 0x8, UR28 ;  /* 0x000000080a0ac8a5 */ /* 0x000fc8000f8e001c */
[----:B------:R-:W-:Y:S02]  /*3450*/  MOV R8, UR12 ;  /* 0x0000000c00087c02 */ /* 0x000fe40008000f00 */
[----:B------:R-:W-:Y:S02]  /*3460*/  MOV R9, UR13 ;  /* 0x0000000d00097c02 */ /* 0x000fe40008000f00 */
[----:B------:R-:W-:Y:S02]  /*3470*/  MOV R10, UR10 ;  /* 0x0000000a000a7c02 */ /* 0x000fe40008000f00 */
[----:B------:R-:W-:Y:S02]  /*3480*/  MOV R11, UR11 ;  /* 0x0000000b000b7c02 */ /* 0x000fe40008000f00 */
[----:B------:R-:W0:Y:S04]  /*3490*/  @!P3 LDG.E.64 R8, desc[UR16][R8.64] ;  /* 0x000000100808b981 */ /* 0x000e28000c1e1b00 */
[----:B------:R-:W4:Y:S01]  /*34a0*/  @!P1 LDG.E.64 R10, desc[UR16][R10.64] ;  /* 0x000000100a0a9981 */ /* 0x000f22000c1e1b00 */
[----:B------:R-:W-:Y:S01]  /*34b0*/  UIADD3 UR4, UPT, UPT, UR4, 0x2, URZ ;  /* 0x0000000204047890 */ /* 0x000fe2000fffe0ff */
[----:B0--3--:R-:W-:Y:S01]  /*34c0*/  @!P3 FADD.FTZ R32, R32, R8 ;  /* 0x000000082020b221 */ /* 0x009fe20000010000 */
[----:B------:R-:W-:-:S03]  /*34d0*/  @!P3 FADD.FTZ R33, R33, R9 ;  /* 0x000000092121b221 */ /* 0x000fc60000010000 */
[----:B----4-:R-:W-:Y:S01]  /*34e0*/  @!P1 FADD.FTZ R32, R32, R10 ;  /* 0x0000000a20209221 */ /* 0x010fe20000010000 */
[----:B------:R-:W-:-:S07]  /*34f0*/  @!P1 FADD.FTZ R33, R33, R11 ;  /* 0x0000000b21219221 */ /* 0x000fce0000010000 */
.L_x_50:
[----:B0-----:R-:W-:Y:S01]  /*3500*/  ISETP.EQ.OR P1, PT, R12, UR4, P2 ;  /* 0x000000040c007c0c */ /* 0x001fe20009722670 */
[----:B------:R-:W-:Y:S03]  /*3510*/  BSSY.RECONVERGENT B0, `(.L_x_44) ;  /* 0x000000a000007945 */ /* 0x000fe60003800200 */
[----:B------:R-:W-:-:S13]  /*3520*/  PLOP3.LUT P1, PT, P1, PT, UP3, 0xd5, 0x5d ;  /* 0x00000000005d781c */ /* 0x000fda0000f2fa3d */
[----:B------:R-:W-:Y:S05]  /*3530*/  @P1 BRA `(.L_x_51) ;  /* 0x00000000001c1947 */ /* 0x000fea0003800000 */
[----:B------:R-:W-:Y:S01]  /*3540*/  UIMAD UR10, UR19, UR4, UR5 ;  /* 0x00000004130a72a4 */ /* 0x000fe2000f8e0205 */
[----:B----4-:R-:W-:-:S05]  /*3550*/  HFMA2 R9, -RZ, RZ, 0, 4.76837158203125e-07 ;  /* 0x00000008ff097431 */ /* 0x010fca00000001ff */
[----:B------:R-:W-:-:S05]  /*3560*/  MOV R8, UR10 ;  /* 0x0000000a00087c02 */ /* 0x000fca0008000f00 */
[----:B------:R-:W-:-:S06]  /*3570*/  IMAD.WIDE.U32 R8, R8, R9, UR28 ;  /* 0x0000001c08087e25 */ /* 0x000fcc000f8e0009 */
[----:B------:R-:W3:Y:S02]  /*3580*/  LDG.E.64 R8, desc[UR16][R8.64] ;  /* 0x0000001008087981 */ /* 0x000ee4000c1e1b00 */
[----:B---3--:R-:W-:Y:S01]  /*3590*/  FADD.FTZ R32, R32, R8 ;  /* 0x0000000820207221 */ /* 0x008fe20000010000 */
[----:B------:R-:W-:-:S07]  /*35a0*/  FADD.FTZ R33, R33, R9 ;  /* 0x0000000921217221 */ /* 0x000fce0000010000 */
.L_x_51:
[----:B------:R-:W-:Y:S05]  /*35b0*/  BSYNC.RECONVERGENT B0 ;  /* 0x0000000000007941 */ /* 0x000fea0003800200 */
.L_x_44:
[----:B------:R-:W5:Y:S01]  /*35c0*/  S2UR UR10, SR_CgaCtaId ;  /* 0x00000000000a79c3 */ /* 0x000f620000008800 */
[----:B------:R-:W-:Y:S01]  /*35d0*/  UMOV UR4, 0x400 ;  /* 0x0000040000047882 */ /* 0x000fe20000000000 */
[C---:B----4-:R-:W-:Y:S02]  /*35e0*/  PRMT R10, R39.reuse, 0x7632, R10 ;  /* 0x00007632270a7816 */ /* 0x050fe4000000000a */
[----:B------:R-:W-:Y:S02]  /*35f0*/  SHF.L.U32 R39, R39, 0x10, RZ ;  /* 0x0000001027277819 */ /* 0x000fe400000006ff */
[----:B------:R-:W-:Y:S02]  /*3600*/  SHF.L.U32 R10, R10, 0x10, RZ ;  /* 0x000000100a0a7819 */ /* 0x000fe400000006ff */
[----:B------:R-:W-:Y:S01]  /*3610*/  PRMT R14, R38, 0x7632, R14 ;  /* 0x00007632260e7816 */ /* 0x000fe2000000000e */
[----:B------:R-:W-:Y:S01]  /*3620*/  FADD.FTZ R39, R39, -UR26 ;  /* 0x8000001a27277e21 */ /* 0x000fe20008010000 */
[----:B------:R-:W-:Y:S01]  /*3630*/  SHF.L.U32 R11, R40, 0x10, RZ ;  /* 0x00000010280b7819 */ /* 0x000fe200000006ff */
[----:B------:R-:W-:Y:S01]  /*3640*/  FADD.FTZ R13, R10, -UR26 ;  /* 0x8000001a0a0d7e21 */ /* 0x000fe20008010000 */
[----:B------:R-:W-:Y:S01]  /*3650*/  SHF.L.U32 R12, R41, 0x10, RZ ;  /* 0x00000010290c7819 */ /* 0x000fe200000006ff */
[----:B------:R-:W-:Y:S01]  /*3660*/  FMUL.FTZ R39, R39, UR25 ;  /* 0x0000001927277c20 */ /* 0x000fe20008410000 */
[----:B------:R-:W-:Y:S01]  /*3670*/  SHF.L.U32 R38, R38, 0x10, RZ ;  /* 0x0000001026267819 */ /* 0x000fe200000006ff */
[----:B------:R-:W-:Y:S01]  /*3680*/  FMUL.FTZ R22, R13, UR25 ;  /* 0x000000190d167c20 */ /* 0x000fe20008410000 */
[----:B------:R-:W-:Y:S01]  /*3690*/  SHF.L.U32 R10, R14, 0x10, RZ ;  /* 0x000000100e0a7819 */ /* 0x000fe200000006ff */
[----:B-----5:R-:W-:-:S09]  /*36a0*/  ULEA UR4, UR10, UR4, 0x18 ;  /* 0x000000040a047291 */ /* 0x020fd2000f8ec0ff */
[----:B------:R-:W-:Y:S01]  /*36b0*/  @!P2 STS.64 [UR4+0x30], R32 ;  /* 0x00003020ff00a988 */ /* 0x000fe20008000a04 */
[----:B------:R-:W-:Y:S06]  /*36c0*/  BAR.SYNC.DEFER_BLOCKING 0x0 ;  /* 0x0000000000007b1d */ /* 0x000fec0000010000 */
[----:B------:R-:W4:Y:S01]  /*36d0*/  LDS.64 R8, [UR4+0x30] ;  /* 0x00003004ff087984 */ /* 0x000f220008000a00 */
[----:B------:R-:W4:Y:S02]  /*36e0*/  LDCU UR4, c[0x0][0x42c] ;  /* 0x00008580ff0477ac */ /* 0x000f240008000800 */
[----:B----4-:R-:W-:Y:S01]  /*36f0*/  FMUL.FTZ R8, R8, UR4 ;  /* 0x0000000408087c20 */ /* 0x010fe20008410000 */
[----:B------:R-:W-:Y:S01]  /*3700*/  FMUL.FTZ R9, R9, UR4 ;  /* 0x0000000409097c20 */ /* 0x000fe20008410000 */
[----:B------:R-:W-:Y:S06]  /*3710*/  BRA.U !UP1, `(.L_x_52) ;  /* 0x0000000109487547 */ /* 0x000fec000b800000 */
[----:B------:R-:W-:Y:S01]  /*3720*/  FFMA.FTZ R13, R6, R39, R4 ;  /* 0x00000027060d7223 */ /* 0x000fe20000010004 */
[----:B------:R-:W-:-:S03]  /*3730*/  FFMA.FTZ R14, R7, R22, R5 ;  /* 0x00000016070e7223 */ /* 0x000fc60000010005 */
[----:B--2---:R-:W-:Y:S01]  /*3740*/  FMUL.FTZ R15, R13, -1.4426950216293334961 ;  /* 0xbfb8aa3b0d0f7820 */ /* 0x004fe20000410000 */
[----:B---3--:R-:W-:-:S05]  /*3750*/  FMUL.FTZ R17, R14, -1.4426950216293334961 ;  /* 0xbfb8aa3b0e117820 */ /* 0x008fca0000410000 */
[----:B------:R-:W1:Y:S04]  /*3760*/  MUFU.EX2 R15, R15 ;  /* 0x0000000f000f7308 */ /* 0x000e680000000800 */
[----:B------:R-:W2:Y:S01]  /*3770*/  MUFU.EX2 R17, R17 ;  /* 0x0000001100117308 */ /* 0x000ea20000000800 */
[----:B-1----:R-:W-:Y:S01]  /*3780*/  FADD.FTZ R16, R15, 1 ;  /* 0x3f8000000f107421 */ /* 0x002fe20000010000 */
[----:B--2---:R-:W-:-:S05]  /*3790*/  FADD.FTZ R18, R17, 1 ;  /* 0x3f80000011127421 */ /* 0x004fca0000010000 */
[----:B------:R-:W1:Y:S08]  /*37a0*/  MUFU.RCP R16, R16 ;  /* 0x0000001000107308 */ /* 0x000e700000001000 */
[----:B------:R-:W2:Y:S01]  /*37b0*/  MUFU.RCP R19, R18 ;  /* 0x0000001200137308 */ /* 0x000ea20000001000 */
[----:B-1----:R-:W-:Y:S01]  /*37c0*/  FADD.FTZ R20, -R16, 1 ;  /* 0x3f80000010147421 */ /* 0x002fe20000010100 */
[----:B------:R-:W-:-:S03]  /*37d0*/  FMUL.FTZ R11, R11, R16 ;  /* 0x000000100b0b7220 */ /* 0x000fc60000410000 */
[----:B------:R-:W-:Y:S01]  /*37e0*/  FFMA.FTZ R20, R13, R20, 1 ;  /* 0x3f8000000d147423 */ /* 0x000fe20000010014 */
[----:B--2---:R-:W-:Y:S01]  /*37f0*/  FADD.FTZ R21, -R19, 1 ;  /* 0x3f80000013157421 */ /* 0x004fe20000010100 */
[----:B------:R-:W-:Y:S02]  /*3800*/  FMUL.FTZ R12, R12, R19 ;  /* 0x000000130c0c7220 */ /* 0x000fe40000410000 */
[----:B------:R-:W-:Y:S01]  /*3810*/  FMUL.FTZ R11, R11, R20 ;  /* 0x000000140b0b7220 */ /* 0x000fe20000410000 */
[----:B------:R-:W-:-:S04]  /*3820*/  FFMA.FTZ R21, R14, R21, 1 ;  /* 0x3f8000000e157423 */ /* 0x000fc80000010015 */
[----:B------:R-:W-:-:S07]  /*3830*/  FMUL.FTZ R12, R12, R21 ;  /* 0x000000150c0c7220 */ /* 0x000fce0000410000 */
.L_x_52:
[----:B------:R-:W-:Y:S04]  /*3840*/  BSSY.RECONVERGENT B0, `(.L_x_53) ;  /* 0x0000015000007945 */ /* 0x000fe80003800200 */
[----:B------:R-:W-:Y:S05]  /*3850*/  @P0 BRA `(.L_x_54) ;  /* 0x00000000004c0947 */ /* 0x000fea0003800000 */
[----:B------:R-:W4:Y:S01]  /*3860*/  LDCU.64 UR12, c[0x0][0x3f8] ;  /* 0x00007f00ff0c77ac */ /* 0x000f220008000a00 */
[C-C-:B------:R-:W-:Y:S01]  /*3870*/  FFMA.FTZ R13, R8.reuse, R39, R9.reuse ;  /* 0x00000027080d7223 */ /* 0x140fe20000010009 */
[----:B------:R-:W-:Y:S01]  /*3880*/  FFMA.FTZ R14, R8, R22, R9 ;  /* 0x00000016080e7223 */ /* 0x000fe20000010009 */
[----:B--2---:R-:W-:Y:S01]  /*3890*/  SHF.R.S32.HI R15, RZ, 0x1f, R36 ;  /* 0x0000001fff0f7819 */ /* 0x004fe20000011424 */
[----:B------:R-:W2:Y:S01]  /*38a0*/  LDCU.64 UR10, c[0x0][0x380] ;  /* 0x00007000ff0a77ac */ /* 0x000ea20008000a00 */
[----:B------:R-:W-:Y:S01]  /*38b0*/  FFMA.FTZ R11, R6, R11, -R13 ;  /* 0x0000000b060b7223 */ /* 0x000fe2000001080d */
[----:B------:R-:W-:Y:S01]  /*38c0*/  FFMA.FTZ R14, R7, R12, -R14 ;  /* 0x0000000c070e7223 */ /* 0x000fe2000001080e */
[----:B------:R-:W-:Y:S02]  /*38d0*/  MOV R12, R34 ;  /* 0x00000022000c7202 */ /* 0x000fe40000000f00 */
[----:B------:R-:W-:Y:S01]  /*38e0*/  MOV R13, R3 ;  /* 0x00000003000d7202 */ /* 0x000fe20000000f00 */
[----:B-1----:R-:W-:Y:S01]  /*38f0*/  FMUL.FTZ R16, R11, UR25 ;  /* 0x000000190b107c20 */ /* 0x002fe20008410000 */
[----:B------:R-:W-:-:S05]  /*3900*/  FMUL.FTZ R11, R14, UR25 ;  /* 0x000000190e0b7c20 */ /* 0x000fca0008410000 */
[----:B------:R-:W-:Y:S01]  /*3910*/  F2FP.BF16.F32.PACK_AB R11, R11, R16 ;  /* 0x000000100b0b723e */ /* 0x000fe200000010ff */
[----:B----4-:R-:W-:Y:S02]  /*3920*/  IMAD R15, R15, UR12, RZ ;  /* 0x0000000c0f0f7c24 */ /* 0x010fe4000f8e02ff */
[----:B------:R-:W-:-:S04]  /*3930*/  IMAD.WIDE.U32 R12, R36, UR12, R12 ;  /* 0x0000000c240c7c25 */ /* 0x000fc8000f8e000c */
[----:B------:R-:W-:Y:S01]  /*3940*/  IMAD R15, R36, UR13, R15 ;  /* 0x0000000d240f7c24 */ /* 0x000fe2000f8e020f */
[----:B--2---:R-:W-:-:S04]  /*3950*/  LEA R14, P0, R12, UR10, 0x1 ;  /* 0x0000000a0c0e7c11 */ /* 0x004fc8000f8008ff */
[----:B------:R-:W-:-:S04]  /*3960*/  IADD3 R15, PT, PT, R13, R15, RZ ;  /* 0x0000000f0d0f7210 */ /* 0x000fc80007ffe0ff */
[----:B------:R-:W-:-:S05]  /*3970*/  LEA.HI.X R15, R12, UR11, R15, 0x1, P0 ;  /* 0x0000000b0c0f7c11 */ /* 0x000fca00080f0c0f */
[----:B------:R4:W-:Y:S02]  /*3980*/  STG.E desc[UR16][R14.64], R11 ;  /* 0x0000000b0e007986 */ /* 0x0009e4000c101910 */
.L_x_54:
[----:B------:R-:W-:Y:S05]  /*3990*/  BSYNC.RECONVERGENT B0 ;  /* 0x0000000000007941 */ /* 0x000fea0003800200 */
.L_x_53:
[----:B------:R-:W-:Y:S01]  /*39a0*/  UISETP.NE.AND UP1, UPT, UR21, URZ, UPT ;  /* 0x000000ff1500728c */ /* 0x000fe2000bf25270 */
[C---:B------:R-:W-:Y:S01]  /*39b0*/  PRMT R12, R37.reuse, 0x7632, R12 ;  /* 0x00007632250c7816 */ /* 0x040fe2000000000c */
[----:B------:R-:W-:Y:S01]  /*39c0*/  FADD.FTZ R38, R38, -UR26 ;  /* 0x8000001a26267e21 */ /* 0x000fe20008010000 */
[----:B----4-:R-:W-:Y:S01]  /*39d0*/  FADD.FTZ R11, R10, -UR26 ;  /* 0x8000001a0a0b7e21 */ /* 0x010fe20008010000 */
[----:B------:R-:W-:Y:S02]  /*39e0*/  SHF.L.U32 R37, R37, 0x10, RZ ;  /* 0x0000001025257819 */ /* 0x000fe400000006ff */
[----:B------:R-:W-:Y:S01]  /*39f0*/  SHF.L.U32 R10, R12, 0x10, RZ ;  /* 0x000000100c0a7819 */ /* 0x000fe200000006ff */
[----:B------:R-:W-:Y:S01]  /*3a00*/  FMUL.FTZ R19, R38, UR25 ;  /* 0x0000001926137c20 */ /* 0x000fe20008410000 */
[----:B------:R-:W-:Y:S01]  /*3a10*/  FMUL.FTZ R18, R11, UR25 ;  /* 0x000000190b127c20 */ /* 0x000fe20008410000 */
[----:B------:R-:W-:Y:S06]  /*3a20*/  BRA.U !UP1, `(.L_x_55) ;  /* 0x0000000109487547 */ /* 0x000fec000b800000 */
[----:B------:R-:W-:Y:S01]  /*3a30*/  FFMA.FTZ R4, R6, R19, R4 ;  /* 0x0000001306047223 */ /* 0x000fe20000010004 */
[----:B------:R-:W-:-:S03]  /*3a40*/  FFMA.FTZ R5, R7, R18, R5 ;  /* 0x0000001207057223 */ /* 0x000fc60000010005 */
[----:B------:R-:W-:Y:S01]  /*3a50*/  FMUL.FTZ R11, R4, -1.4426950216293334961 ;  /* 0xbfb8aa3b040b7820 */ /* 0x000fe20000410000 */
[----:B------:R-:W-:-:S05]  /*3a60*/  FMUL.FTZ R13, R5, -1.4426950216293334961 ;  /* 0xbfb8aa3b050d7820 */ /* 0x000fca0000410000 */
[----:B------:R-:W4:Y:S04]  /*3a70*/  MUFU.EX2 R11, R11 ;  /* 0x0000000b000b7308 */ /* 0x000f280000000800 */
[----:B------:R-:W5:Y:S01]  /*3a80*/  MUFU.EX2 R13, R13 ;  /* 0x0000000d000d7308 */ /* 0x000f620000000800 */
[----:B----4-:R-:W-:Y:S01]  /*3a90*/  FADD.FTZ R12, R11, 1 ;  /* 0x3f8000000b0c7421 */ /* 0x010fe20000010000 */
[----:B-----5:R-:W-:-:S05]  /*3aa0*/  FADD.FTZ R14, R13, 1 ;  /* 0x3f8000000d0e7421 */ /* 0x020fca0000010000 */
[----:B------:R-:W3:Y:S08]  /*3ab0*/  MUFU.RCP R12, R12 ;  /* 0x0000000c000c7308 */ /* 0x000ef00000001000 */
[----:B--2---:R-:W1:Y:S01]  /*3ac0*/  MUFU.RCP R15, R14 ;  /* 0x0000000e000f7308 */ /* 0x004e620000001000 */
[----:B---3--:R-:W-:Y:S01]  /*3ad0*/  FADD.FTZ R17, -R12, 1 ;  /* 0x3f8000000c117421 */ /* 0x008fe20000010100 */
[----:B------:R-:W-:-:S03]  /*3ae0*/  FMUL.FTZ R37, R37, R12 ;  /* 0x0000000c25257220 */ /* 0x000fc60000410000 */
[----:B------:R-:W-:Y:S01]  /*3af0*/  FFMA.FTZ R4, R4, R17, 1 ;  /* 0x3f80000004047423 */ /* 0x000fe20000010011 */
[----:B-1----:R-:W-:Y:S01]  /*3b00*/  FADD.FTZ R16, -R15, 1 ;  /* 0x3f8000000f107421 */ /* 0x002fe20000010100 */
[----:B------:R-:W-:Y:S02]  /*3b10*/  FMUL.FTZ R10, R10, R15 ;  /* 0x0000000f0a0a7220 */ /* 0x000fe40000410000 */
[----:B------:R-:W-:Y:S01]  /*3b20*/  FMUL.FTZ R37, R37, R4 ;  /* 0x0000000425257220 */ /* 0x000fe20000410000 */
[----:B------:R-:W-:-:S04]  /*3b30*/  FFMA.FTZ R5, R5, R16, 1 ;  /* 0x3f80000005057423 */ /* 0x000fc80000010010 */
[----:B------:R-:W-:-:S07]  /*3b40*/  FMUL.FTZ R10, R10, R5 ;  /* 0x000000050a0a7220 */ /* 0x000fce0000410000 */
.L_x_55:
[----:B------:R-:W4:Y:S01]  /*3b50*/  LDCU.64 UR10, c[0x0][0x400] ;  /* 0x00008000ff0a77ac */ /* 0x000f220008000a00 */
[----:B------:R-:W-:Y:S01]  /*3b60*/  IADD3 R11, PT, PT, R36, 0x40, RZ ;  /* 0x00000040240b7810 */ /* 0x000fe20007ffe0ff */
[C-C-:B------:R-:W-:Y:S01]  /*3b70*/  FFMA.FTZ R5, R8.reuse, R19, R9.reuse ;  /* 0x0000001308057223 */ /* 0x140fe20000010009 */
[----:B------:R-:W-:Y:S01]  /*3b80*/  FFMA.FTZ R8, R8, R18, R9 ;  /* 0x0000001208087223 */ /* 0x000fe20000010009 */
[----:B------:R-:W-:Y:S01]  /*3b90*/  BSSY.RECONVERGENT B0, `(.L_x_56) ;  /* 0x0000014000007945 */ /* 0x000fe20003800200 */
[----:B------:R-:W-:Y:S01]  /*3ba0*/  SHF.R.S32.HI R4, RZ, 0x1f, R11 ;  /* 0x0000001fff047819 */ /* 0x000fe2000001140b */
[----:B------:R-:W-:Y:S01]  /*3bb0*/  FFMA.FTZ R5, R6, R37, -R5 ;  /* 0x0000002506057223 */ /* 0x000fe20000010805 */
[----:B------:R-:W-:-:S03]  /*3bc0*/  FFMA.FTZ R8, R7, R10, -R8 ;  /* 0x0000000a07087223 */ /* 0x000fc60000010808 */
[----:B------:R-:W-:Y:S01]  /*3bd0*/  FMUL.FTZ R6, R5, UR25 ;  /* 0x0000001905067c20 */ /* 0x000fe20008410000 */
[----:B------:R-:W-:Y:S01]  /*3be0*/  FMUL.FTZ R7, R8, UR25 ;  /* 0x0000001908077c20 */ /* 0x000fe20008410000 */
[----:B----4-:R-:W-:-:S04]  /*3bf0*/  ISETP.GE.U32.AND P0, PT, R11, UR10, PT ;  /* 0x0000000a0b007c0c */ /* 0x010fc8000bf06070 */
[----:B------:R-:W-:-:S13]  /*3c00*/  ISETP.GE.AND.EX P0, PT, R4, UR11, PT, P0 ;  /* 0x0000000b04007c0c */ /* 0x000fda000bf06300 */
[----:B------:R-:W-:Y:S05]  /*3c10*/  @P0 BRA `(.L_x_57) ;  /* 0x00000000002c0947 */ /* 0x000fea0003800000 */
[----:B------:R-:W4:Y:S01]  /*3c20*/  LDCU.64 UR10, c[0x0][0x3f8] ;  /* 0x00007f00ff0a77ac */ /* 0x000f220008000a00 */
[----:B------:R-:W-:Y:S01]  /*3c30*/  MOV R2, R34 ;  /* 0x0000002200027202 */ /* 0x000fe20000000f00 */
[----:B------:R-:W5:Y:S01]  /*3c40*/  LDCU.64 UR12, c[0x0][0x380] ;  /* 0x00007000ff0c77ac */ /* 0x000f620008000a00 */
[----:B----4-:R-:W-:-:S03]  /*3c50*/  IMAD R8, R4, UR10, RZ ;  /* 0x0000000a04087c24 */ /* 0x010fc6000f8e02ff */
[----:B------:R-:W-:-:S04]  /*3c60*/  IMAD.WIDE.U32 R4, R11, UR10, R2 ;  /* 0x0000000a0b047c25 */ /* 0x000fc8000f8e0002 */
[----:B------:R-:W-:Y:S01]  /*3c70*/  IMAD R3, R11, UR11, R8 ;  /* 0x0000000b0b037c24 */ /* 0x000fe2000f8e0208 */
[----:B-----5:R-:W-:-:S04]  /*3c80*/  LEA R2, P0, R4, UR12, 0x1 ;  /* 0x0000000c04027c11 */ /* 0x020fc8000f8008ff */
[----:B------:R-:W-:Y:S02]  /*3c90*/  IADD3 R3, PT, PT, R5, R3, RZ ;  /* 0x0000000305037210 */ /* 0x000fe40007ffe0ff */
[----:B------:R-:W-:Y:S02]  /*3ca0*/  F2FP.BF16.F32.PACK_AB R5, R7, R6 ;  /* 0x000000060705723e */ /* 0x000fe400000010ff */
[----:B------:R-:W-:-:S05]  /*3cb0*/  LEA.HI.X R3, R4, UR13, R3, 0x1, P0 ;  /* 0x0000000d04037c11 */ /* 0x000fca00080f0c03 */
[----:B------:R4:W-:Y:S02]  /*3cc0*/  STG.E desc[UR16][R2.64], R5 ;  /* 0x0000000502007986 */ /* 0x0009e4000c101910 */
.L_x_57:
[----:B------:R-:W-:Y:S05]  /*3cd0*/  BSYNC.RECONVERGENT B0 ;  /* 0x0000000000007941 */ /* 0x000fea0003800200 */
.L_x_56:
[----:B------:R-:W-:Y:S01]  /*3ce0*/  UIADD3 UR9, UPT, UPT, UR19, UR9, URZ ;  /* 0x0000000913097290 */ /* 0x000fe2000fffe0ff */
[----:B------:R-:W-:-:S03]  /*3cf0*/  IADD3 R42, PT, PT, R42, 0x1, RZ ;  /* 0x000000012a2a7810 */ /* 0x000fc60007ffe0ff */
[----:B------:R-:W-:-:S09]  /*3d00*/  UISETP.GE.AND UP1, UPT, UR9, UR6, UPT ;  /* 0x000000060900728c */ /* 0x000fd2000bf26270 */
[----:B------:R-:W-:Y:S05]  /*3d10*/  BRA.U !UP1, `(.L_x_58) ;  /* 0xffffffc509347547 */ /* 0x000fea000b83ffff */
.L_x_33:
[----:B------:R-:W5:Y:S01]  /*3d20*/  LDC R4, c[0x0][0x370] ;  /* 0x0000dc00ff047b82 */ /* 0x000f620000000800 */
[----:B------:R-:W-:Y:S01]  /*3d30*/  ISETP.NE.AND P2, PT, R45, RZ, PT ;  /* 0x000000ff2d00720c */ /* 0x000fe20003f45270 */
[----:B------:R-:W-:Y:S06]  /*3d40*/  BSSY.RECONVERGENT B0, `(.L_x_59) ;  /* 0x0000011000007945 */ /* 0x000fec0003800200 */
[----:B------:R-:W0:Y:S08]  /*3d50*/  LDC R7, c[0x0][0x374] ;  /* 0x0000dd00ff077b82 */ /* 0x000e300000000800 */
[----:B----4-:R-:W4:Y:S01]  /*3d60*/  LDC.64 R2, c[0x0][0x3c8] ;  /* 0x0000f200ff027b82 */ /* 0x010f220000000a00 */
[----:B-----5:R-:W-:-:S02]  /*3d70*/  IADD3 R5, PT, PT, R4, -0x1, RZ ;  /* 0xffffffff04057810 */ /* 0x020fc40007ffe0ff */
[----:B------:R-:W-:Y:S02]  /*3d80*/  ISETP.NE.AND P1, PT, R4, 0x1, PT ;  /* 0x000000010400780c */ /* 0x000fe40003f25270 */
[----:B0-----:R-:W-:-:S04]  /*3d90*/  IADD3 R0, PT, PT, R7, -0x1, RZ ;  /* 0xffffffff07007810 */ /* 0x001fc80007ffe0ff */
[----:B------:R-:W-:Y:S02]  /*3da0*/  ISETP.NE.AND P0, PT, R0, UR5, PT ;  /* 0x0000000500007c0c */ /* 0x000fe4000bf05270 */
[----:B------:R-:W-:Y:S02]  /*3db0*/  SHF.L.U32 R0, R7, 0x1, RZ ;  /* 0x0000000107007819 */ /* 0x000fe400000006ff */
[----:B------:R-:W-:Y:S02]  /*3dc0*/  ISETP.NE.OR P0, PT, R5, UR18, P0 ;  /* 0x0000001205007c0c */ /* 0x000fe40008705670 */
[----:B------:R-:W-:-:S05]  /*3dd0*/  SEL R5, R0, RZ, P1 ;  /* 0x000000ff00057207 */ /* 0x000fca0000800000 */
[----:B----4-:R-:W-:Y:S01]  /*3de0*/  IMAD.WIDE.U32 R2, R5, 0x4, R2 ;  /* 0x0000000405027825 */ /* 0x010fe200078e0002 */
[----:B------:R-:W-:Y:S06]  /*3df0*/  @P2 BRA `(.L_x_60) ;  /* 0x0000000000142947 */ /* 0x000fec0003800000 */
[----:B------:R-:W-:Y:S01]  /*3e00*/  HFMA2 R5, -RZ, RZ, 0, 5.9604644775390625e-08 ;  /* 0x00000001ff057431 */ /* 0x000fe200000001ff */
[----:B------:R-:W-:Y:S06]  /*3e10*/  MEMBAR.ALL.GPU ;  /* 0x0000000000007992 */ /* 0x000fec000000a000 */
[----:B------:R-:W-:-:S00]  /*3e20*/  ERRBAR ;  /* 0x00000000000079ab */ /* 0x000fc00000000000 */
[----:B------:R-:W-:Y:S06]  /*3e30*/  CGAERRBAR ;  /* 0x00000000000075ab */ /* 0x000fec0000000000 */
[----:B------:R0:W-:Y:S02]  /*3e40*/  REDG.E.ADD.S32.STRONG.GPU desc[UR16][R2.64], R5 ;  /* 0x000000050200798e */ /* 0x0001e4000c12e310 */
.L_x_60:
[----:B------:R-:W-:Y:S05]  /*3e50*/  BSYNC.RECONVERGENT B0 ;  /* 0x0000000000007941 */ /* 0x000fea0003800200 */
.L_x_59:
[----:B------:R-:W-:Y:S05]  /*3e60*/  @P0 EXIT ;  /* 0x000000000000094d */ /* 0x000fea0003800000 */
[----:B------:R-:W-:Y:S05]  /*3e70*/  @P2 BRA `(.L_x_61) ;  /* 0x0000000000202947 */ /* 0x000fea0003800000 */
[----:B------:R-:W-:-:S05]  /*3e80*/  IMAD R0, R4, R7, RZ ;  /* 0x0000000704007224 */ /* 0x000fca00078e02ff */
[----:B------:R-:W-:-:S13]  /*3e90*/  ISETP.NE.AND P0, PT, R0, -0x1, PT ;  /* 0xffffffff0000780c */ /* 0x000fda0003f05270 */
[----:B------:R-:W-:Y:S05]  /*3ea0*/  @!P0 BRA `(.L_x_61) ;  /* 0x0000000000148947 */ /* 0x000fea0003800000 */
.L_x_62:
[----:B0-----:R-:W4:Y:S04]  /*3eb0*/  LDG.E.STRONG.GPU R5, desc[UR16][R2.64] ;  /* 0x0000001002057981 */ /* 0x001f28000c1ef900 */
[----:B----4-:R-:W-:Y:S01]  /*3ec0*/  CCTL.IVALL ;  /* 0x00000000ff00798f */ /* 0x010fe20002000000 */
[----:B------:R-:W-:Y:S05]  /*3ed0*/  YIELD ;  /* 0x0000000000007946 */ /* 0x000fea0003800000 */
[----:B------:R-:W-:-:S13]  /*3ee0*/  ISETP.NE.AND P0, PT, R5, R0, PT ;  /* 0x000000000500720c */ /* 0x000fda0003f05270 */
[----:B------:R-:W-:Y:S05]  /*3ef0*/  @P0 BRA `(.L_x_62) ;  /* 0xfffffffc00ec0947 */ /* 0x000fea000383ffff */
.L_x_61:
[----:B------:R-:W-:Y:S05]  /*3f00*/  WARPSYNC.ALL ;  /* 0x0000000000007948 */ /* 0x000fea0003800000 */
[----:B0-----:R-:W0:Y:S08]  /*3f10*/  LDC.64 R4, c[0x0][0x3f8] ;  /* 0x0000fe00ff047b82 */ /* 0x001e300000000a00 */
[----:B------:R-:W-:Y:S01]  /*3f20*/  BAR.SYNC.DEFER_BLOCKING 0x0 ;  /* 0x0000000000007b1d */ /* 0x000fe20000010000 */
[----:B0-----:R-:W-:-:S04]  /*3f30*/  LEA.HI R0, P0, R5, R4, RZ, 0x1 ;  /* 0x0000000405007211 */ /* 0x001fc800078108ff */
[----:B------:R-:W-:-:S04]  /*3f40*/  IADD3.X R3, PT, PT, RZ, R5, RZ, P0, !PT ;  /* 0x00000005ff037210 */ /* 0x000fc800007fe4ff */
[--C-:B------:R-:W-:Y:S02]  /*3f50*/  SHF.R.S64 R0, R0, 0x1, R3.reuse ;  /* 0x0000000100007819 */ /* 0x100fe40000001003 */
[----:B------:R-:W-:Y:S02]  /*3f60*/  SHF.R.S32.HI R3, RZ, 0x1, R3 ;  /* 0x00000001ff037819 */ /* 0x000fe40000011403 */
[----:B------:R-:W-:-:S04]  /*3f70*/  ISETP.GT.U32.AND P0, PT, R0, R45, PT ;  /* 0x0000002d0000720c */ /* 0x000fc80003f04070 */
[----:B------:R-:W-:-:S13]  /*3f80*/  ISETP.GT.AND.EX P0, PT, R3, RZ, PT, P0 ;  /* 0x000000ff0300720c */ /* 0x000fda0003f04300 */
[----:B------:R-:W-:Y:S05]  /*3f90*/  @!P0 EXIT ;  /* 0x000000000000894d */ /* 0x000fea0003800000 */
[----:B------:R-:W-:Y:S01]  /*3fa0*/  IADD3 R7, P1, PT, R45, 0x80, RZ ;  /* 0x000000802d077810 */ /* 0x000fe20007f3e0ff */
[----:B------:R-:W-:Y:S01]  /*3fb0*/  IMAD.WIDE.U32 R8, R4, 0x3, RZ ;  /* 0x0000000304087825 */ /* 0x000fe200078e00ff */
[----:B------:R-:W-:Y:S01]  /*3fc0*/  MOV R6, RZ ;  /* 0x000000ff00067202 */ /* 0x000fe20000000f00 */
[----:B------:R-:W-:Y:S01]  /*3fd0*/  BSSY.RECONVERGENT B0, `(.L_x_63) ;  /* 0x000004a000007945 */ /* 0x000fe20003800200 */
[----:B------:R-:W-:Y:S02]  /*3fe0*/  ISETP.GT.U32.AND P0, PT, R0, R7, PT ;  /* 0x000000070000720c */ /* 0x000fe40003f04070 */
[----:B------:R-:W-:Y:S02]  /*3ff0*/  IADD3.X R10, PT, PT, RZ, R6, RZ, P1, !PT ;  /* 0x00000006ff0a7210 */ /* 0x000fe40000ffe4ff */
[----:B------:R-:W-:Y:S02]  /*4000*/  LOP3.LUT R2, RZ, R45, RZ, 0x33, !PT ;  /* 0x0000002dff027212 */ /* 0x000fe400078e33ff */
[----:B------:R-:W-:-:S02]  /*4010*/  ISETP.GT.AND.EX P0, PT, R3, R10, PT, P0 ;  /* 0x0000000a0300720c */ /* 0x000fc40003f04300 */
[----:B------:R-:W-:Y:S02]  /*4020*/  LEA R13, R5, R5, 0x1 ;  /* 0x00000005050d7211 */ /* 0x000fe400078e08ff */
[----:B------:R-:W-:Y:S02]  /*4030*/  SEL R7, R0, R7, P0 ;  /* 0x0000000700077207 */ /* 0x000fe40000000000 */
[----:B------:R-:W-:Y:S02]  /*4040*/  IADD3 R13, PT, PT, R9, R13, RZ ;  /* 0x0000000d090d7210 */ /* 0x000fe40007ffe0ff */
[----:B------:R-:W-:Y:S02]  /*4050*/  IADD3 R11, P1, PT, R2, R7, RZ ;  /* 0x00000007020b7210 */ /* 0x000fe40007f3e0ff */
[----:B------:R-:W-:Y:S02]  /*4060*/  LOP3.LUT R2, RZ, R6, RZ, 0x33, !PT ;  /* 0x00000006ff027212 */ /* 0x000fe400078e33ff */
[----:B------:R-:W-:-:S02]  /*4070*/  SEL R7, R3, R10, P0 ;  /* 0x0000000a03077207 */ /* 0x000fc40000000000 */
[----:B------:R-:W-:Y:S02]  /*4080*/  LOP3.LUT R10, R11, 0x180, RZ, 0xc0, !PT ;  /* 0x000001800b0a7812 */ /* 0x000fe400078ec0ff */
[----:B------:R-:W-:Y:S02]  /*4090*/  IADD3.X R2, PT, PT, R2, R7, RZ, P1, !PT ;  /* 0x0000000702027210 */ /* 0x000fe40000ffe4ff */
[----:B------:R-:W-:Y:S02]  /*40a0*/  ISETP.NE.U32.AND P1, PT, R10, 0x180, PT ;  /* 0x000001800a00780c */ /* 0x000fe40003f25070 */
[----:B------:R-:W-:Y:S02]  /*40b0*/  LEA.HI R7, P2, R13, R8, RZ, 0x1 ;  /* 0x000000080d077211 */ /* 0x000fe400078508ff */
[----:B------:R-:W-:Y:S02]  /*40c0*/  ISETP.NE.AND.EX P1, PT, RZ, RZ, PT, P1 ;  /* 0x000000ffff00720c */ /* 0x000fe40003f25310 */
[----:B------:R-:W-:-:S02]  /*40d0*/  IADD3.X R22, PT, PT, RZ, R13, RZ, P2, !PT ;  /* 0x0000000dff167210 */ /* 0x000fc400017fe4ff */
[----:B------:R-:W-:Y:S02]  /*40e0*/  ISETP.GE.U32.AND P0, PT, R11, 0x180, PT ;  /* 0x000001800b00780c */ /* 0x000fe40003f06070 */
[--C-:B------:R-:W-:Y:S02]  /*40f0*/  SHF.R.S64 R7, R7, 0x1, R22.reuse ;  /* 0x0000000107077819 */ /* 0x100fe40000001016 */
[----:B------:R-:W-:Y:S02]  /*4100*/  ISETP.GE.U32.AND.EX P0, PT, R2, RZ, PT, P0 ;  /* 0x000000ff0200720c */ /* 0x000fe40003f06100 */
[----:B------:R-:W-:-:S03]  /*4110*/  SHF.R.S32.HI R22, RZ, 0x1, R22 ;  /* 0x00000001ff167819 */ /* 0x000fc60000011416 */
[----:B------:R-:W-:Y:S08]  /*4120*/  @!P1 BRA `(.L_x_64) ;  /* 0x0000000000d09947 */ /* 0x000ff00003800000 */
[----:B------:R-:W0:Y:S01]  /*4130*/  LDCU.64 UR4, c[0x0][0x3d8] ;  /* 0x00007b00ff0477ac */ /* 0x000e220008000a00 */
[----:B------:R-:W-:Y:S02]  /*4140*/  SHF.R.U64 R8, R11, 0x7, R2 ;  /* 0x000000070b087819 */ /* 0x000fe40000001202 */
[C---:B------:R-:W-:Y:S01]  /*4150*/  SHF.L.U32 R24, R45.reuse, 0x3, RZ ;  /* 0x000000032d187819 */ /* 0x040fe200000006ff */
[----:B------:R-:W4:Y:S01]  /*4160*/  LDCU.64 UR6, c[0x0][0x390] ;  /* 0x00007200ff0677ac */ /* 0x000f220008000a00 */
[----:B------:R-:W-:Y:S02]  /*4170*/  IADD3 R8, PT, PT, R8, 0x1, RZ ;  /* 0x0000000108087810 */ /* 0x000fe40007ffe0ff */
[----:B------:R-:W-:Y:S01]  /*4180*/  SHF.L.U64.HI R25, R45, 0x3, R6 ;  /* 0x000000032d197819 */ /* 0x000fe20000010206 */
[----:B------:R-:W5:Y:S01]  /*4190*/  LDCU.64 UR8, c[0x0][0x388] ;  /* 0x00007100ff0877ac */ /* 0x000f620008000a00 */
[----:B------:R-:W-:Y:S02]  /*41a0*/  SHF.L.U32 R2, R8, 0x7, RZ ;  /* 0x0000000708027819 */ /* 0x000fe400000006ff */
[----:B------:R-:W-:-:S02]  /*41b0*/  SHF.L.U32 R11, R5, 0x2, RZ ;  /* 0x00000002050b7819 */ /* 0x000fc400000006ff */
[----:B------:R-:W-:Y:S02]  /*41c0*/  LOP3.LUT R2, R2, 0x180, RZ, 0xc0, !PT ;  /* 0x0000018002027812 */ /* 0x000fe400078ec0ff */
[----:B---3--:R-:W-:Y:S02]  /*41d0*/  SHF.L.U64.HI R32, R0, 0x2, R3 ;  /* 0x0000000200207819 */ /* 0x008fe40000010203 */
[----:B------:R-:W-:Y:S02]  /*41e0*/  SHF.L.U64.HI R28, R7, 0x2, R22 ;  /* 0x00000002071c7819 */ /* 0x000fe40000010216 */
[C---:B0-----:R-:W-:Y:S02]  /*41f0*/  LEA R20, P1, R45.reuse, UR4, 0x2 ;  /* 0x000000042d147c11 */ /* 0x041fe4000f8210ff */
[----:B----4-:R-:W-:Y:S02]  /*4200*/  IADD3 R26, P2, PT, R24, UR6, RZ ;  /* 0x00000006181a7c10 */ /* 0x010fe4000ff5e0ff */
[----:B------:R-:W-:-:S02]  /*4210*/  LEA.HI.X R21, R45, UR5, R6, 0x2, P1 ;  /* 0x000000052d157c11 */ /* 0x000fc400088f1406 */
[C---:B------:R-:W-:Y:S02]  /*4220*/  IADD3.X R27, PT, PT, R25.reuse, UR7, RZ, P2, !PT ;  /* 0x00000007191b7c10 */ /* 0x040fe400097fe4ff */
[----:B------:R-:W-:Y:S02]  /*4230*/  IADD3 R45, P2, PT, R2, R45, RZ ;  /* 0x0000002d022d7210 */ /* 0x000fe40007f5e0ff */
[----:B------:R-:W-:Y:S01]  /*4240*/  LOP3.LUT R2, R8, 0x3, RZ, 0xc0, !PT ;  /* 0x0000000308027812 */ /* 0x000fe200078ec0ff */
[----:B------:R-:W-:Y:S01]  /*4250*/  IMAD.WIDE.U32 R8, R4, 0x4, RZ ;  /* 0x0000000404087825 */ /* 0x000fe200078e00ff */
[----:B-----5:R-:W-:Y:S02]  /*4260*/  IADD3 R24, P1, PT, R24, UR8, RZ ;  /* 0x0000000818187c10 */ /* 0x020fe4000ff3e0ff */
[----:B------:R-:W-:Y:S02]  /*4270*/  IADD3 R2, P3, PT, RZ, -R2, RZ ;  /* 0x80000002ff027210 */ /* 0x000fe40007f7e0ff */
[----:B------:R-:W-:-:S02]  /*4280*/  IADD3.X R25, PT, PT, R25, UR9, RZ, P1, !PT ;  /* 0x0000000919197c10 */ /* 0x000fc40008ffe4ff */
[----:B------:R-:W-:Y:S02]  /*4290*/  IADD3 R30, PT, PT, R9, R11, RZ ;  /* 0x0000000b091e7210 */ /* 0x000fe40007ffe0ff */
[----:B------:R-:W-:Y:S02]  /*42a0*/  IADD3.X R23, PT, PT, RZ, -0x1, RZ, P3, !PT ;  /* 0xffffffffff177810 */ /* 0x000fe40001ffe4ff */
[----:B------:R-:W-:-:S07]  /*42b0*/  IADD3.X R6, PT, PT, RZ, R6, RZ, P2, !PT ;  /* 0x00000006ff067210 */ /* 0x000fce00017fe4ff */
.L_x_65:
[----:B0-----:R-:W-:Y:S01]  /*42c0*/  LEA R14, P1, R0, R20, 0x2 ;  /* 0x00000014000e7211 */ /* 0x001fe200078210ff */
[----:B------:R-:W3:Y:S01]  /*42d0*/  LDG.E R10, desc[UR16][R20.64] ;  /* 0x00000010140a7981 */ /* 0x000ee2000c1e1900 */
[----:B-1----:R-:W-:Y:S02]  /*42e0*/  IADD3 R16, P2, PT, R20, R8, RZ ;  /* 0x0000000814107210 */ /* 0x002fe40007f5e0ff */
[----:B------:R-:W-:Y:S02]  /*42f0*/  LEA R12, P3, R7, R20, 0x2 ;  /* 0x00000014070c7211 */ /* 0x000fe400078610ff */
[C---:B--2---:R-:W-:Y:S02]  /*4300*/  IADD3.X R15, PT, PT, R21.reuse, R32, RZ, P1, !PT ;  /* 0x00000020150f7210 */ /* 0x044fe40000ffe4ff */
[C---:B------:R-:W-:Y:S02]  /*4310*/  IADD3.X R17, PT, PT, R21.reuse, R30, RZ, P2, !PT ;  /* 0x0000001e15117210 */ /* 0x040fe400017fe4ff */
[----:B------:R-:W-:Y:S01]  /*4320*/  IADD3.X R13, PT, PT, R21, R28, RZ, P3, !PT ;  /* 0x0000001c150d7210 */ /* 0x000fe20001ffe4ff */
[----:B------:R0:W3:Y:S04]  /*4330*/  LDG.E R11, desc[UR16][R14.64] ;  /* 0x000000100e0b7981 */ /* 0x0000e8000c1e1900 */
[----:B------:R-:W2:Y:S04]  /*4340*/  LDG.E R18, desc[UR16][R16.64] ;  /* 0x0000001010127981 */ /* 0x000ea8000c1e1900 */
[----:B------:R1:W2:Y:S01]  /*4350*/  LDG.E R19, desc[UR16][R12.64] ;  /* 0x000000100c137981 */ /* 0x0002a2000c1e1900 */
[----:B------:R-:W-:-:S02]  /*4360*/  IADD3 R2, P1, PT, R2, 0x1, RZ ;  /* 0x0000000102027810 */ /* 0x000fc40007f3e0ff */
[----:B0-----:R-:W-:Y:S02]  /*4370*/  MOV R14, R26 ;  /* 0x0000001a000e7202 */ /* 0x001fe40000000f00 */
[----:B------:R-:W-:Y:S02]  /*4380*/  MOV R15, R27 ;  /* 0x0000001b000f7202 */ /* 0x000fe40000000f00 */
        /* <DEDUP_REMOVED lines=11> */
[----:B---3--:R0:W-:Y:S04]  /*4440*/  STG.E.64 desc[UR16][R12.64], R10 ;  /* 0x0000000a0c007986 */ /* 0x0081e8000c101b10 */
[----:B--2---:R0:W-:Y:S01]  /*4450*/  STG.E.64 desc[UR16][R14.64], R18 ;  /* 0x000000120e007986 */ /* 0x0041e2000c101b10 */
[----:B------:R-:W-:Y:S05]  /*4460*/  @P1 BRA `(.L_x_65) ;  /* 0xfffffffc00941947 */ /* 0x000fea000383ffff */
.L_x_64:
[----:B------:R-:W-:Y:S05]  /*4470*/  BSYNC.RECONVERGENT B0 ;  /* 0x0000000000007941 */ /* 0x000fea0003800200 */
.L_x_63:
[----:B------:R-:W-:Y:S05]  /*4480*/  @!P0 EXIT ;  /* 0x000000000000894d */ /* 0x000fea0003800000 */
[C---:B------:R-:W-:Y:S01]  /*4490*/  SHF.L.U64.HI R2, R4.reuse, 0x2, R5 ;  /* 0x0000000204027819 */ /* 0x040fe20000010205 */
[----:B------:R-:W4:Y:S01]  /*44a0*/  LDCU.64 UR4, c[0x0][0x3d8] ;  /* 0x00007b00ff0477ac */ /* 0x000f220008000a00 */
[----:B------:R-:W-:Y:S02]  /*44b0*/  SHF.L.U32 R4, R4, 0x2, RZ ;  /* 0x0000000204047819 */ /* 0x000fe400000006ff */
[C---:B0-----:R-:W-:Y:S01]  /*44c0*/  SHF.L.U64.HI R11, R7.reuse, 0x2, R22 ;  /* 0x00000002070b7819 */ /* 0x041fe20000010216 */
[----:B------:R-:W0:Y:S01]  /*44d0*/  LDCU.64 UR6, c[0x0][0x388] ;  /* 0x00007100ff0677ac */ /* 0x000e220008000a00 */
[----:B------:R-:W-:Y:S02]  /*44e0*/  SHF.L.U32 R13, R7, 0x2, RZ ;  /* 0x00000002070d7819 */ /* 0x000fe400000006ff */
[C---:B------:R-:W-:Y:S01]  /*44f0*/  SHF.L.U64.HI R5, R0.reuse, 0x2, R3 ;  /* 0x0000000200057819 */ /* 0x040fe20000010203 */
[----:B------:R-:W0:Y:S01]  /*4500*/  LDCU.64 UR8, c[0x0][0x390] ;  /* 0x00007200ff0877ac */ /* 0x000e220008000a00 */
[----:B------:R-:W-:-:S07]  /*4510*/  SHF.L.U32 R9, R0, 0x2, RZ ;  /* 0x0000000200097819 */ /* 0x000fce00000006ff */
.L_x_66:
[C---:B------:R-:W-:Y:S02]  /*4520*/  SHF.L.U32 R7, R45.reuse, 0x2, RZ ;  /* 0x000000022d077819 */ /* 0x040fe400000006ff */
[----:B-1----:R-:W-:Y:S02]  /*4530*/  SHF.L.U64.HI R26, R45, 0x2, R6 ;  /* 0x000000022d1a7819 */ /* 0x002fe40000010206 */
[----:B----4-:R-:W-:-:S04]  /*4540*/  IADD3 R14, P0, PT, R7, UR4, RZ ;  /* 0x00000004070e7c10 */ /* 0x010fc8000ff1e0ff */
[----:B--2---:R-:W-:Y:S02]  /*4550*/  IADD3.X R15, PT, PT, R26, UR5, RZ, P0, !PT ;  /* 0x000000051a0f7c10 */ /* 0x004fe400087fe4ff */
[C---:B-1----:R-:W-:Y:S02]  /*4560*/  IADD3 R16, P0, PT, R14.reuse, R9, RZ ;  /* 0x000000090e107210 */ /* 0x042fe40007f1e0ff */
[C---:B------:R-:W-:Y:S01]  /*4570*/  IADD3 R24, P1, PT, R14.reuse, R13, RZ ;  /* 0x0000000d0e187210 */ /* 0x040fe20007f3e0ff */
[----:B------:R-:W2:Y:S01]  /*4580*/  LDG.E R22, desc[UR16][R14.64] ;  /* 0x000000100e167981 */ /* 0x000ea2000c1e1900 */
[C---:B---3--:R-:W-:Y:S02]  /*4590*/  IADD3.X R17, PT, PT, R15.reuse, R5, RZ, P0, !PT ;  /* 0x000000050f117210 */ /* 0x048fe400007fe4ff */
[----:B------:R-:W-:Y:S02]  /*45a0*/  IADD3 R18, P0, PT, R14, R4, RZ ;  /* 0x000000040e127210 */ /* 0x000fe40007f1e0ff */
[C---:B------:R-:W-:Y:S01]  /*45b0*/  IADD3.X R25, PT, PT, R15.reuse, R11, RZ, P1, !PT ;  /* 0x0000000b0f197210 */ /* 0x040fe20000ffe4ff */
[----:B------:R1:W2:Y:S01]  /*45c0*/  LDG.E R23, desc[UR16][R16.64] ;  /* 0x0000001010177981 */ /* 0x0002a2000c1e1900 */
[----:B------:R-:W-:-:S03]  /*45d0*/  IADD3.X R19, PT, PT, R15, R2, RZ, P0, !PT ;  /* 0x000000020f137210 */ /* 0x000fc600007fe4ff */
[----:B------:R-:W3:Y:S04]  /*45e0*/  LDG.E R21, desc[UR16][R24.64] ;  /* 0x0000001018157981 */ /* 0x000ee8000c1e1900 */
[----:B------:R4:W3:Y:S01]  /*45f0*/  LDG.E R20, desc[UR16][R18.64] ;  /* 0x0000001012147981 */ /* 0x0008e2000c1e1900 */
[C---:B------:R-:W-:Y:S02]  /*4600*/  SHF.L.U32 R8, R45.reuse, 0x3, RZ ;  /* 0x000000032d087819 */ /* 0x040fe400000006ff */
[----:B------:R-:W-:Y:S02]  /*4610*/  SHF.L.U64.HI R10, R45, 0x3, R6 ;  /* 0x000000032d0a7819 */ /* 0x000fe40000010206 */
[----:B------:R-:W-:Y:S02]  /*4620*/  LOP3.LUT R30, R8, 0xfffffff8, RZ, 0xc0, !PT ;  /* 0xfffffff8081e7812 */ /* 0x000fe400078ec0ff */
[----:B------:R-:W-:-:S02]  /*4630*/  LOP3.LUT R6, R7, 0xfffffffc, RZ, 0xc0, !PT ;  /* 0xfffffffc07067812 */ /* 0x000fc400078ec0ff */
[----:B------:R-:W-:Y:S02]  /*4640*/  LOP3.LUT R12, R10, 0x3, RZ, 0xc0, !PT ;  /* 0x000000030a0c7812 */ /* 0x000fe400078ec0ff */
[----:B0-----:R-:W-:Y:S02]  /*4650*/  IADD3 R28, P0, PT, R30, UR6, RZ ;  /* 0x000000061e1c7c10 */ /* 0x001fe4000ff1e0ff */
[----:B------:R-:W-:Y:S02]  /*4660*/  LOP3.LUT R7, R26, 0x3, RZ, 0xc0, !PT ;  /* 0x000000031a077812 */ /* 0x000fe400078ec0ff */
[----:B------:R-:W-:Y:S02]  /*4670*/  IADD3 R30, P1, PT, R30, UR8, RZ ;  /* 0x000000081e1e7c10 */ /* 0x000fe4000ff3e0ff */
[----:B------:R-:W-:Y:S02]  /*4680*/  IADD3 R6, P2, PT, R6, UR4, RZ ;  /* 0x0000000406067c10 */ /* 0x000fe4000ff5e0ff */
[----:B------:R-:W-:-:S02]  /*4690*/  IADD3.X R29, PT, PT, R12, UR7, RZ, P0, !PT ;  /* 0x000000070c1d7c10 */ /* 0x000fc400087fe4ff */
[----:B------:R-:W-:Y:S02]  /*46a0*/  IADD3.X R31, PT, PT, R12, UR9, RZ, P1, !PT ;  /* 0x000000090c1f7c10 */ /* 0x000fe40008ffe4ff */
[----:B------:R-:W-:Y:S02]  /*46b0*/  IADD3.X R7, PT, PT, R7, UR5, RZ, P2, !PT ;  /* 0x0000000507077c10 */ /* 0x000fe400097fe4ff */
[C---:B-1----:R-:W-:Y:S02]  /*46c0*/  IADD3 R16, P0, PT, R6.reuse, R9, RZ ;  /* 0x0000000906107210 */ /* 0x042fe40007f1e0ff */
[C---:B----4-:R-:W-:Y:S02]  /*46d0*/  IADD3 R18, P1, PT, R6.reuse, R4, RZ ;  /* 0x0000000406127210 */ /* 0x050fe40007f3e0ff */
[----:B------:R-:W-:Y:S02]  /*46e0*/  IADD3 R14, P2, PT, R6, R13, RZ ;  /* 0x0000000d060e7210 */ /* 0x000fe40007f5e0ff */
[----:B------:R-:W-:-:S02]  /*46f0*/  IADD3.X R17, PT, PT, R7, R5, RZ, P0, !PT ;  /* 0x0000000507117210 */ /* 0x000fc400007fe4ff */
[C---:B------:R-:W-:Y:S02]  /*4700*/  IADD3.X R19, PT, PT, R7.reuse, R2, RZ, P1, !PT ;  /* 0x0000000207137210 */ /* 0x040fe40000ffe4ff */
[----:B------:R-:W-:Y:S01]  /*4710*/  IADD3.X R15, PT, PT, R7, R11, RZ, P2, !PT ;  /* 0x0000000b070f7210 */ /* 0x000fe200017fe4ff */
[----:B--2---:R0:W-:Y:S04]  /*4720*/  STG.E.64 desc[UR16][R28.64], R22 ;  /* 0x000000161c007986 */ /* 0x0041e8000c101b10 */
[----:B---3--:R1:W-:Y:S04]  /*4730*/  STG.E.64 desc[UR16][R30.64], R20 ;  /* 0x000000141e007986 */ /* 0x0083e8000c101b10 */
[----:B------:R-:W2:Y:S04]  /*4740*/  LDG.E R26, desc[UR16][R6.64+0x200] ;  /* 0x00020010061a7981 */ /* 0x000ea8000c1e1900 */
[----:B------:R-:W2:Y:S04]  /*4750*/  LDG.E R27, desc[UR16][R16.64+0x200] ;  /* 0x00020010101b7981 */ /* 0x000ea8000c1e1900 */
[----:B------:R-:W3:Y:S04]  /*4760*/  LDG.E R24, desc[UR16][R18.64+0x200] ;  /* 0x0002001012187981 */ /* 0x000ee8000c1e1900 */
[----:B------:R-:W3:Y:S01]  /*4770*/  LDG.E R25, desc[UR16][R14.64+0x200] ;  /* 0x000200100e197981 */ /* 0x000ee2000c1e1900 */
[----:B------:R-:W-:-:S04]  /*4780*/  IADD3 R32, P0, PT, R8, 0x400, RZ ;  /* 0x0000040008207810 */ /* 0x000fc80007f1e0ff */
[----:B------:R-:W-:Y:S02]  /*4790*/  IADD3.X R12, PT, PT, RZ, R10, RZ, P0, !PT ;  /* 0x0000000aff0c7210 */ /* 0x000fe400007fe4ff */
[----:B------:R-:W-:Y:S02]  /*47a0*/  LOP3.LUT R32, R32, 0xfffffff8, RZ, 0xc0, !PT ;  /* 0xfffffff820207812 */ /* 0x000fe400078ec0ff */
[----:B------:R-:W-:Y:S02]  /*47b0*/  LOP3.LUT R12, R12, 0x3, RZ, 0xc0, !PT ;  /* 0x000000030c0c7812 */ /* 0x000fe400078ec0ff */
[C---:B0-----:R-:W-:Y:S02]  /*47c0*/  IADD3 R28, P0, PT, R32.reuse, UR6, RZ ;  /* 0x00000006201c7c10 */ /* 0x041fe4000ff1e0ff */
[----:B------:R-:W-:Y:S02]  /*47d0*/  IADD3 R32, P1, PT, R32, UR8, RZ ;  /* 0x0000000820207c10 */ /* 0x000fe4000ff3e0ff */
[----:B------:R-:W-:-:S02]  /*47e0*/  IADD3.X R29, PT, PT, R12, UR7, RZ, P0, !PT ;  /* 0x000000070c1d7c10 */ /* 0x000fc400087fe4ff */
[----:B------:R-:W-:-:S03]  /*47f0*/  IADD3.X R33, PT, PT, R12, UR9, RZ, P1, !PT ;  /* 0x000000090c217c10 */ /* 0x000fc60008ffe4ff */
[----:B--2---:R0:W-:Y:S04]  /*4800*/  STG.E.64 desc[UR16][R28.64], R26 ;  /* 0x0000001a1c007986 */ /* 0x0041e8000c101b10 */
[----:B---3--:R2:W-:Y:S04]  /*4810*/  STG.E.64 desc[UR16][R32.64], R24 ;  /* 0x0000001820007986 */ /* 0x0085e8000c101b10 */
[----:B------:R-:W3:Y:S04]  /*4820*/  LDG.E R22, desc[UR16][R6.64+0x400] ;  /* 0x0004001006167981 */ /* 0x000ee8000c1e1900 */
[----:B------:R-:W3:Y:S04]  /*4830*/  LDG.E R23, desc[UR16][R16.64+0x400] ;  /* 0x0004001010177981 */ /* 0x000ee8000c1e1900 */
[----:B-1----:R-:W4:Y:S04]  /*4840*/  LDG.E R20, desc[UR16][R18.64+0x400] ;  /* 0x0004001012147981 */ /* 0x002f28000c1e1900 */
[----:B------:R-:W4:Y:S01]  /*4850*/  LDG.E R21, desc[UR16][R14.64+0x400] ;  /* 0x000400100e157981 */ /* 0x000f22000c1e1900 */
        /* <DEDUP_REMOVED lines=8> */
[----:B---3--:R0:W-:Y:S04]  /*48e0*/  STG.E.64 desc[UR16][R30.64], R22 ;  /* 0x000000161e007986 */ /* 0x0081e8000c101b10 */
[----:B----4-:R1:W-:Y:S04]  /*48f0*/  STG.E.64 desc[UR16][R26.64], R20 ;  /* 0x000000141a007986 */ /* 0x0103e8000c101b10 */
[----:B------:R3:W4:Y:S04]  /*4900*/  LDG.E R28, desc[UR16][R6.64+0x600] ;  /* 0x00060010061c7981 */ /* 0x000728000c1e1900 */
[----:B------:R-:W4:Y:S04]  /*4910*/  LDG.E R29, desc[UR16][R16.64+0x600] ;  /* 0x00060010101d7981 */ /* 0x000f28000c1e1900 */
[----:B--2---:R-:W2:Y:S04]  /*4920*/  LDG.E R32, desc[UR16][R18.64+0x600] ;  /* 0x0006001012207981 */ /* 0x004ea8000c1e1900 */
[----:B------:R-:W2:Y:S01]  /*4930*/  LDG.E R33, desc[UR16][R14.64+0x600] ;  /* 0x000600100e217981 */ /* 0x000ea2000c1e1900 */
        /* <DEDUP_REMOVED lines=8> */
[----:B------:R-:W-:-:S04]  /*49c0*/  IADD3 R45, PT, PT, R45, 0x200, RZ ;  /* 0x000002002d2d7810 */ /* 0x000fc80007ffe0ff */
[----:B------:R-:W-:-:S04]  /*49d0*/  ISETP.GT.U32.AND P0, PT, R0, R45, PT ;  /* 0x0000002d0000720c */ /* 0x000fc80003f04070 */
[----:B------:R-:W-:Y:S01]  /*49e0*/  ISETP.GT.AND.EX P0, PT, R3, RZ, PT, P0 ;  /* 0x000000ff0300720c */ /* 0x000fe20003f04300 */
[----:B---3--:R-:W-:Y:S01]  /*49f0*/  HFMA2 R6, -RZ, RZ, 0, 0 ;  /* 0x00000000ff067431 */ /* 0x008fe200000001ff */
[----:B----4-:R1:W-:Y:S04]  /*4a00*/  STG.E.64 desc[UR16][R24.64], R28 ;  /* 0x0000001c18007986 */ /* 0x0103e8000c101b10 */
[----:B--2---:R1:W-:Y:S07]  /*4a10*/  STG.E.64 desc[UR16][R22.64], R32 ;  /* 0x0000002016007986 */ /* 0x0043ee000c101b10 */
[----:B------:R-:W-:Y:S05]  /*4a20*/  @P0 BRA `(.L_x_66) ;  /* 0xfffffff800bc0947 */ /* 0x000fea000383ffff */
[----:B------:R-:W-:Y:S05]  /*4a30*/  EXIT ;  /* 0x000000000000794d */ /* 0x000fea0003800000 */
.L_x_67:
        /* <DEDUP_REMOVED lines=12> */
.L_x_2468:


//--------------------- .text._Z35group_norm_nhwc_bwd_one_pass_kernelI11Bf16IOFp32WLi256ELi4ELi128EEv26Group_norm_nhwc_bwd_params --------------------------
	.section	.text._Z35group_norm_nhwc_bwd_one_pass_kernelI11Bf16IOFp32WLi256ELi4ELi128EEv26Group_norm_nhwc_bwd_params,"ax",@progbits
	.align	128
        .global         _Z35group_norm_nhwc_bwd_one_pass_kernelI11Bf16IOFp32WLi256ELi4ELi128EEv26Group_norm_nhwc_bwd_params
        .type           _Z35group_norm_nhwc_bwd_one_pass_kernelI11Bf16IOFp32WLi256ELi4ELi128EEv26Group_norm_nhwc_bwd_params,@function
        .size           _Z35group_norm_nhwc_bwd_one_pass_kernelI11Bf16IOFp32WLi256ELi4ELi128EEv26Group_norm_nhwc_bwd_params,(.L_x_2469 - _Z35group_norm_nhwc_bwd_one_pass_kernelI11Bf16IOFp32WLi256ELi4ELi128EEv26Group_norm_nhwc_bwd_params)
        .other          _Z35group_norm_nhwc_bwd_one_pass_kernelI11Bf16IOFp32WLi256ELi4ELi128EEv26Group_norm_nhwc_bwd_params,@"STO_CUDA_ENTRY STV_DEFAULT"
_Z35group_norm_nhwc_bwd_one_pass_kernelI11Bf16IOFp32WLi256ELi4ELi128EEv26Group_norm_nhwc_bwd_params:
.text._Z35group_norm_nhwc_bwd_one_pass_kernelI11Bf16IOFp32WLi256ELi4ELi128EEv26Group_norm_nhwc_bwd_params:
        /* <DEDUP_REMOVED lines=10> */
[----:B------:R-:W0:Y:S01]  /*00a0*/  LDC R5, c[0x0][0x41c] ;  /* 0x00010700ff057b82 */ /* 0x000e220000000800 */
[----:B------:R-:W1:Y:S01]  /*00b0*/  LDCU UR14, c[0x0][0x374] ;  /* 0x00006e80ff0e77ac */ /* 0x000e620008000800 */
[----:B------:R-:W2:Y:S01]  /*00c0*/  S2R R2, SR_LANEID ;  /* 0x0000000000027919 */ /* 0x000ea20000000000 */
[----:B------:R-:W-:Y:S01]  /*00d0*/  SHF.R.U32.HI R4, RZ, 0x1, R0 ;  /* 0x00000001ff047819 */ /* 0x000fe20000011600 */
[----:B------:R-:W-:Y:S01]  /*00e0*/  HFMA2 R35, -RZ, RZ, 0, 0 ;  /* 0x00000000ff237431 */ /* 0x000fe200000001ff */
[----:B------:R-:W3:Y:S03]  /*00f0*/  LDCU.U8 UR15, c[0x0][0x414] ;  /* 0x00008280ff0f77ac */ /* 0x000ee60008000000 */
[----:B------:R-:W4:Y:S01]  /*0100*/  LDC R3, c[0x0][0x370] ;  /* 0x0000dc00ff037b82 */ /* 0x000f220000000800 */
[----:B------:R-:W-:Y:S01]  /*0110*/  UMOV UR7, UR8 ;  /* 0x0000000800077c82 */ /* 0x000fe20008000000 */
[----:B0-----:R-:W-:-:S05]  /*0120*/  IMAD R4, R5, UR13, R4 ;  /* 0x0000000d05047c24 */ /* 0x001fca000f8e0204 */
[C---:B------:R-:W-:Y:S02]  /*0130*/  IADD3 R38, PT, PT, R4.reuse, 0x40, RZ ;  /* 0x0000004004267810 */ /* 0x040fe40007ffe0ff */
[C---:B------:R-:W-:Y:S02]  /*0140*/  IADD3 R37, PT, PT, R4.reuse, 0x80, RZ ;  /* 0x0000008004257810 */ /* 0x040fe40007ffe0ff */
[----:B-1234-:R-:W-:-:S07]  /*0150*/  IADD3 R36, PT, PT, R4, 0xc0, RZ ;  /* 0x000000c004247810 */ /* 0x01efce0007ffe0ff */
.L_x_99:
[----:B0-----:R-:W0:Y:S01]  /*0160*/  LDC R10, c[0x0][0x410] ;  /* 0x00010400ff0a7b82 */ /* 0x001e220000000800 */
[----:B------:R-:W1:Y:S01]  /*0170*/  LDCU.128 UR16, c[0x0][0x400] ;  /* 0x00008000ff1077ac */ /* 0x000e620008000c00 */
[----:B------:R-:W-:Y:S02]  /*0180*/  ISETP.LE.AND P2, PT, RZ, UR7, PT ;  /* 0x00000007ff007c0c */ /* 0x000fe4000bf43270 */
[----:B------:R-:W-:Y:S01]  /*0190*/  SHF.R.S32.HI R13, RZ, 0x1f, R38 ;  /* 0x0000001fff0d7819 */ /* 0x000fe20000011426 */
[----:B--2---:R-:W2:Y:S01]  /*01a0*/  LDCU.64 UR4, c[0x0][0x3b8] ;  /* 0x00007700ff0477ac */ /* 0x004ea20008000a00 */
[----:B------:R-:W-:Y:S02]  /*01b0*/  SHF.L.U32 R14, R0, 0x1, RZ ;  /* 0x00000001000e7819 */ /* 0x000fe400000006ff */
[----:B------:R-:W3:Y:S01]  /*01c0*/  LDC R11, c[0x0][0x41c] ;  /* 0x00010700ff0b7b82 */ /* 0x000ee20000000800 */
[----:B------:R-:W-:Y:S01]  /*01d0*/  SHF.R.S32.HI R23, RZ, 0x1f, R37 ;  /* 0x0000001fff177819 */ /* 0x000fe20000011425 */
[----:B--2---:R-:W-:Y:S01]  /*01e0*/  UIMAD.WIDE UR4, UR7, 0x8, UR4 ;  /* 0x00000008070478a5 */ /* 0x004fe2000f8e0204 */
[----:B0-----:R-:W-:-:S04]  /*01f0*/  IABS R7, R10 ;  /* 0x0000000a00077213 */ /* 0x001fc80000000000 */
[----:B------:R-:W0:Y:S08]  /*0200*/  I2F.RP R6, R7 ;  /* 0x0000000700067306 */ /* 0x000e300000209400 */
[----:B0-----:R-:W0:Y:S02]  /*0210*/  MUFU.RCP R6, R6 ;  /* 0x0000000600067308 */ /* 0x001e240000001000 */
[----:B0-----:R-:W-:-:S06]  /*0220*/  IADD3 R4, PT, PT, R6, 0xffffffe, RZ ;  /* 0x0ffffffe06047810 */ /* 0x001fcc0007ffe0ff */
[----:B------:R0:W2:Y:S02]  /*0230*/  F2I.FTZ.U32.TRUNC.NTZ R5, R4 ;  /* 0x0000000400057305 */ /* 0x0000a4000021f000 */
[----:B0-----:R-:W-:Y:S02]  /*0240*/  MOV R4, RZ ;  /* 0x000000ff00047202 */ /* 0x001fe40000000f00 */
[----:B--2---:R-:W-:-:S05]  /*0250*/  IADD3 R8, PT, PT, RZ, -R5, RZ ;  /* 0x80000005ff087210 */ /* 0x004fca0007ffe0ff */
[----:B------:R-:W-:Y:S01]  /*0260*/  IMAD R9, R8, R7, RZ ;  /* 0x0000000708097224 */ /* 0x000fe200078e02ff */
[----:B------:R-:W-:-:S03]  /*0270*/  IABS R8, UR7 ;  /* 0x0000000700087c13 */ /* 0x000fc60008000000 */
[----:B------:R-:W-:Y:S01]  /*0280*/  IMAD.HI.U32 R5, R5, R9, R4 ;  /* 0x0000000905057227 */ /* 0x000fe200078e0004 */
[----:B------:R-:W-:-:S04]  /*0290*/  LOP3.LUT R4, R10, UR7, RZ, 0x3c, !PT ;  /* 0x000000070a047c12 */ /* 0x000fc8000f8e3cff */
[----:B------:R-:W-:Y:S01]  /*02a0*/  ISETP.GE.AND P1, PT, R4, RZ, PT ;  /* 0x000000ff0400720c */ /* 0x000fe20003f26270 */
[----:B------:R-:W-:-:S05]  /*02b0*/  IMAD.HI.U32 R5, R5, R8, RZ ;  /* 0x0000000805057227 */ /* 0x000fca00078e00ff */
[----:B------:R-:W-:-:S05]  /*02c0*/  IADD3 R6, PT, PT, -R5, RZ, RZ ;  /* 0x000000ff05067210 */ /* 0x000fca0007ffe1ff */
[----:B------:R-:W-:-:S05]  /*02d0*/  IMAD R6, R7, R6, R8 ;  /* 0x0000000607067224 */ /* 0x000fca00078e0208 */
[----:B------:R-:W-:-:S13]  /*02e0*/  ISETP.GT.U32.AND P0, PT, R7, R6, PT ;  /* 0x000000060700720c */ /* 0x000fda0003f04070 */
[-C--:B------:R-:W-:Y:S02]  /*02f0*/  @!P0 IADD3 R6, PT, PT, R6, -R7.reuse, RZ ;  /* 0x8000000706068210 */ /* 0x080fe40007ffe0ff */
[----:B------:R-:W-:Y:S02]  /*0300*/  @!P0 IADD3 R5, PT, PT, R5, 0x1, RZ ;  /* 0x0000000105058810 */ /* 0x000fe40007ffe0ff */
[CC--:B------:R-:W-:Y:S02]  /*0310*/  ISETP.GE.U32.AND P3, PT, R6.reuse, R7.reuse, PT ;  /* 0x000000070600720c */ /* 0x0c0fe40003f66070 */
[----:B------:R-:W-:Y:S02]  /*0320*/  ISETP.GT.U32.AND P4, PT, R7, R6, PT ;  /* 0x000000060700720c */ /* 0x000fe40003f84070 */
[----:B------:R-:W-:Y:S02]  /*0330*/  IADD3 R7, PT, PT, R6, -R7, RZ ;  /* 0x8000000706077210 */ /* 0x000fe40007ffe0ff */
[----:B-1----:R-:W-:-:S02]  /*0340*/  ISETP.GE.U32.AND P0, PT, R38, UR16, PT ;  /* 0x0000001026007c0c */ /* 0x002fc4000bf06070 */
[----:B------:R-:W-:Y:S02]  /*0350*/  SEL R6, R7, R6, !P4 ;  /* 0x0000000607067207 */ /* 0x000fe40006000000 */
[----:B------:R-:W-:Y:S02]  /*0360*/  ISETP.GE.AND.EX P0, PT, R13, UR17, PT, P0 ;  /* 0x000000110d007c0c */ /* 0x000fe4000bf06300 */
[----:B------:R-:W-:Y:S02]  /*0370*/  @!P2 IADD3 R6, PT, PT, -R6, RZ, RZ ;  /* 0x000000ff0606a210 */ /* 0x000fe40007ffe1ff */
[----:B------:R-:W-:Y:S02]  /*0380*/  @P3 IADD3 R5, PT, PT, R5, 0x1, RZ ;  /* 0x0000000105053810 */ /* 0x000fe40007ffe0ff */
[----:B------:R-:W-:Y:S02]  /*0390*/  ISETP.NE.AND P3, PT, R10, RZ, PT ;  /* 0x000000ff0a00720c */ /* 0x000fe40003f65270 */
[----:B------:R-:W-:-:S02]  /*03a0*/  MOV R4, R5 ;  /* 0x0000000500047202 */ /* 0x000fc40000000f00 */
[----:B------:R-:W-:Y:S02]  /*03b0*/  LOP3.LUT R5, RZ, R10, RZ, 0x33, !PT ;  /* 0x0000000aff057212 */ /* 0x000fe400078e33ff */
[----:B------:R-:W-:Y:S01]  /*03c0*/  @!P1 IADD3 R4, PT, PT, -R4, RZ, RZ ;  /* 0x000000ff04049210 */ /* 0x000fe20007ffe1ff */
[----:B------:R-:W0:Y:S01]  /*03d0*/  @!P0 LDC.64 R8, c[0x0][0x3f8] ;  /* 0x0000fe00ff088b82 */ /* 0x000e220000000a00 */
[----:B------:R-:W-:Y:S02]  /*03e0*/  SEL R39, R5, R6, !P3 ;  /* 0x0000000605277207 */ /* 0x000fe40005800000 */
[----:B------:R-:W-:Y:S02]  /*03f0*/  SHF.R.U32.HI R6, RZ, 0x1, R0 ;  /* 0x00000001ff067819 */ /* 0x000fe40000011600 */
[----:B------:R-:W-:Y:S02]  /*0400*/  SHF.L.U32 R7, R39, 0x2, RZ ;  /* 0x0000000227077819 */ /* 0x000fe400000006ff */
[----:B------:R-:W-:Y:S01]  /*0410*/  ISETP.GE.U32.AND P1, PT, R37, UR16, PT ;  /* 0x0000001025007c0c */ /* 0x000fe2000bf26070 */
[----:B------:R-:W1:Y:S01]  /*0420*/  @!P0 LDC.64 R16, c[0x0][0x3a0] ;  /* 0x0000e800ff108b82 */ /* 0x000e620000000a00 */
[----:B------:R-:W-:-:S02]  /*0430*/  SEL R5, R5, R4, !P3 ;  /* 0x0000000405057207 */ /* 0x000fc40005800000 */
[----:B------:R-:W-:Y:S02]  /*0440*/  LOP3.LUT R14, R7, 0x2, R14, 0xf8, !PT ;  /* 0x00000002070e7812 */ /* 0x000fe400078ef80e */
[----:B------:R-:W-:Y:S01]  /*0450*/  SHF.R.S32.HI R15, RZ, 0x1f, R7 ;  /* 0x0000001fff0f7819 */ /* 0x000fe20000011407 */
[----:B---3--:R-:W-:Y:S01]  /*0460*/  IMAD R7, R11, UR13, R6 ;  /* 0x0000000d0b077c24 */ /* 0x008fe2000f8e0206 */
[----:B------:R-:W-:Y:S01]  /*0470*/  ISETP.GE.AND.EX P1, PT, R23, UR17, PT, P1 ;  /* 0x0000001117007c0c */ /* 0x000fe2000bf26310 */
[----:B------:R-:W2:Y:S01]  /*0480*/  @!P0 LDC.64 R20, c[0x0][0x398] ;  /* 0x0000e600ff148b82 */ /* 0x000ea20000000a00 */
[----:B------:R-:W-:Y:S01]  /*0490*/  MOV R10, UR4 ;  /* 0x00000004000a7c02 */ /* 0x000fe20008000f00 */
[----:B------:R-:W-:Y:S01]  /*04a0*/  IMAD.WIDE.U32 R44, R5, UR18, R14 ;  /* 0x00000012052c7c25 */ /* 0x000fe2000f8e000e */
[----:B------:R-:W-:Y:S02]  /*04b0*/  MOV R11, UR5 ;  /* 0x00000005000b7c02 */ /* 0x000fe40008000f00 */
[----:B------:R-:W-:-:S02]  /*04c0*/  SHF.R.S32.HI R4, RZ, 0x1f, R5 ;  /* 0x0000001fff047819 */ /* 0x000fc40000011405 */
[----:B------:R-:W-:Y:S02]  /*04d0*/  ISETP.GE.U32.AND P2, PT, R7, UR16, PT ;  /* 0x0000001007007c0c */ /* 0x000fe4000bf46070 */
[----:B------:R-:W3:Y:S01]  /*04e0*/  LDG.E.64 R10, desc[UR10][R10.64] ;  /* 0x0000000a0a0a7981 */ /* 0x000ee2000c1e1b00 */
[----:B------:R-:W-:Y:S01]  /*04f0*/  IMAD R4, R4, UR18, RZ ;  /* 0x0000001204047c24 */ /* 0x000fe2000f8e02ff */
[----:B------:R-:W-:Y:S01]  /*0500*/  SHF.R.S32.HI R33, RZ, 0x1f, R7 ;  /* 0x0000001fff217819 */ /* 0x000fe20000011407 */
[----:B0-----:R-:W-:Y:S01]  /*0510*/  @!P0 IMAD R6, R13, R8, RZ ;  /* 0x000000080d068224 */ /* 0x001fe200078e02ff */
[----:B------:R-:W-:Y:S01]  /*0520*/  ISETP.GE.U32.AND P3, PT, R36, UR16, PT ;  /* 0x0000001024007c0c */ /* 0x000fe2000bf66070 */
[----:B------:R-:W-:Y:S01]  /*0530*/  IMAD R43, R5, UR19, R4 ;  /* 0x00000013052b7c24 */ /* 0x000fe2000f8e0204 */
[----:B------:R-:W0:Y:S01]  /*0540*/  @!P1 LDC.64 R18, c[0x0][0x3a0] ;  /* 0x0000e800ff129b82 */ /* 0x000e220000000a00 */
[----:B------:R-:W-:-:S07]  /*0550*/  ISETP.GE.AND.EX P2, PT, R33, UR17, PT, P2 ;  /* 0x0000001121007c0c */ /* 0x000fce000bf46320 */
[----:B------:R-:W4:Y:S01]  /*0560*/  @!P1 LDC.64 R4, c[0x0][0x3f8] ;  /* 0x0000fe00ff049b82 */ /* 0x000f220000000a00 */
[----:B------:R-:W-:Y:S02]  /*0570*/  IADD3 R43, PT, PT, R45, R43, RZ ;  /* 0x0000002b2d2b7210 */ /* 0x000fe40007ffe0ff */
[----:B------:R-:W-:Y:S01]  /*0580*/  @!P0 MOV R42, R44 ;  /* 0x0000002c002a8202 */ /* 0x000fe20000000f00 */
[----:B------:R-:W-:Y:S01]  /*0590*/  @!P0 IMAD R15, R38, R9, R6 ;  /* 0x00000009260f8224 */ /* 0x000fe200078e0206 */
[----:B------:R-:W-:-:S03]  /*05a0*/  SHF.R.S32.HI R13, RZ, 0x1f, R36 ;  /* 0x0000001fff0d7819 */ /* 0x000fc60000011424 */
[----:B------:R-:W-:Y:S01]  /*05b0*/  @!P0 IMAD.WIDE.U32 R8, R38, R8, R42 ;  /* 0x0000000826088225 */ /* 0x000fe200078e002a */
[----:B------:R-:W0:Y:S01]  /*05c0*/  @!P2 LDC.64 R24, c[0x0][0x3f8] ;  /* 0x0000fe00ff18ab82 */ /* 0x000e220000000a00 */
[----:B------:R-:W-:-:S03]  /*05d0*/  ISETP.GE.AND.EX P3, PT, R13, UR17, PT, P3 ;  /* 0x000000110d007c0c */ /* 0x000fc6000bf66330 */
[----:B------:R-:W-:Y:S02]  /*05e0*/  @!P0 IADD3 R15, PT, PT, R9, R15, RZ ;  /* 0x0000000f090f8210 */ /* 0x000fe40007ffe0ff */
[C---:B------:R-:W-:Y:S02]  /*05f0*/  @!P0 SHF.L.U32 R9, R8.reuse, 0x1, RZ ;  /* 0x0000000108098819 */ /* 0x040fe400000006ff */
[----:B------:R-:W-:Y:S01]  /*0600*/  @!P0 SHF.L.U64.HI R6, R8, 0x1, R15 ;  /* 0x0000000108068819 */ /* 0x000fe2000001020f */
[----:B------:R-:W0:Y:S01]  /*0610*/  @!P1 LDC.64 R26, c[0x0][0x398] ;  /* 0x0000e600ff1a9b82 */ /* 0x000e220000000a00 */
[C---:B-1----:R-:W-:Y:S02]  /*0620*/  @!P0 IADD3 R16, P4, PT, R9.reuse, R16, RZ ;  /* 0x0000001009108210 */ /* 0x042fe40007f9e0ff */
[----:B--2---:R-:W-:Y:S02]  /*0630*/  @!P0 IADD3 R20, P5, PT, R9, R20, RZ ;  /* 0x0000001409148210 */ /* 0x004fe40007fbe0ff */
[----:B------:R-:W-:Y:S01]  /*0640*/  @!P1 MOV R8, R44 ;  /* 0x0000002c00089202 */ /* 0x000fe20000000f00 */
[----:B----4-:R-:W-:Y:S01]  /*0650*/  @!P1 IMAD R12, R23, R4, RZ ;  /* 0x00000004170c9224 */ /* 0x010fe200078e02ff */
[----:B------:R-:W-:-:S02]  /*0660*/  @!P1 MOV R9, R43 ;  /* 0x0000002b00099202 */ /* 0x000fc40000000f00 */
[----:B------:R-:W-:Y:S02]  /*0670*/  CS2R R30, SRZ ;  /* 0x00000000001e7805 */ /* 0x000fe4000001ff00 */
[C---:B------:R-:W-:Y:S01]  /*0680*/  @!P0 IADD3.X R17, PT, PT, R6.reuse, R17, RZ, P4, !PT ;  /* 0x0000001106118210 */ /* 0x040fe200027fe4ff */
[C---:B------:R-:W-:Y:S01]  /*0690*/  @!P1 IMAD R15, R37.reuse, R5, R12 ;  /* 0x00000005250f9224 */ /* 0x040fe200078e020c */
[----:B------:R-:W1:Y:S01]  /*06a0*/  @!P2 LDC.64 R22, c[0x0][0x3a0] ;  /* 0x0000e800ff16ab82 */ /* 0x000e620000000a00 */
[----:B------:R-:W-:Y:S01]  /*06b0*/  @!P1 IMAD.WIDE.U32 R4, R37, R4, R8 ;  /* 0x0000000425049225 */ /* 0x000fe200078e0008 */
[----:B------:R-:W-:Y:S02]  /*06c0*/  @!P0 IADD3.X R21, PT, PT, R6, R21, RZ, P5, !PT ;  /* 0x0000001506158210 */ /* 0x000fe40002ffe4ff */
[----:B------:R-:W-:Y:S01]  /*06d0*/  CS2R R28, SRZ ;  /* 0x00000000001c7805 */ /* 0x000fe2000001ff00 */
[----:B------:R2:W4:Y:S03]  /*06e0*/  @!P0 LDG.E R31, desc[UR10][R16.64] ;  /* 0x0000000a101f8981 */ /* 0x000526000c1e1900 */
[----:B------:R-:W1:Y:S01]  /*06f0*/  @!P3 LDC.64 R8, c[0x0][0x3f8] ;  /* 0x0000fe00ff08bb82 */ /* 0x000e620000000a00 */
[----:B------:R-:W-:Y:S01]  /*0700*/  @!P1 IADD3 R5, PT, PT, R5, R15, RZ ;  /* 0x0000000f05059210 */ /* 0x000fe20007ffe0ff */
[----:B------:R-:W4:Y:S01]  /*0710*/  @!P0 LDG.E R30, desc[UR10][R20.64] ;  /* 0x0000000a141e8981 */ /* 0x000f22000c1e1900 */
[----:B------:R-:W-:-:S02]  /*0720*/  @!P1 SHF.L.U32 R15, R4, 0x1, RZ ;  /* 0x00000001040f9819 */ /* 0x000fc400000006ff */
[----:B------:R-:W-:Y:S01]  /*0730*/  @!P1 SHF.L.U64.HI R12, R4, 0x1, R5 ;  /* 0x00000001040c9819 */ /* 0x000fe20000010205 */
[----:B0-----:R-:W-:Y:S01]  /*0740*/  @!P2 IMAD R4, R33, R24, RZ ;  /* 0x000000182104a224 */ /* 0x001fe200078e02ff */
[----:B------:R-:W-:Y:S01]  /*0750*/  @!P1 IADD3 R18, P4, PT, R15, R18, RZ ;  /* 0x000000120f129210 */ /* 0x000fe20007f9e0ff */
[----:B--2---:R-:W0:Y:S01]  /*0760*/  @!P2 LDC.64 R16, c[0x0][0x398] ;  /* 0x0000e600ff10ab82 */ /* 0x004e220000000a00 */
[----:B------:R-:W-:Y:S01]  /*0770*/  @!P2 MOV R5, R43 ;  /* 0x0000002b0005a202 */ /* 0x000fe20000000f00 */
[----:B------:R-:W-:Y:S01]  /*0780*/  @!P2 IMAD R33, R7, R25, R4 ;  /* 0x000000190721a224 */ /* 0x000fe200078e0204 */
[----:B------:R-:W-:Y:S02]  /*0790*/  @!P2 MOV R4, R44 ;  /* 0x0000002c0004a202 */ /* 0x000fe40000000f00 */
[----:B------:R-:W-:-:S03]  /*07a0*/  @!P1 IADD3.X R19, PT, PT, R12, R19, RZ, P4, !PT ;  /* 0x000000130c139210 */ /* 0x000fc600027fe4ff */
[----:B------:R-:W-:Y:S02]  /*07b0*/  @!P2 IMAD.WIDE.U32 R24, R7, R24, R4 ;  /* 0x000000180718a225 */ /* 0x000fe400078e0004 */
[----:B------:R-:W2:Y:S01]  /*07c0*/  @!P3 LDC.64 R4, c[0x0][0x398] ;  /* 0x0000e600ff04bb82 */ /* 0x000ea20000000a00 */
[----:B------:R1:W4:Y:S01]  /*07d0*/  @!P1 LDG.E R29, desc[UR10][R18.64] ;  /* 0x0000000a121d9981 */ /* 0x000322000c1e1900 */
[----:B------:R-:W-:Y:S02]  /*07e0*/  @!P1 IADD3 R26, P0, PT, R15, R26, RZ ;  /* 0x0000001a0f1a9210 */ /* 0x000fe40007f1e0ff */
[----:B------:R-:W-:Y:S01]  /*07f0*/  @!P2 IADD3 R15, PT, PT, R25, R33, RZ ;  /* 0x00000021190fa210 */ /* 0x000fe20007ffe0ff */
[----:B-1----:R-:W-:-:S03]  /*0800*/  @!P3 IMAD R13, R13, R8, RZ ;  /* 0x000000080d0db224 */ /* 0x002fc600078e02ff */
[----:B------:R-:W1:Y:S01]  /*0810*/  @!P3 LDC.64 R6, c[0x0][0x3a0] ;  /* 0x0000e800ff06bb82 */ /* 0x000e620000000a00 */
[----:B------:R-:W-:Y:S02]  /*0820*/  @!P3 MOV R18, R44 ;  /* 0x0000002c0012b202 */ /* 0x000fe40000000f00 */
[----:B------:R-:W-:Y:S02]  /*0830*/  @!P3 MOV R19, R43 ;  /* 0x0000002b0013b202 */ /* 0x000fe40000000f00 */
[C---:B------:R-:W-:Y:S02]  /*0840*/  @!P2 SHF.L.U32 R21, R24.reuse, 0x1, RZ ;  /* 0x000000011815a819 */ /* 0x040fe400000006ff */
[----:B------:R-:W-:Y:S01]  /*0850*/  @!P2 SHF.L.U64.HI R24, R24, 0x1, R15 ;  /* 0x000000011818a819 */ /* 0x000fe2000001020f */
[C---:B------:R-:W-:Y:S02]  /*0860*/  @!P3 IMAD R15, R36.reuse, R9, R13 ;  /* 0x00000009240fb224 */ /* 0x040fe400078e020d */
[----:B------:R-:W-:-:S02]  /*0870*/  @!P3 IMAD.WIDE.U32 R18, R36, R8, R18 ;  /* 0x000000082412b225 */ /* 0x000fc400078e0012 */
[----:B------:R-:W1:Y:S01]  /*0880*/  LDC.64 R8, c[0x0][0x3a8] ;  /* 0x0000ea00ff087b82 */ /* 0x000e620000000a00 */
[----:B------:R-:W-:Y:S02]  /*0890*/  @!P1 IADD3.X R27, PT, PT, R12, R27, RZ, P0, !PT ;  /* 0x0000001b0c1b9210 */ /* 0x000fe400007fe4ff */
[----:B------:R-:W-:Y:S02]  /*08a0*/  @!P2 IADD3 R22, P0, PT, R21, R22, RZ ;  /* 0x000000161516a210 */ /* 0x000fe40007f1e0ff */
[----:B------:R-:W-:Y:S01]  /*08b0*/  @!P3 IADD3 R19, PT, PT, R19, R15, RZ ;  /* 0x0000000f1313b210 */ /* 0x000fe20007ffe0ff */
[----:B------:R-:W4:Y:S01]  /*08c0*/  @!P1 LDG.E R28, desc[UR10][R26.64] ;  /* 0x0000000a1a1c9981 */ /* 0x000f22000c1e1900 */
[----:B------:R-:W-:Y:S02]  /*08d0*/  @!P3 SHF.L.U32 R15, R18, 0x1, RZ ;  /* 0x00000001120fb819 */ /* 0x000fe400000006ff */
[----:B------:R-:W-:Y:S02]  /*08e0*/  @!P2 IADD3.X R23, PT, PT, R24, R23, RZ, P0, !PT ;  /* 0x000000171817a210 */ /* 0x000fe400007fe4ff */
[----:B0-----:R-:W-:-:S02]  /*08f0*/  @!P2 IADD3 R20, P0, PT, R21, R16, RZ ;  /* 0x000000101514a210 */ /* 0x001fc40007f1e0ff */
[----:B------:R-:W-:Y:S02]  /*0900*/  @!P3 SHF.L.U64.HI R32, R18, 0x1, R19 ;  /* 0x000000011220b819 */ /* 0x000fe40000010213 */
[C---:B--2---:R-:W-:Y:S02]  /*0910*/  @!P3 IADD3 R16, P5, PT, R15.reuse, R4, RZ ;  /* 0x000000040f10b210 */ /* 0x044fe40007fbe0ff */
[----:B-1----:R-:W-:Y:S02]  /*0920*/  @!P3 IADD3 R18, P1, PT, R15, R6, RZ ;  /* 0x000000060f12b210 */ /* 0x002fe40007f3e0ff */
[----:B------:R-:W-:Y:S02]  /*0930*/  @!P2 IADD3.X R21, PT, PT, R24, R17, RZ, P0, !PT ;  /* 0x000000111815a210 */ /* 0x000fe400007fe4ff */
[----:B------:R-:W-:Y:S02]  /*0940*/  @!P3 IADD3.X R17, PT, PT, R32, R5, RZ, P5, !PT ;  /* 0x000000052011b210 */ /* 0x000fe40002ffe4ff */
[----:B------:R-:W-:-:S02]  /*0950*/  MOV R34, RZ ;  /* 0x000000ff00227202 */ /* 0x000fc40000000f00 */
[----:B------:R-:W-:Y:S02]  /*0960*/  MOV R33, RZ ;  /* 0x000000ff00217202 */ /* 0x000fe40000000f00 */
[----:B------:R-:W-:Y:S02]  /*0970*/  MOV R5, RZ ;  /* 0x000000ff00057202 */ /* 0x000fe40000000f00 */
[----:B------:R-:W-:Y:S01]  /*0980*/  MOV R4, RZ ;  /* 0x000000ff00047202 */ /* 0x000fe20000000f00 */
[----:B------:R-:W-:Y:S01]  /*0990*/  IMAD.WIDE R8, R14, 0x4, R8 ;  /* 0x000000040e087825 */ /* 0x000fe200078e0208 */
[----:B------:R-:W-:Y:S01]  /*09a0*/  @!P3 IADD3.X R19, PT, PT, R32, R7, RZ, P1, !PT ;  /* 0x000000072013b210 */ /* 0x000fe20000ffe4ff */
[----:B------:R-:W2:Y:S04]  /*09b0*/  @!P2 LDG.E R34, desc[UR10][R22.64] ;  /* 0x0000000a1622a981 */ /* 0x000ea8000c1e1900 */
[----:B------:R-:W2:Y:S04]  /*09c0*/  @!P2 LDG.E R33, desc[UR10][R20.64] ;  /* 0x0000000a1421a981 */ /* 0x000ea8000c1e1900 */
[----:B------:R4:W2:Y:S04]  /*09d0*/  @!P3 LDG.E R5, desc[UR10][R18.64] ;  /* 0x0000000a1205b981 */ /* 0x0008a8000c1e1900 */
[----:B------:R0:W2:Y:S04]  /*09e0*/  @!P3 LDG.E R4, desc[UR10][R16.64] ;  /* 0x0000000a1004b981 */ /* 0x0000a8000c1e1900 */
[----:B------:R-:W5:Y:S01]  /*09f0*/  LDG.E.64 R8, desc[UR10][R8.64] ;  /* 0x0000000a08087981 */ /* 0x000f62000c1e1b00 */
[----:B------:R-:W-:-:S13]  /*0a00*/  ISETP.NE.AND P4, PT, RZ, UR15, PT ;  /* 0x0000000fff007c0c */ /* 0x000fda000bf85270 */
[----:B------:R-:W1:Y:S01]  /*0a10*/  @P4 LDC.64 R12, c[0x0][0x3b0] ;  /* 0x0000ec00ff0c4b82 */ /* 0x000e620000000a00 */
[----:B------:R-:W-:Y:S01]  /*0a20*/  UISETP.NE.AND UP1, UPT, UR15, URZ, UPT ;  /* 0x000000ff0f00728c */ /* 0x000fe2000bf25270 */
[----:B------:R-:W-:Y:S01]  /*0a30*/  CS2R R6, SRZ ;  /* 0x0000000000067805 */ /* 0x000fe2000001ff00 */
[----:B------:R-:W-:Y:S01]  /*0a40*/  UMOV UR9, 0x3f800000 ;  /* 0x3f80000000097882 */ /* 0x000fe20000000000 */
[----:B-1----:R-:W-:-:S05]  /*0a50*/  @P4 IMAD.WIDE R12, R14, 0x4, R12 ;  /* 0x000000040e0c4825 */ /* 0x002fca00078e020c */
[----:B------:R1:W5:Y:S01]  /*0a60*/  @P4 LDG.E.64 R6, desc[UR10][R12.64] ;  /* 0x0000000a0c064981 */ /* 0x000362000c1e1b00 */
[----:B---3--:R-:W-:-:S13]  /*0a70*/  R2UR UR16, R10 ;  /* 0x000000000a1072ca */ /* 0x008fda00000e0000 */
[----:B------:R-:W-:-:S05]  /*0a80*/  MOV R10, UR16 ;  /* 0x00000010000a7c02 */ /* 0x000fca0008000f00 */
[----:B------:R-:W-:-:S05]  /*0a90*/  FFMA.FTZ R11, -R10, UR16, R11 ;  /* 0x000000100a0b7c23 */ /* 0x000fca000801010b */
[----:B------:R-:W-:-:S13]  /*0aa0*/  FSETP.GTU.FTZ.AND P0, PT, R11, RZ, PT ;  /* 0x000000ff0b00720b */ /* 0x000fda0003f1c000 */
[----:B------:R-:W-:-:S05]  /*0ab0*/  VOTEU.ANY UP0, P0 ;  /* 0x0000000000ff7886 */ /* 0x000fca0000000100 */
[----:B------:R-:W3:Y:S01]  /*0ac0*/  @UP0 LDCU UR4, c[0x0][0x3c0] ;  /* 0x00007800ff0407ac */ /* 0x000ee20008000800 */
[----:B------:R-:W-:-:S13]  /*0ad0*/  PLOP3.LUT P0, PT, PT, PT, UP0, 0x80, 0x8 ;  /* 0x000000000008781c */ /* 0x000fda0003f0f008 */
[----:B---3--:R-:W-:-:S06]  /*0ae0*/  @P0 FADD.FTZ R10, R11, UR4 ;  /* 0x000000040b0a0e21 */ /* 0x008fcc0008010000 */
[----:B------:R-:W3:Y:S01]  /*0af0*/  @P0 MUFU.RSQ R10, R10 ;  /* 0x0000000a000a0308 */ /* 0x000ee20000001400 */
[----:B----4-:R-:W-:Y:S02]  /*0b00*/  PRMT R18, R31, 0x7632, R18 ;  /* 0x000076321f127816 */ /* 0x010fe40000000012 */
[----:B------:R-:W-:Y:S02]  /*0b10*/  PRMT R19, R30, 0x7632, R19 ;  /* 0x000076321e137816 */ /* 0x000fe40000000013 */
[----:B0-----:R-:W-:Y:S02]  /*0b20*/  PRMT R16, R29, 0x7632, R16 ;  /* 0x000076321d107816 */ /* 0x001fe40000000010 */
[----:B---3--:R-:W-:Y:S02]  /*0b30*/  @P0 R2UR UR4, R10 ;  /* 0x000000000a0402ca */ /* 0x008fe400000e0000 */
[----:B------:R-:W-:-:S11]  /*0b40*/  PRMT R15, R28, 0x7632, R15 ;  /* 0x000076321c0f7816 */ /* 0x000fd6000000000f */
[----:B------:R-:W-:Y:S01]  /*0b50*/  @UP0 UMOV UR9, UR4 ;  /* 0x0000000400090c82 */ /* 0x000fe20008000000 */
[----:B--2---:R-:W-:Y:S02]  /*0b60*/  PRMT R11, R34, 0x7632, R11 ;  /* 0x00007632220b7816 */ /* 0x004fe4000000000b */
[----:B------:R-:W-:Y:S02]  /*0b70*/  PRMT R32, R33, 0x7632, R32 ;  /* 0x0000763221207816 */ /* 0x000fe40000000020 */
[----:B------:R-:W-:Y:S02]  /*0b80*/  PRMT R14, R5, 0x7632, R14 ;  /* 0x00007632050e7816 */ /* 0x000fe4000000000e */
[----:B-1----:R-:W-:Y:S01]  /*0b90*/  PRMT R13, R4, 0x7632, R13 ;  /* 0x00007632040d7816 */ /* 0x002fe2000000000d */
[----:B------:R-:W-:Y:S06]  /*0ba0*/  BRA.U UP1, `(.L_x_69) ;  /* 0x0000000501247547 */ /* 0x000fec000b800000 */
        /* <DEDUP_REMOVED lines=9> */
[----:B------:R-:W-:Y:S01]  /*0c40*/  FMUL.FTZ R22, R9, R10 ;  /* 0x0000000a09167220 */ /* 0x000fe20000410000 */
[----:B------:R-:W-:Y:S01]  /*0c50*/  FMUL.FTZ R17, R17, UR9 ;  /* 0x0000000911117c20 */ /* 0x000fe20008410000 */
[----:B------:R-:W-:Y:S01]  /*0c60*/  FADD.FTZ R23, RZ, R21 ;  /* 0x00000015ff177221 */ /* 0x000fe20000010000 */
[----:B------:R-:W-:Y:S01]  /*0c70*/  FFMA.FTZ R24, R12, R21, RZ ;  /* 0x000000150c187223 */ /* 0x000fe200000100ff */
[----:B------:R-:W-:Y:S01]  /*0c80*/  FADD.FTZ R25, R20, -UR16 ;  /* 0x8000001014197e21 */ /* 0x000fe20008010000 */
[----:B------:R-:W-:Y:S01]  /*0c90*/  SHF.L.U32 R21, R30, 0x10, RZ ;  /* 0x000000101e157819 */ /* 0x000fe200000006ff */
[----:B------:R-:W-:Y:S01]  /*0ca0*/  FADD.FTZ R20, R22, R23 ;  /* 0x0000001716147221 */ /* 0x000fe20000010000 */
[----:B------:R-:W-:Y:S01]  /*0cb0*/  SHF.L.U32 R23, R18, 0x10, RZ ;  /* 0x0000001012177819 */ /* 0x000fe200000006ff */
[----:B------:R-:W-:Y:S01]  /*0cc0*/  FFMA.FTZ R22, R17, R22, R24 ;  /* 0x0000001611167223 */ /* 0x000fe20000010018 */
[----:B------:R-:W-:Y:S01]  /*0cd0*/  FMUL.FTZ R25, R25, UR9 ;  /* 0x0000000919197c20 */ /* 0x000fe20008410000 */
[----:B------:R-:W-:Y:S01]  /*0ce0*/  FFMA.FTZ R12, R11, R12, RZ ;  /* 0x0000000c0b0c7223 */ /* 0x000fe200000100ff */
[----:B------:R-:W-:Y:S01]  /*0cf0*/  FMUL.FTZ R27, R8, R21 ;  /* 0x00000015081b7220 */ /* 0x000fe20000410000 */
[----:B------:R-:W-:Y:S01]  /*0d00*/  SHF.L.U32 R18, R19, 0x10, RZ ;  /* 0x0000001013127819 */ /* 0x000fe200000006ff */
[----:B------:R-:W-:Y:S01]  /*0d10*/  FADD.FTZ R23, R23, -UR16 ;  /* 0x8000001017177e21 */ /* 0x000fe20008010000 */
[----:B------:R-:W-:Y:S01]  /*0d20*/  FFMA.FTZ R12, R21, R25, R12 ;  /* 0x00000019150c7223 */ /* 0x000fe2000001000c */
[----:B------:R-:W-:Y:S01]  /*0d30*/  FFMA.FTZ R22, R25, R27, R22 ;  /* 0x0000001b19167223 */ /* 0x000fe20000010016 */
[----:B------:R-:W-:Y:S01]  /*0d40*/  FADD.FTZ R24, RZ, R11 ;  /* 0x0000000bff187221 */ /* 0x000fe20000010000 */
[----:B------:R-:W-:Y:S01]  /*0d50*/  FADD.FTZ R20, R20, R27 ;  /* 0x0000001b14147221 */ /* 0x000fe20000010000 */
[----:B------:R-:W-:Y:S01]  /*0d60*/  FMUL.FTZ R25, R9, R18 ;  /* 0x0000001209197220 */ /* 0x000fe20000410000 */
[----:B------:R-:W-:Y:S01]  /*0d70*/  SHF.L.U32 R26, R29, 0x10, RZ ;  /* 0x000000101d1a7819 */ /* 0x000fe200000006ff */
[----:B------:R-:W-:Y:S01]  /*0d80*/  FMUL.FTZ R23, R23, UR9 ;  /* 0x0000000917177c20 */ /* 0x000fe20008410000 */
[----:B------:R-:W-:Y:S01]  /*0d90*/  FADD.FTZ R11, R21, R24 ;  /* 0x00000018150b7221 */ /* 0x000fe20000010000 */
[----:B------:R-:W-:Y:S01]  /*0da0*/  FADD.FTZ R21, R25, R20 ;  /* 0x0000001419157221 */ /* 0x000fe20000010000 */
[----:B------:R-:W-:Y:S01]  /*0db0*/  SHF.L.U32 R19, R28, 0x10, RZ ;  /* 0x000000101c137819 */ /* 0x000fe200000006ff */
[----:B------:R-:W-:Y:S01]  /*0dc0*/  FFMA.FTZ R25, R23, R25, R22 ;  /* 0x0000001917197223 */ /* 0x000fe20000010016 */
[----:B------:R-:W-:Y:S01]  /*0dd0*/  FADD.FTZ R26, R26, -UR16 ;  /* 0x800000101a1a7e21 */ /* 0x000fe20008010000 */
[----:B------:R-:W-:Y:S01]  /*0de0*/  SHF.L.U32 R22, R16, 0x10, RZ ;  /* 0x0000001010167819 */ /* 0x000fe200000006ff */
[----:B------:R-:W-:Y:S01]  /*0df0*/  FFMA.FTZ R17, R10, R17, RZ ;  /* 0x000000110a117223 */ /* 0x000fe200000100ff */
[----:B------:R-:W-:Y:S01]  /*0e00*/  FMUL.FTZ R24, R8, R19 ;  /* 0x0000001308187220 */ /* 0x000fe20000410000 */
[----:B------:R-:W-:Y:S01]  /*0e10*/  FMUL.FTZ R16, R26, UR9 ;  /* 0x000000091a107c20 */ /* 0x000fe20008410000 */
[----:B------:R-:W-:Y:S01]  /*0e20*/  SHF.L.U32 R20, R15, 0x10, RZ ;  /* 0x000000100f147819 */ /* 0x000fe200000006ff */
[----:B------:R-:W-:Y:S01]  /*0e30*/  FADD.FTZ R22, R22, -UR16 ;  /* 0x8000001016167e21 */ /* 0x000fe20008010000 */
[----:B------:R-:W-:Y:S01]  /*0e40*/  FFMA.FTZ R17, R18, R23, R17 ;  /* 0x0000001712117223 */ /* 0x000fe20000010011 */
[----:B------:R-:W-:Y:S01]  /*0e50*/  FADD.FTZ R15, R21, R24 ;  /* 0x00000018150f7221 */ /* 0x000fe20000010000 */
[----:B------:R-:W-:Y:S01]  /*0e60*/  FFMA.FTZ R25, R16, R24, R25 ;  /* 0x0000001810197223 */ /* 0x000fe20000010019 */
[----:B------:R-:W-:Y:S01]  /*0e70*/  FADD.FTZ R23, RZ, R10 ;  /* 0x0000000aff177221 */ /* 0x000fe20000010000 */
[----:B------:R-:W-:Y:S01]  /*0e80*/  SHF.L.U32 R24, R5, 0x10, RZ ;  /* 0x0000001005187819 */ /* 0x000fe200000006ff */
[----:B------:R-:W-:Y:S01]  /*0e90*/  FMUL.FTZ R10, R9, R20 ;  /* 0x00000014090a7220 */ /* 0x000fe20000410000 */
[----:B------:R-:W-:Y:S01]  /*0ea0*/  FMUL.FTZ R22, R22, UR9 ;  /* 0x0000000916167c20 */ /* 0x000fe20008410000 */
[----:B------:R-:W-:Y:S01]  /*0eb0*/  FADD.FTZ R23, R18, R23 ;  /* 0x0000001712177221 */ /* 0x000fe20000010000 */
[----:B------:R-:W-:Y:S01]  /*0ec0*/  SHF.L.U32 R21, R4, 0x10, RZ ;  /* 0x0000001004157819 */ /* 0x000fe200000006ff */
[----:B------:R-:W-:Y:S01]  /*0ed0*/  FADD.FTZ R15, R10, R15 ;  /* 0x0000000f0a0f7221 */ /* 0x000fe20000010000 */
[----:B------:R-:W-:Y:S01]  /*0ee0*/  FFMA.FTZ R25, R22, R10, R25 ;  /* 0x0000000a16197223 */ /* 0x000fe20000010019 */
[----:B------:R-:W-:Y:S01]  /*0ef0*/  SHF.L.U32 R18, R14, 0x10, RZ ;  /* 0x000000100e127819 */ /* 0x000fe200000006ff */
[----:B------:R-:W-:Y:S01]  /*0f00*/  FADD.FTZ R10, R24, -UR16 ;  /* 0x80000010180a7e21 */ /* 0x000fe20008010000 */
[----:B------:R-:W-:Y:S01]  /*0f10*/  SHF.L.U32 R14, R13, 0x10, RZ ;  /* 0x000000100d0e7819 */ /* 0x000fe200000006ff */
[----:B------:R-:W-:Y:S01]  /*0f20*/  FMUL.FTZ R24, R8, R21 ;  /* 0x0000001508187220 */ /* 0x000fe20000410000 */
[----:B------:R-:W-:Y:S01]  /*0f30*/  FADD.FTZ R23, R23, R20 ;  /* 0x0000001417177221 */ /* 0x000fe20000010000 */
[----:B------:R-:W-:Y:S01]  /*0f40*/  FMUL.FTZ R10, R10, UR9 ;  /* 0x000000090a0a7c20 */ /* 0x000fe20008410000 */
[----:B------:R-:W-:Y:S01]  /*0f50*/  FADD.FTZ R18, R18, -UR16 ;  /* 0x8000001012127e21 */ /* 0x000fe20008010000 */
[----:B------:R-:W-:Y:S01]  /*0f60*/  FFMA.FTZ R17, R20, R22, R17 ;  /* 0x0000001614117223 */ /* 0x000fe20000010011 */
[----:B------:R-:W-:Y:S01]  /*0f70*/  FADD.FTZ R15, R15, R24 ;  /* 0x000000180f0f7221 */ /* 0x000fe20000010000 */
[----:B------:R-:W-:Y:S01]  /*0f80*/  FFMA.FTZ R24, R10, R24, R25 ;  /* 0x000000180a187223 */ /* 0x000fe20000010019 */
[----:B------:R-:W-:Y:S01]  /*0f90*/  FMUL.FTZ R20, R9, R14 ;  /* 0x0000000e09147220 */ /* 0x000fe20000410000 */
[----:B------:R-:W-:Y:S01]  /*0fa0*/  FMUL.FTZ R13, R18, UR9 ;  /* 0x00000009120d7c20 */ /* 0x000fe20008410000 */
[----:B------:R-:W-:Y:S01]  /*0fb0*/  FADD.FTZ R18, R11, R19 ;  /* 0x000000130b127221 */ /* 0x000fe20000010000 */
[----:B------:R-:W-:Y:S01]  /*0fc0*/  FFMA.FTZ R12, R19, R16, R12 ;  /* 0x00000010130c7223 */ /* 0x000fe2000001000c */
[----:B------:R-:W-:Y:S01]  /*0fd0*/  FADD.FTZ R11, R20, R15 ;  /* 0x0000000f140b7221 */ /* 0x000fe20000010000 */
[----:B------:R-:W-:Y:S01]  /*0fe0*/  FFMA.FTZ R16, R13, R20, R24 ;  /* 0x000000140d107223 */ /* 0x000fe20000010018 */
[----:B------:R-:W-:Y:S01]  /*0ff0*/  FADD.FTZ R15, R23, R14 ;  /* 0x0000000e170f7221 */ /* 0x000fe20000010000 */
[----:B------:R-:W-:Y:S01]  /*1000*/  FFMA.FTZ R13, R14, R13, R17 ;  /* 0x0000000d0e0d7223 */ /* 0x000fe20000010011 */
[----:B------:R-:W-:Y:S01]  /*1010*/  FADD.FTZ R14, R18, R21 ;  /* 0x00000015120e7221 */ /* 0x000fe20000010000 */
[----:B------:R-:W-:Y:S01]  /*1020*/  FFMA.FTZ R12, R21, R10, R12 ;  /* 0x0000000a150c7223 */ /* 0x000fe2000001000c */
[----:B------:R-:W-:Y:S06]  /*1030*/  BRA `(.L_x_70) ;  /* 0x00000008005c7947 */ /* 0x000fec0003800000 */
.L_x_69:
        /* <DEDUP_REMOVED lines=9> */
[----:B------:R-:W-:Y:S01]  /*10d0*/  FMUL.FTZ R13, R13, UR9 ;  /* 0x000000090d0d7c20 */ /* 0x000fe20008410000 */
[----:B------:R-:W-:Y:S01]  /*10e0*/  SHF.L.U32 R18, R18, 0x10, RZ ;  /* 0x0000001012127819 */ /* 0x000fe200000006ff */
[C-C-:B-----5:R-:W-:Y:S01]  /*10f0*/  FFMA.FTZ R10, R8.reuse, R11, R6.reuse ;  /* 0x0000000b080a7223 */ /* 0x160fe20000010006 */
[----:B------:R-:W-:Y:S01]  /*1100*/  FMUL.FTZ R15, R15, UR9 ;  /* 0x000000090f0f7c20 */ /* 0x000fe20008410000 */
[--C-:B------:R-:W-:Y:S01]  /*1110*/  FFMA.FTZ R20, R8, R13, R6.reuse ;  /* 0x0000000d08147223 */ /* 0x100fe20000010006 */
[----:B------:R-:W-:Y:S01]  /*1120*/  SHF.L.U32 R23, R33, 0x10, RZ ;  /* 0x0000001021177819 */ /* 0x000fe200000006ff */
[----:B------:R-:W-:Y:S01]  /*1130*/  FMUL.FTZ R12, R10, -1.4426950216293334961 ;  /* 0xbfb8aa3b0a0c7820 */ /* 0x000fe20000410000 */
[----:B------:R-:W-:Y:S01]  /*1140*/  FFMA.FTZ R24, R8, R15, R6 ;  /* 0x0000000f08187223 */ /* 0x000fe20000010006 */
[----:B------:R-:W-:Y:S01]  /*1150*/  FMUL.FTZ R16, R20, -1.4426950216293334961 ;  /* 0xbfb8aa3b14107820 */ /* 0x000fe20000410000 */
[----:B------:R-:W-:-:S02]  /*1160*/  SHF.L.U32 R22, R22, 0x10, RZ ;  /* 0x0000001016167819 */ /* 0x000fc400000006ff */
[----:B------:R-:W-:Y:S01]  /*1170*/  FMUL.FTZ R19, R24, -1.4426950216293334961 ;  /* 0xbfb8aa3b18137820 */ /* 0x000fe20000410000 */
[----:B------:R-:W0:Y:S01]  /*1180*/  MUFU.EX2 R12, R12 ;  /* 0x0000000c000c7308 */ /* 0x000e220000000800 */
[----:B------:R-:W-:Y:S02]  /*1190*/  PRMT R25, R34, 0x7632, R25 ;  /* 0x0000763222197816 */ /* 0x000fe40000000019 */
[----:B------:R-:W-:Y:S01]  /*11a0*/  SHF.L.U32 R40, R30, 0x10, RZ ;  /* 0x000000101e287819 */ /* 0x000fe200000006ff */
[----:B------:R-:W1:Y:S01]  /*11b0*/  MUFU.EX2 R16, R16 ;  /* 0x0000001000107308 */ /* 0x000e620000000800 */
[----:B------:R-:W-:-:S03]  /*11c0*/  SHF.L.U32 R41, R28, 0x10, RZ ;  /* 0x000000101c297819 */ /* 0x000fc600000006ff */
[----:B------:R-:W2:Y:S01]  /*11d0*/  MUFU.EX2 R19, R19 ;  /* 0x0000001300137308 */ /* 0x000ea20000000800 */
[----:B0-----:R-:W-:Y:S01]  /*11e0*/  FADD.FTZ R14, R12, 1 ;  /* 0x3f8000000c0e7421 */ /* 0x001fe20000010000 */
[----:B------:R-:W-:Y:S01]  /*11f0*/  FADD.FTZ R12, R18, -UR16 ;  /* 0x80000010120c7e21 */ /* 0x000fe20008010000 */
[----:B-1----:R-:W-:-:S03]  /*1200*/  FADD.FTZ R17, R16, 1 ;  /* 0x3f80000010117421 */ /* 0x002fc60000010000 */
[----:B------:R-:W-:Y:S01]  /*1210*/  FMUL.FTZ R12, R12, UR9 ;  /* 0x000000090c0c7c20 */ /* 0x000fe20008410000 */
[----:B------:R-:W0:Y:S03]  /*1220*/  MUFU.RCP R14, R14 ;  /* 0x0000000e000e7308 */ /* 0x000e260000001000 */
[----:B------:R-:W-:-:S05]  /*1230*/  FFMA.FTZ R16, R9, R12, R7 ;  /* 0x0000000c09107223 */ /* 0x000fca0000010007 */
[----:B------:R-:W1:Y:S01]  /*1240*/  MUFU.RCP R17, R17 ;  /* 0x0000001100117308 */ /* 0x000e620000001000 */
[----:B0-----:R-:W-:Y:S01]  /*1250*/  FADD.FTZ R21, -R14, 1 ;  /* 0x3f8000000e157421 */ /* 0x001fe20000010100 */
[----:B------:R-:W-:Y:S01]  /*1260*/  FMUL.FTZ R18, R23, R14 ;  /* 0x0000000e17127220 */ /* 0x000fe20000410000 */
[----:B------:R-:W-:Y:S01]  /*1270*/  FADD.FTZ R14, R22, -UR16 ;  /* 0x80000010160e7e21 */ /* 0x000fe20008010000 */
[----:B------:R-:W-:Y:S01]  /*1280*/  FMUL.FTZ R23, R16, -1.4426950216293334961 ;  /* 0xbfb8aa3b10177820 */ /* 0x000fe20000410000 */
[----:B------:R-:W-:Y:S01]  /*1290*/  FFMA.FTZ R21, R10, R21, 1 ;  /* 0x3f8000000a157423 */ /* 0x000fe20000010015 */
[----:B------:R-:W-:Y:S01]  /*12a0*/  SHF.L.U32 R10, R25, 0x10, RZ ;  /* 0x00000010190a7819 */ /* 0x000fe200000006ff */
[----:B------:R-:W-:Y:S01]  /*12b0*/  FMUL.FTZ R14, R14, UR9 ;  /* 0x000000090e0e7c20 */ /* 0x000fe20008410000 */
[----:B--2---:R-:W-:Y:S01]  /*12c0*/  FADD.FTZ R22, R19, 1 ;  /* 0x3f80000013167421 */ /* 0x004fe20000010000 */
[----:B------:R-:W-:Y:S01]  /*12d0*/  FMUL.FTZ R18, R18, R21 ;  /* 0x0000001512127220 */ /* 0x000fe20000410000 */
[----:B------:R-:W0:Y:S01]  /*12e0*/  MUFU.EX2 R23, R23 ;  /* 0x0000001700177308 */ /* 0x000e220000000800 */
[----:B------:R-:W-:Y:S01]  /*12f0*/  FADD.FTZ R10, R10, -UR16 ;  /* 0x800000100a0a7e21 */ /* 0x000fe20008010000 */
[--C-:B------:R-:W-:Y:S01]  /*1300*/  FFMA.FTZ R19, R9, R14, R7.reuse ;  /* 0x0000000e09137223 */ /* 0x100fe20000010007 */
[----:B-1----:R-:W-:Y:S01]  /*1310*/  FADD.FTZ R21, -R17, 1 ;  /* 0x3f80000011157421 */ /* 0x002fe20000010100 */
[----:B------:R-:W1:Y:S01]  /*1320*/  MUFU.RCP R22, R22 ;  /* 0x0000001600167308 */ /* 0x000e620000001000 */
[----:B------:R-:W-:Y:S01]  /*1330*/  FMUL.FTZ R10, R10, UR9 ;  /* 0x000000090a0a7c20 */ /* 0x000fe20008410000 */
[----:B------:R-:W-:Y:S01]  /*1340*/  FMUL.FTZ R25, R19, -1.4426950216293334961 ;  /* 0xbfb8aa3b13197820 */ /* 0x000fe20000410000 */
[----:B------:R-:W-:Y:S01]  /*1350*/  FFMA.FTZ R26, R20, R21, 1 ;  /* 0x3f800000141a7423 */ /* 0x000fe20000010015 */
[----:B------:R-:W-:Y:S01]  /*1360*/  FMUL.FTZ R17, R40, R17 ;  /* 0x0000001128117220 */ /* 0x000fe20000410000 */
[----:B------:R-:W-:-:S03]  /*1370*/  FFMA.FTZ R20, R9, R10, R7 ;  /* 0x0000000a09147223 */ /* 0x000fc60000010007 */
[----:B------:R-:W2:Y:S01]  /*1380*/  MUFU.EX2 R25, R25 ;  /* 0x0000001900197308 */ /* 0x000ea20000000800 */
[----:B------:R-:W-:Y:S01]  /*1390*/  FMUL.FTZ R21, R20, -1.4426950216293334961 ;  /* 0xbfb8aa3b14157820 */ /* 0x000fe20000410000 */
[----:B0-----:R-:W-:Y:S01]  /*13a0*/  FADD.FTZ R23, R23, 1 ;  /* 0x3f80000017177421 */ /* 0x001fe20000010000 */
[----:B------:R-:W-:-:S04]  /*13b0*/  FMUL.FTZ R17, R17, R26 ;  /* 0x0000001a11117220 */ /* 0x000fc80000410000 */
[----:B------:R-:W0:Y:S01]  /*13c0*/  MUFU.EX2 R21, R21 ;  /* 0x0000001500157308 */ /* 0x000e220000000800 */
[----:B-1----:R-:W-:-:S03]  /*13d0*/  FADD.FTZ R27, -R22, 1 ;  /* 0x3f800000161b7421 */ /* 0x002fc60000010100 */
[----:B------:R-:W1:Y:S01]  /*13e0*/  MUFU.RCP R23, R23 ;  /* 0x0000001700177308 */ /* 0x000e620000001000 */
[----:B--2---:R-:W-:Y:S01]  /*13f0*/  FADD.FTZ R40, R25, 1 ;  /* 0x3f80000019287421 */ /* 0x004fe20000010000 */
[----:B------:R-:W-:Y:S01]  /*1400*/  FFMA.FTZ R26, R24, R27, 1 ;  /* 0x3f800000181a7423 */ /* 0x000fe2000001001b */
[----:B------:R-:W-:Y:S01]  /*1410*/  FMUL.FTZ R27, R41, R22 ;  /* 0x00000016291b7220 */ /* 0x000fe20000410000 */
[----:B------:R-:W-:-:S04]  /*1420*/  PRMT R24, R30, 0x7632, R24 ;  /* 0x000076321e187816 */ /* 0x000fc80000000018 */
[----:B------:R-:W2:Y:S01]  /*1430*/  MUFU.RCP R25, R40 ;  /* 0x0000002800197308 */ /* 0x000ea20000001000 */
[----:B------:R-:W-:Y:S01]  /*1440*/  PRMT R41, R28, 0x7632, R41 ;  /* 0x000076321c297816 */ /* 0x000fe20000000029 */
[----:B0-----:R-:W-:Y:S01]  /*1450*/  FADD.FTZ R22, R21, 1 ;  /* 0x3f80000015167421 */ /* 0x001fe20000010000 */
[----:B------:R-:W-:Y:S02]  /*1460*/  SHF.L.U32 R24, R24, 0x10, RZ ;  /* 0x0000001018187819 */ /* 0x000fe400000006ff */
[----:B------:R-:W-:-:S03]  /*1470*/  SHF.L.U32 R41, R41, 0x10, RZ ;  /* 0x0000001029297819 */ /* 0x000fc600000006ff */
[----:B------:R-:W0:Y:S01]  /*1480*/  MUFU.RCP R22, R22 ;  /* 0x0000001600167308 */ /* 0x000e220000001000 */
[----:B-1----:R-:W-:Y:S01]  /*1490*/  FMUL.FTZ R21, R24, R23 ;  /* 0x0000001718157220 */ /* 0x002fe20000410000 */
[----:B------:R-:W-:-:S04]  /*14a0*/  FADD.FTZ R23, -R23, 1 ;  /* 0x3f80000017177421 */ /* 0x000fc80000010100 */
[----:B------:R-:W-:Y:S01]  /*14b0*/  FFMA.FTZ R24, R16, R23, 1 ;  /* 0x3f80000010187423 */ /* 0x000fe20000010017 */
[----:B------:R-:W-:Y:S01]  /*14c0*/  FMUL.FTZ R16, R27, R26 ;  /* 0x0000001a1b107220 */ /* 0x000fe20000410000 */
[----:B------:R-:W-:Y:S01]  /*14d0*/  SHF.L.U32 R27, R32, 0x10, RZ ;  /* 0x00000010201b7819 */ /* 0x000fe200000006ff */
[----:B--2---:R-:W-:Y:S01]  /*14e0*/  FMUL.FTZ R23, R41, R25 ;  /* 0x0000001929177220 */ /* 0x004fe20000410000 */
[----:B------:R-:W-:Y:S01]  /*14f0*/  FADD.FTZ R26, -R25, 1 ;  /* 0x3f800000191a7421 */ /* 0x000fe20000010100 */
[----:B------:R-:W-:Y:S01]  /*1500*/  SHF.L.U32 R25, R5, 0x10, RZ ;  /* 0x0000001005197819 */ /* 0x000fe200000006ff */
[----:B------:R-:W-:Y:S01]  /*1510*/  FMUL.FTZ R21, R21, R24 ;  /* 0x0000001815157220 */ /* 0x000fe20000410000 */
[----:B------:R-:W-:Y:S01]  /*1520*/  FMUL.FTZ R24, R8, R18 ;  /* 0x0000001208187220 */ /* 0x000fe20000410000 */
[----:B------:R-:W-:Y:S02]  /*1530*/  FFMA.FTZ R26, R19, R26, 1 ;  /* 0x3f800000131a7423 */ /* 0x000fe4000001001a */
[----:B------:R-:W-:Y:S01]  /*1540*/  FADD.FTZ R19, R25, -UR16 ;  /* 0x8000001019137e21 */ /* 0x000fe20008010000 */
[----:B0-----:R-:W-:Y:S01]  /*1550*/  FADD.FTZ R25, -R22, 1 ;  /* 0x3f80000016197421 */ /* 0x001fe20000010100 */
[----:B------:R-:W-:Y:S01]  /*1560*/  FFMA.FTZ R41, R11, R24, RZ ;  /* 0x000000180b297223 */ /* 0x000fe200000100ff */
[----:B------:R-:W-:Y:S01]  /*1570*/  FADD.FTZ R24, RZ, R24 ;  /* 0x00000018ff187221 */ /* 0x000fe20000010000 */
[----:B------:R-:W-:Y:S01]  /*1580*/  FMUL.FTZ R19, R19, UR9 ;  /* 0x0000000913137c20 */ /* 0x000fe20008410000 */
[----:B------:R-:W-:Y:S01]  /*1590*/  FFMA.FTZ R20, R20, R25, 1 ;  /* 0x3f80000014147423 */ /* 0x000fe20000010019 */
[----:B------:R-:W-:Y:S01]  /*15a0*/  FMUL.FTZ R25, R27, R22 ;  /* 0x000000161b197220 */ /* 0x000fe20000410000 */
[----:B------:R-:W-:Y:S01]  /*15b0*/  FMUL.FTZ R23, R23, R26 ;  /* 0x0000001a17177220 */ /* 0x000fe20000410000 */
[----:B------:R-:W-:-:S02]  /*15c0*/  FFMA.FTZ R22, R8, R19, R6 ;  /* 0x0000001308167223 */ /* 0x000fc40000010006 */
[----:B------:R-:W-:Y:S02]  /*15d0*/  FMUL.FTZ R20, R25, R20 ;  /* 0x0000001419147220 */ /* 0x000fe40000410000 */
[----:B------:R-:W-:Y:S02]  /*15e0*/  FMUL.FTZ R40, R22, -1.4426950216293334961 ;  /* 0xbfb8aa3b16287820 */ /* 0x000fe40000410000 */
[----:B------:R-:W-:-:S04]  /*15f0*/  FMUL.FTZ R27, R9, R20 ;  /* 0x00000014091b7220 */ /* 0x000fc80000410000 */
[----:B------:R-:W0:Y:S01]  /*1600*/  MUFU.EX2 R40, R40 ;  /* 0x0000002800287308 */ /* 0x000e220000000800 */
[----:B------:R-:W-:Y:S01]  /*1610*/  FFMA.FTZ R26, R10, R27, R41 ;  /* 0x0000001b0a1a7223 */ /* 0x000fe20000010029 */
[----:B------:R-:W-:Y:S01]  /*1620*/  FADD.FTZ R24, R27, R24 ;  /* 0x000000181b187221 */ /* 0x000fe20000010000 */
[----:B0-----:R-:W-:Y:S01]  /*1630*/  FADD.FTZ R25, R40, 1 ;  /* 0x3f80000028197421 */ /* 0x001fe20000010000 */
[----:B------:R-:W-:-:S05]  /*1640*/  SHF.L.U32 R40, R4, 0x10, RZ ;  /* 0x0000001004287819 */ /* 0x000fca00000006ff */
[----:B------:R-:W0:Y:S02]  /*1650*/  MUFU.RCP R25, R25 ;  /* 0x0000001900197308 */ /* 0x000e240000001000 */
[----:B0-----:R-:W-:Y:S01]  /*1660*/  FMUL.FTZ R27, R40, R25 ;  /* 0x00000019281b7220 */ /* 0x001fe20000410000 */
[----:B------:R-:W-:Y:S01]  /*1670*/  FADD.FTZ R41, -R25, 1 ;  /* 0x3f80000019297421 */ /* 0x000fe20000010100 */
[----:B------:R-:W-:Y:S01]  /*1680*/  PRMT R25, R5, 0x7632, R25 ;  /* 0x0000763205197816 */ /* 0x000fe20000000019 */
[----:B------:R-:W-:Y:S01]  /*1690*/  FFMA.FTZ R40, R11, R18, RZ ;  /* 0x000000120b287223 */ /* 0x000fe200000100ff */
[----:B------:R-:W-:Y:S01]  /*16a0*/  FADD.FTZ R18, RZ, R18 ;  /* 0x00000012ff127221 */ /* 0x000fe20000010000 */
[----:B------:R-:W-:Y:S01]  /*16b0*/  FFMA.FTZ R22, R22, R41, 1 ;  /* 0x3f80000016167423 */ /* 0x000fe20000010029 */
[----:B------:R-:W-:Y:S01]  /*16c0*/  SHF.L.U32 R25, R25, 0x10, RZ ;  /* 0x0000001019197819 */ /* 0x000fe200000006ff */
[----:B------:R-:W-:Y:S01]  /*16d0*/  FFMA.FTZ R11, R13, R17, R40 ;  /* 0x000000110d0b7223 */ /* 0x000fe20000010028 */
[----:B------:R-:W-:Y:S01]  /*16e0*/  FMUL.FTZ R40, R9, R21 ;  /* 0x0000001509287220 */ /* 0x000fe20000410000 */
[----:B------:R-:W-:-:S02]  /*16f0*/  FMUL.FTZ R22, R27, R22 ;  /* 0x000000161b167220 */ /* 0x000fc40000410000 */
[----:B------:R-:W-:Y:S01]  /*1700*/  FADD.FTZ R27, R25, -UR16 ;  /* 0x80000010191b7e21 */ /* 0x000fe20008010000 */
[----:B------:R-:W-:Y:S01]  /*1710*/  FADD.FTZ R25, R18, R17 ;  /* 0x0000001112197221 */ /* 0x000fe20000010000 */
[----:B------:R-:W-:Y:S02]  /*1720*/  FMUL.FTZ R17, R8, R17 ;  /* 0x0000001108117220 */ /* 0x000fe40000410000 */
[----:B------:R-:W-:Y:S01]  /*1730*/  FMUL.FTZ R18, R27, UR9 ;  /* 0x000000091b127c20 */ /* 0x000fe20008410000 */
[----:B------:R-:W-:Y:S01]  /*1740*/  FADD.FTZ R25, R25, R16 ;  /* 0x0000001019197221 */ /* 0x000fe20000010000 */
[----:B------:R-:W-:Y:S01]  /*1750*/  FFMA.FTZ R27, R13, R17, R26 ;  /* 0x000000110d1b7223 */ /* 0x000fe2000001001a */
[----:B------:R-:W-:Y:S01]  /*1760*/  FADD.FTZ R24, R24, R17 ;  /* 0x0000001118187221 */ /* 0x000fe20000010000 */
[----:B------:R-:W-:Y:S01]  /*1770*/  FFMA.FTZ R13, R9, R18, R7 ;  /* 0x00000012090d7223 */ /* 0x000fe20000010007 */
[----:B------:R-:W-:Y:S01]  /*1780*/  FFMA.FTZ R17, R10, R20, RZ ;  /* 0x000000140a117223 */ /* 0x000fe200000100ff */
[----:B------:R-:W-:Y:S01]  /*1790*/  FADD.FTZ R20, RZ, R20 ;  /* 0x00000014ff147221 */ /* 0x000fe20000010000 */
[----:B------:R-:W-:Y:S01]  /*17a0*/  FADD.FTZ R24, R40, R24 ;  /* 0x0000001828187221 */ /* 0x000fe20000010000 */
[----:B------:R-:W-:Y:S01]  /*17b0*/  FMUL.FTZ R41, R13, -1.4426950216293334961 ;  /* 0xbfb8aa3b0d297820 */ /* 0x000fe20000410000 */
[C---:B------:R-:W-:Y:S01]  /*17c0*/  FFMA.FTZ R17, R12.reuse, R21, R17 ;  /* 0x000000150c117223 */ /* 0x040fe20000010011 */
[--C-:B------:R-:W-:Y:S01]  /*17d0*/  FFMA.FTZ R12, R12, R40, R27.reuse ;  /* 0x000000280c0c7223 */ /* 0x100fe2000001001b */
[----:B------:R-:W-:Y:S01]  /*17e0*/  PRMT R27, R4, 0x7632, R27 ;  /* 0x00007632041b7816 */ /* 0x000fe2000000001b */
[----:B------:R-:W-:Y:S01]  /*17f0*/  FADD.FTZ R20, R20, R21 ;  /* 0x0000001514147221 */ /* 0x000fe20000010000 */
[----:B------:R-:W-:Y:S01]  /*1800*/  FFMA.FTZ R17, R14, R23, R17 ;  /* 0x000000170e117223 */ /* 0x000fe20000010011 */
[----:B------:R-:W0:Y:S01]  /*1810*/  MUFU.EX2 R41, R41 ;  /* 0x0000002900297308 */ /* 0x000e220000000800 */
[----:B------:R-:W-:Y:S01]  /*1820*/  SHF.L.U32 R27, R27, 0x10, RZ ;  /* 0x000000101b1b7819 */ /* 0x000fe200000006ff */
[----:B0-----:R-:W-:-:S06]  /*1830*/  FADD.FTZ R26, R41, 1 ;  /* 0x3f800000291a7421 */ /* 0x001fcc0000010000 */
[----:B------:R-:W0:Y:S02]  /*1840*/  MUFU.RCP R26, R26 ;  /* 0x0000001a001a7308 */ /* 0x000e240000001000 */
[----:B0-----:R-:W-:Y:S01]  /*1850*/  FMUL.FTZ R10, R27, R26 ;  /* 0x0000001a1b0a7220 */ /* 0x001fe20000410000 */
[----:B------:R-:W-:-:S04]  /*1860*/  FADD.FTZ R27, -R26, 1 ;  /* 0x3f8000001a1b7421 */ /* 0x000fc80000010100 */
[----:B------:R-:W-:Y:S01]  /*1870*/  FFMA.FTZ R27, R13, R27, 1 ;  /* 0x3f8000000d1b7423 */ /* 0x000fe2000001001b */
[----:B------:R-:W-:-:S03]  /*1880*/  FMUL.FTZ R13, R8, R16 ;  /* 0x00000010080d7220 */ /* 0x000fc60000410000 */
[----:B------:R-:W-:Y:S01]  /*1890*/  FMUL.FTZ R10, R10, R27 ;  /* 0x0000001b0a0a7220 */ /* 0x000fe20000410000 */
[----:B------:R-:W-:Y:S01]  /*18a0*/  FFMA.FTZ R21, R15, R13, R12 ;  /* 0x0000000d0f157223 */ /* 0x000fe2000001000c */
[----:B------:R-:W-:Y:S01]  /*18b0*/  FADD.FTZ R26, R24, R13 ;  /* 0x0000000d181a7221 */ /* 0x000fe20000010000 */
[----:B------:R-:W-:Y:S01]  /*18c0*/  FMUL.FTZ R13, R9, R23 ;  /* 0x00000017090d7220 */ /* 0x000fe20000410000 */
[----:B------:R-:W-:Y:S01]  /*18d0*/  FFMA.FTZ R12, R15, R16, R11 ;  /* 0x000000100f0c7223 */ /* 0x000fe2000001000b */
[----:B------:R-:W-:Y:S01]  /*18e0*/  FMUL.FTZ R11, R8, R22 ;  /* 0x00000016080b7220 */ /* 0x000fe20000410000 */
[----:B------:R-:W-:Y:S01]  /*18f0*/  FADD.FTZ R15, R20, R23 ;  /* 0x00000017140f7221 */ /* 0x000fe20000010000 */
[----:B------:R-:W-:Y:S01]  /*1900*/  FFMA.FTZ R24, R14, R13, R21 ;  /* 0x0000000d0e187223 */ /* 0x000fe20000010015 */
[----:B------:R-:W-:Y:S01]  /*1910*/  FADD.FTZ R26, R13, R26 ;  /* 0x0000001a0d1a7221 */ /* 0x000fe20000010000 */
[----:B------:R-:W-:Y:S01]  /*1920*/  FMUL.FTZ R13, R9, R10 ;  /* 0x0000000a090d7220 */ /* 0x000fe20000410000 */
[C---:B------:R-:W-:Y:S01]  /*1930*/  FFMA.FTZ R12, R19.reuse, R22, R12 ;  /* 0x00000016130c7223 */ /* 0x040fe2000001000c */
[----:B------:R-:W-:Y:S01]  /*1940*/  FFMA.FTZ R21, R19, R11, R24 ;  /* 0x0000000b13157223 */ /* 0x000fe20000010018 */
[----:B------:R-:W-:Y:S01]  /*1950*/  FADD.FTZ R26, R26, R11 ;  /* 0x0000000b1a1a7221 */ /* 0x000fe20000010000 */
[----:B------:R-:W-:Y:S01]  /*1960*/  FADD.FTZ R14, R25, R22 ;  /* 0x00000016190e7221 */ /* 0x000fe20000010000 */
[----:B------:R-:W-:Y:S01]  /*1970*/  FADD.FTZ R15, R15, R10 ;  /* 0x0000000a0f0f7221 */ /* 0x000fe20000010000 */
[C---:B------:R-:W-:Y:S01]  /*1980*/  FFMA.FTZ R16, R18.reuse, R13, R21 ;  /* 0x0000000d12107223 */ /* 0x040fe20000010015 */
[----:B------:R-:W-:Y:S01]  /*1990*/  FADD.FTZ R11, R13, R26 ;  /* 0x0000001a0d0b7221 */ /* 0x000fe20000010000 */
[----:B------:R-:W-:-:S07]  /*19a0*/  FFMA.FTZ R13, R18, R10, R17 ;  /* 0x0000000a120d7223 */ /* 0x000fce0000010011 */
.L_x_70:
[----:B------:R-:W-:Y:S01]  /*19b0*/  MOV R17, R16 ;  /* 0x0000001000117202 */ /* 0x000fe20000000f00 */
[----:B------:R-:W0:Y:S01]  /*19c0*/  S2UR UR12, SR_CgaCtaId ;  /* 0x00000000000c79c3 */ /* 0x000e220000008800 */
[----:B------:R-:W-:Y:S01]  /*19d0*/  MOV R16, R11 ;  /* 0x0000000b00107202 */ /* 0x000fe20000000f00 */
[----:B------:R-:W-:Y:S01]  /*19e0*/  UMOV UR5, 0x400 ;  /* 0x0000040000057882 */ /* 0x000fe20000000000 */
[C---:B------:R-:W-:Y:S01]  /*19f0*/  ISETP.GT.AND P0, PT, R2.reuse, 0x1e, PT ;  /* 0x0000001e0200780c */ /* 0x040fe20003f04270 */
[----:B------:R-:W1:Y:S01]  /*1a00*/  SHFL.DOWN PT, R10, R17, 0x1, 0x1f ;  /* 0x08201f00110a7f89 */ /* 0x000e6200000e0000 */
[----:B------:R-:W-:Y:S01]  /*1a10*/  UIADD3 UR4, UPT, UPT, UR5, 0x40, URZ ;  /* 0x0000004005047890 */ /* 0x000fe2000fffe0ff */
[C---:B------:R-:W-:Y:S01]  /*1a20*/  ISETP.GT.AND P3, PT, R2.reuse, 0xf, PT ;  /* 0x0000000f0200780c */ /* 0x040fe20003f64270 */
[----:B------:R-:W-:Y:S01]  /*1a30*/  BSSY.RECONVERGENT B0, `(.L_x_71) ;  /* 0x0000026000007945 */ /* 0x000fe20003800200 */
[----:B------:R-:W2:Y:S01]  /*1a40*/  SHFL.DOWN PT, R11, R16, 0x1, 0x1f ;  /* 0x08201f00100b7f89 */ /* 0x000ea200000e0000 */
[----:B------:R-:W-:-:S02]  /*1a50*/  ISETP.GT.AND P2, PT, R2, 0x17, PT ;  /* 0x000000170200780c */ /* 0x000fc40003f44270 */
[C---:B------:R-:W-:Y:S02]  /*1a60*/  ISETP.NE.AND P1, PT, R0.reuse, RZ, PT ;  /* 0x000000ff0000720c */ /* 0x040fe40003f25270 */
[----:B------:R-:W-:Y:S01]  /*1a70*/  ISETP.GT.U32.AND P5, PT, R0, 0x1, PT ;  /* 0x000000010000780c */ /* 0x000fe20003fa4070 */
[----:B0-----:R-:W-:Y:S02]  /*1a80*/  ULEA UR4, UR12, UR4, 0x18 ;  /* 0x000000040c047291 */ /* 0x001fe4000f8ec0ff */
[----:B-1----:R-:W-:-:S04]  /*1a90*/  @!P0 FADD.FTZ R17, R10, R17 ;  /* 0x000000110a118221 */ /* 0x002fc80000010000 */
[----:B------:R-:W-:Y:S01]  /*1aa0*/  LEA R40, R0, UR4, 0x4 ;  /* 0x0000000400287c11 */ /* 0x000fe2000f8e20ff */
[----:B--2---:R-:W-:Y:S01]  /*1ab0*/  @!P0 FADD.FTZ R16, R11, R16 ;  /* 0x000000100b108221 */ /* 0x004fe20000010000 */
[----:B------:R-:W0:Y:S01]  /*1ac0*/  SHFL.DOWN PT, R10, R17, 0x2, 0x1f ;  /* 0x08401f00110a7f89 */ /* 0x000e2200000e0000 */
[----:B------:R-:W-:-:S03]  /*1ad0*/  ISETP.GT.AND P0, PT, R2, 0x1d, PT ;  /* 0x0000001d0200780c */ /* 0x000fc60003f04270 */
[----:B------:R-:W1:Y:S04]  /*1ae0*/  SHFL.DOWN PT, R11, R16, 0x2, 0x1f ;  /* 0x08401f00100b7f89 */ /* 0x000e6800000e0000 */
[----:B------:R-:W-:Y:S06]  /*1af0*/  STS.128 [R40], R12 ;  /* 0x0000000c28007388 */ /* 0x000fec0000000c00 */
        /* <DEDUP_REMOVED lines=8> */
[----:B------:R-:W-:-:S03]  /*1b80*/  ISETP.GE.U32.AND P0, PT, R3, 0x2, PT ;  /* 0x000000020300780c */ /* 0x000fc60003f06070 */
        /* <DEDUP_REMOVED lines=10> */
[----:B--2---:R-:W-:-:S11]  /*1c30*/  FADD.FTZ R11, R19, R20 ;  /* 0x00000014130b7221 */ /* 0x004fd60000010000 */
[----:B------:R-:W-:Y:S01]  /*1c40*/  VOTEU.ALL UP0, P2 ;  /* 0x0000000000ff7886 */ /* 0x000fe20001000000 */
[----:B------:R-:W-:-:S04]  /*1c50*/  @!P2 SHF.R.U32.HI R16, RZ, 0x2, R0 ;  /* 0x00000002ff10a819 */ /* 0x000fc80000011600 */
[----:B------:R-:W-:Y:S01]  /*1c60*/  @!UP0 ULEA UR4, UR12, UR5, 0x18 ;  /* 0x000000050c048291 */ /* 0x000fe2000f8ec0ff */
[----:B------:R-:W-:-:S08]  /*1c70*/  @!P2 LOP3.LUT R16, R16, 0xf8, RZ, 0xc0, !PT ;  /* 0x000000f81010a812 */ /* 0x000fd000078ec0ff */
[----:B------:R3:W-:Y:S03]  /*1c80*/  @!P2 STS.64 [R16+UR4+0x8], R10 ;  /* 0x0000080a1000a988 */ /* 0x0007e60008000a04 */
.L_x_72:
[----:B------:R-:W-:Y:S05]  /*1c90*/  BSYNC.RECONVERGENT B0 ;  /* 0x0000000000007941 */ /* 0x000fea0003800200 */
.L_x_71:
[----:B------:R-:W-:Y:S06]  /*1ca0*/  BAR.SYNC.DEFER_BLOCKING 0x0 ;  /* 0x0000000000007b1d */ /* 0x000fec0000010000 */
[----:B------:R-:W-:Y:S04]  /*1cb0*/  BSSY.RECONVERGENT B0, `(.L_x_73) ;  /* 0x000000b000007945 */ /* 0x000fe80003800200 */
[----:B------:R-:W-:Y:S05]  /*1cc0*/  @P1 BRA `(.L_x_74) ;  /* 0x0000000000241947 */ /* 0x000fea0003800000 */
[----:B------:R-:W-:-:S09]  /*1cd0*/  ULEA UR4, UR12, UR5, 0x18 ;  /* 0x000000050c047291 */ /* 0x000fd2000f8ec0ff */
[----:B-1-3--:R-:W1:Y:S04]  /*1ce0*/  LDS.128 R16, [UR4+0x10] ;  /* 0x00001004ff107984 */ /* 0x00ae680008000c00 */
[----:B--2---:R-:W2:Y:S01]  /*1cf0*/  LDS.64 R20, [UR4+0x20] ;  /* 0x00002004ff147984 */ /* 0x004ea20008000a00 */
[----:B-1----:R-:W-:Y:S01]  /*1d00*/  FADD.FTZ R23, R10, R16 ;  /* 0x000000100a177221 */ /* 0x002fe20000010000 */
[----:B0-----:R-:W-:-:S03]  /*1d10*/  FADD.FTZ R10, R11, R17 ;  /* 0x000000110b0a7221 */ /* 0x001fc60000010000 */
[----:B------:R-:W-:Y:S01]  /*1d20*/  FADD.FTZ R23, R23, R18 ;  /* 0x0000001217177221 */ /* 0x000fe20000010000 */
[----:B------:R-:W-:-:S03]  /*1d30*/  FADD.FTZ R16, R10, R19 ;  /* 0x000000130a107221 */ /* 0x000fc60000010000 */
[----:B--2---:R-:W-:Y:S01]  /*1d40*/  FADD.FTZ R10, R23, R20 ;  /* 0x00000014170a7221 */ /* 0x004fe20000010000 */
[----:B------:R-:W-:-:S07]  /*1d50*/  FADD.FTZ R11, R16, R21 ;  /* 0x00000015100b7221 */ /* 0x000fce0000010000 */
.L_x_74:
[----:B------:R-:W-:Y:S05]  /*1d60*/  BSYNC.RECONVERGENT B0 ;  /* 0x0000000000007941 */ /* 0x000fea0003800200 */
.L_x_73:
[----:B------:R-:W-:Y:S01]  /*1d70*/  BAR.SYNC.DEFER_BLOCKING 0x0 ;  /* 0x0000000000007b1d */ /* 0x000fe20000010000 */
[----:B------:R-:W-:-:S05]  /*1d80*/  LEA R39, R39, R0, 0x1 ;  /* 0x0000000027277211 */ /* 0x000fca00078e08ff */
[----:B------:R-:W-:Y:S04]  /*1d90*/  BSSY.RECONVERGENT B0, `(.L_x_75) ;  /* 0x000013d000007945 */ /* 0x000fe80003800200 */
[----:B------:R-:W-:Y:S05]  /*1da0*/  @P5 BRA `(.L_x_76) ;  /* 0x0000001000ec5947 */ /* 0x000fea0003800000 */
[----:B-1-3--:R-:W1:Y:S04]  /*1db0*/  LDS.128 R16, [R40+0x20] ;  /* 0x0000200028107984 */ /* 0x00ae680000000c00 */
[----:B--2---:R-:W2:Y:S04]  /*1dc0*/  LDS.128 R20, [R40+0x40] ;  /* 0x0000400028147984 */ /* 0x004ea80000000c00 */
[----:B------:R-:W3:Y:S01]  /*1dd0*/  LDS.128 R24, [R40+0x60] ;  /* 0x0000600028187984 */ /* 0x000ee20000000c00 */
        /* <DEDUP_REMOVED lines=8> */
[----:B------:R-:W-:Y:S01]  /*1e60*/  FADD.FTZ R22, R18, R23 ;  /* 0x0000001712167221 */ /* 0x000fe20000010000 */
[----:B---3--:R-:W-:Y:S01]  /*1e70*/  FADD.FTZ R41, R41, R24 ;  /* 0x0000001829297221 */ /* 0x008fe20000010000 */
[----:B------:R-:W2:Y:S01]  /*1e80*/  LDS.128 R16, [R40+0xa0] ;  /* 0x0000a00028107984 */ /* 0x000ea20000000c00 */
[----:B------:R-:W-:Y:S01]  /*1e90*/  FADD.FTZ R24, R20, R25 ;  /* 0x0000001914187221 */ /* 0x000fe20000010000 */
[----:B------:R-:W-:Y:S01]  /*1ea0*/  FADD.FTZ R25, R21, R26 ;  /* 0x0000001a15197221 */ /* 0x000fe20000010000 */
[----:B------:R-:W-:-:S02]  /*1eb0*/  FADD.FTZ R26, R22, R27 ;  /* 0x0000001b161a7221 */ /* 0x000fc40000010000 */
[----:B------:R-:W3:Y:S01]  /*1ec0*/  LDS.128 R20, [R40+0xc0] ;  /* 0x0000c00028147984 */ /* 0x000ee20000000c00 */
        /* <DEDUP_REMOVED lines=274> */
[----:B--2---:R-:W-:Y:S01]  /*2ff0*/  FADD.FTZ R13, R13, R18 ;  /* 0x000000120d0d7221 */ /* 0x004fe20000010000 */
[----:B------:R-:W-:Y:S01]  /*3000*/  FADD.FTZ R25, R41, R16 ;  /* 0x0000001029197221 */ /* 0x000fe20000010000 */
[----:B------:R-:W-:Y:S01]  /*3010*/  FADD.FTZ R24, R24, R17 ;  /* 0x0000001118187221 */ /* 0x000fe20000010000 */
[----:B------:R-:W-:Y:S02]  /*3020*/  FADD.FTZ R26, R26, R19 ;  /* 0x000000131a1a7221 */ /* 0x000fe40000010000 */
[----:B------:R-:W1:Y:S01]  /*3030*/  LDS.128 R16, [R40+0x7a0] ;  /* 0x0007a00028107984 */ /* 0x000e620000000c00 */
[----:B---3--:R-:W-:Y:S01]  /*3040*/  FADD.FTZ R27, R22, R13 ;  /* 0x0000000d161b7221 */ /* 0x008fe20000010000 */
[----:B------:R-:W-:Y:S01]  /*3050*/  FADD.FTZ R25, R20, R25 ;  /* 0x0000001914197221 */ /* 0x000fe20000010000 */
[----:B------:R-:W-:Y:S01]  /*3060*/  FADD.FTZ R24, R21, R24 ;  /* 0x0000001815187221 */ /* 0x000fe20000010000 */
[----:B------:R-:W2:Y:S01]  /*3070*/  LDS.128 R12, [R40+0x7c0] ;  /* 0x0007c000280c7984 */ /* 0x000ea20000000c00 */
[----:B------:R-:W-:-:S03]  /*3080*/  FADD.FTZ R26, R23, R26 ;  /* 0x0000001a171a7221 */ /* 0x000fc60000010000 */
[----:B------:R-:W3:Y:S01]  /*3090*/  LDS.128 R20, [R40+0x7e0] ;  /* 0x0007e00028147984 */ /* 0x000ee20000000c00 */
[----:B-1----:R-:W-:Y:S01]  /*30a0*/  FADD.FTZ R25, R25, R16 ;  /* 0x0000001019197221 */ /* 0x002fe20000010000 */
[----:B------:R-:W-:Y:S01]  /*30b0*/  FADD.FTZ R24, R24, R17 ;  /* 0x0000001118187221 */ /* 0x000fe20000010000 */
[----:B------:R-:W-:Y:S01]  /*30c0*/  FADD.FTZ R27, R27, R18 ;  /* 0x000000121b1b7221 */ /* 0x000fe20000010000 */
[----:B------:R-:W-:Y:S01]  /*30d0*/  FADD.FTZ R26, R26, R19 ;  /* 0x000000131a1a7221 */ /* 0x000fe20000010000 */
[----:B--2---:R-:W-:Y:S01]  /*30e0*/  FADD.FTZ R25, R25, R12 ;  /* 0x0000000c19197221 */ /* 0x004fe20000010000 */
[----:B------:R-:W-:Y:S01]  /*30f0*/  FADD.FTZ R24, R24, R13 ;  /* 0x0000000d18187221 */ /* 0x000fe20000010000 */
[----:B------:R-:W-:Y:S01]  /*3100*/  FADD.FTZ R27, R27, R14 ;  /* 0x0000000e1b1b7221 */ /* 0x000fe20000010000 */
[----:B------:R-:W-:Y:S01]  /*3110*/  FADD.FTZ R26, R26, R15 ;  /* 0x0000000f1a1a7221 */ /* 0x000fe20000010000 */
[----:B---3--:R-:W-:Y:S01]  /*3120*/  FADD.FTZ R12, R25, R20 ;  /* 0x00000014190c7221 */ /* 0x008fe20000010000 */
[----:B------:R-:W-:Y:S01]  /*3130*/  FADD.FTZ R13, R24, R21 ;  /* 0x00000015180d7221 */ /* 0x000fe20000010000 */
[----:B------:R-:W-:Y:S01]  /*3140*/  FADD.FTZ R14, R27, R22 ;  /* 0x000000161b0e7221 */ /* 0x000fe20000010000 */
[----:B------:R-:W-:-:S07]  /*3150*/  FADD.FTZ R15, R26, R23 ;  /* 0x000000171a0f7221 */ /* 0x000fce0000010000 */
.L_x_76:
[----:B------:R-:W-:Y:S05]  /*3160*/  BSYNC.RECONVERGENT B0 ;  /* 0x0000000000007941 */ /* 0x000fea0003800200 */
.L_x_75:
[----:B------:R-:W-:Y:S04]  /*3170*/  BSSY.RECONVERGENT B0, `(.L_x_77) ;  /* 0x000001c000007945 */ /* 0x000fe80003800200 */
[----:B------:R-:W-:Y:S05]  /*3180*/  @P5 BRA `(.L_x_78) ;  /* 0x0000000000685947 */ /* 0x000fea0003800000 */
[----:B-1-3--:R-:W2:Y:S08]  /*3190*/  LDC.64 R16, c[0x0][0x3f8] ;  /* 0x0000fe00ff107b82 */ /* 0x00aeb00000000a00 */
[----:B------:R-:W1:Y:S01]  /*31a0*/  LDC.64 R18, c[0x0][0x3d8] ;  /* 0x0000f600ff127b82 */ /* 0x000e620000000a00 */
[----:B--2---:R-:W-:Y:S01]  /*31b0*/  IMAD.WIDE.U32 R20, R16, 0x3, RZ ;  /* 0x0000000310147825 */ /* 0x004fe200078e00ff */
        /* <DEDUP_REMOVED lines=23> */
.L_x_78:
[----:B------:R-:W-:Y:S05]  /*3330*/  BSYNC.RECONVERGENT B0 ;  /* 0x0000000000007941 */ /* 0x000fea0003800200 */
.L_x_77:
[----:B------:R-:W-:Y:S05]  /*3340*/  @!P0 BRA `(.L_x_79) ;  /* 0x0000000800a88947 */ /* 0x000fea0003800000 */
[----:B------:R-:W5:Y:S01]  /*3350*/  LDC.64 R24, c[0x0][0x3d0] ;  /* 0x0000f400ff187b82 */ /* 0x000f620000000a00 */
[----:B----4-:R-:W-:Y:S02]  /*3360*/  LOP3.LUT R12, R35, 0x1, RZ, 0xc0, !PT ;  /* 0x00000001230c7812 */ /* 0x010fe400078ec0ff */
[----:B------:R-:W-:-:S03]  /*3370*/  ISETP.GE.U32.AND P2, PT, R3, 0x8, PT ;  /* 0x000000080300780c */ /* 0x000fc60003f46070 */
[----:B------:R-:W-:-:S04]  /*3380*/  IMAD R14, R12, UR14, RZ ;  /* 0x0000000e0c0e7c24 */ /* 0x000fc8000f8e02ff */
[----:B------:R-:W-:-:S05]  /*3390*/  IMAD R12, R14, R3, RZ ;  /* 0x000000030e0c7224 */ /* 0x000fca00078e02ff */
[----:B------:R-:W-:-:S05]  /*33a0*/  SHF.L.U32 R13, R12, 0x1, RZ ;  /* 0x000000010c0d7819 */ /* 0x000fca00000006ff */
[----:B-----5:R-:W-:Y:S01]  /*33b0*/  IMAD.WIDE R24, R13, 0x4, R24 ;  /* 0x000000040d187825 */ /* 0x020fe200078e0218 */
[----:B------:R-:W-:Y:S06]  /*33c0*/  @P1 BRA `(.L_x_80) ;  /* 0x0000000000541947 */ /* 0x000fec0003800000 */
[----:B------:R-:W4:Y:S01]  /*33d0*/  LDC.64 R12, c[0x0][0x3c8] ;  /* 0x0000f200ff0c7b82 */ /* 0x000f220000000a00 */
[----:B---3--:R-:W-:Y:S01]  /*33e0*/  LOP3.LUT P0, R16, R35, 0x2, RZ, 0xc0, !PT ;  /* 0x0000000223107812 */ /* 0x008fe2000780c0ff */
[----:B------:R-:W-:Y:S02]  /*33f0*/  UIMAD UR4, UR13, UR14, UR8 ;  /* 0x0000000e0d0472a4 */ /* 0x000fe4000f8e0208 */
[----:B------:R-:W-:Y:S02]  /*3400*/  IADD3 R15, PT, PT, R14, UR8, RZ ;  /* 0x000000080e0f7c10 */ /* 0x000fe4000fffe0ff */
[----:B------:R-:W-:Y:S02]  /*3410*/  SEL R19, R3, RZ, !P0 ;  /* 0x000000ff03137207 */ /* 0x000fe40004000000 */
[----:B-1----:R-:W-:Y:S02]  /*3420*/  MOV R17, UR4 ;  /* 0x0000000400117c02 */ /* 0x002fe40008000f00 */
[----:B------:R-:W-:Y:S01]  /*3430*/  ISETP.NE.AND P0, PT, R19, -0x1, PT ;  /* 0xffffffff1300780c */ /* 0x000fe20003f05270 */
[----:B----4-:R-:W-:-:S04]  /*3440*/  IMAD.WIDE.U32 R12, R15, 0x4, R12 ;  /* 0x000000040f0c7825 */ /* 0x010fc800078e000c */
[----:B------:R-:W-:Y:S01]  /*3450*/  IMAD.WIDE.U32 R14, R17, 0x8, R24 ;  /* 0x00000008110e7825 */ /* 0x000fe200078e0018 */
[----:B------:R-:W-:-:S04]  /*3460*/  IADD3 R17, PT, PT, -R16, 0x1, RZ ;  /* 0x0000000110117810 */ /* 0x000fc80007ffe1ff */
[----:B------:R4:W-:Y:S01]  /*3470*/  STG.E.64 desc[UR10][R14.64], R10 ;  /* 0x0000000a0e007986 */ /* 0x0009e2000c101b0a */
[----:B------:R-:W-:Y:S06]  /*3480*/  MEMBAR.ALL.GPU ;  /* 0x0000000000007992 */ /* 0x000fec000000a000 */
[----:B------:R-:W-:-:S00]  /*3490*/  ERRBAR ;  /* 0x00000000000079ab */ /* 0x000fc00000000000 */
[----:B------:R-:W-:Y:S06]  /*34a0*/  CGAERRBAR ;  /* 0x00000000000075ab */ /* 0x000fec0000000000 */
[----:B------:R4:W-:Y:S01]  /*34b0*/  REDG.E.ADD.S32.STRONG.GPU desc[UR10][R12.64], R17 ;  /* 0x000000110c00798e */ /* 0x0009e2000c12e30a */
[----:B------:R-:W-:Y:S05]  /*34c0*/  @!P0 BRA `(.L_x_80) ;  /* 0x0000000000148947 */ /* 0x000fea0003800000 */
.L_x_81:
[----:B----4-:R-:W3:Y:S04]  /*34d0*/  LDG.E.STRONG.GPU R14, desc[UR10][R12.64] ;  /* 0x0000000a0c0e7981 */ /* 0x010ee8000c1ef900 */
[----:B---3--:R-:W-:Y:S01]  /*34e0*/  CCTL.IVALL ;  /* 0x00000000ff00798f */ /* 0x008fe20002000000 */
[----:B------:R-:W-:Y:S05]  /*34f0*/  YIELD ;  /* 0x0000000000007946 */ /* 0x000fea0003800000 */
[----:B------:R-:W-:-:S13]  /*3500*/  ISETP.NE.AND P0, PT, R14, R19, PT ;  /* 0x000000130e00720c */ /* 0x000fda0003f05270 */
[----:B------:R-:W-:Y:S05]  /*3510*/  @P0 BRA `(.L_x_81) ;  /* 0xfffffffc00ec0947 */ /* 0x000fea000383ffff */
.L_x_80:
[----:B------:R-:W-:Y:S05]  /*3520*/  WARPSYNC.ALL ;  /* 0x0000000000007948 */ /* 0x000fea0003800000 */
[----:B------:R-:W-:Y:S01]  /*3530*/  BAR.SYNC.DEFER_BLOCKING 0x0 ;  /* 0x0000000000007b1d */ /* 0x000fe20000010000 */
[----:B------:R-:W-:-:S05]  /*3540*/  HFMA2 R23, -RZ, RZ, 0, 0 ;  /* 0x00000000ff177431 */ /* 0x000fca00000001ff */
[----:B------:R-:W-:Y:S05]  /*3550*/  @!P2 BRA `(.L_x_82) ;  /* 0x000000040010a947 */ /* 0x000fea0003800000 */
[----:B------:R-:W-:Y:S02]  /*3560*/  MOV R22, RZ ;  /* 0x000000ff00167202 */ /* 0x000fe40000000f00 */
[----:B------:R-:W-:-:S07]  /*3570*/  LOP3.LUT R23, R3, 0x7ffffff8, RZ, 0xc0, !PT ;  /* 0x7ffffff803177812 */ /* 0x000fce00078ec0ff */
.L_x_83:
[C---:B----4-:R-:W-:Y:S02]  /*3580*/  IADD3 R15, PT, PT, R22.reuse, 0x1, RZ ;  /* 0x00000001160f7810 */ /* 0x050fe40007ffe0ff */
[C---:B------:R-:W-:Y:S02]  /*3590*/  ISETP.EQ.OR P5, PT, R22.reuse, UR13, P1 ;  /* 0x0000000d16007c0c */ /* 0x040fe40008fa2670 */
[----:B------:R-:W-:Y:S02]  /*35a0*/  ISETP.EQ.OR P6, PT, R15, UR13, P1 ;  /* 0x0000000d0f007c0c */ /* 0x000fe40008fc2670 */
[----:B-1----:R-:W-:Y:S02]  /*35b0*/  IADD3 R17, PT, PT, R22, 0x2, RZ ;  /* 0x0000000216117810 */ /* 0x002fe40007ffe0ff */
[----:B------:R-:W-:Y:S02]  /*35c0*/  MOV R13, UR14 ;  /* 0x0000000e000d7c02 */ /* 0x000fe40008000f00 */
[----:B------:R-:W-:-:S02]  /*35d0*/  ISETP.EQ.OR P0, PT, R17, UR13, P1 ;  /* 0x0000000d11007c0c */ /* 0x000fc40008f02670 */
[----:B------:R-:W-:Y:S02]  /*35e0*/  MOV R12, UR14 ;  /* 0x0000000e000c7c02 */ /* 0x000fe40008000f00 */
[----:B---3--:R-:W-:Y:S01]  /*35f0*/  MOV R16, UR14 ;  /* 0x0000000e00107c02 */ /* 0x008fe20008000f00 */
[----:B------:R-:W-:Y:S02]  /*3600*/  @!P5 IMAD R13, R22, R13, UR8 ;  /* 0x00000008160dde24 */ /* 0x000fe4000f8e020d */
[----:B------:R-:W-:Y:S02]  /*3610*/  @!P6 IMAD R15, R15, R12, UR8 ;  /* 0x000000080f0fee24 */ /* 0x000fe4000f8e020c */
[----:B------:R-:W-:-:S04]  /*3620*/  @!P5 IMAD.WIDE.U32 R12, R13, 0x8, R24 ;  /* 0x000000080d0cd825 */ /* 0x000fc800078e0018 */
[--C-:B------:R-:W-:Y:S02]  /*3630*/  @!P6 IMAD.WIDE.U32 R14, R15, 0x8, R24.reuse ;  /* 0x000000080f0ee825 */ /* 0x100fe400078e0018 */
[----:B------:R-:W0:Y:S02]  /*3640*/  @!P5 LDG.E.64 R12, desc[UR10][R12.64] ;  /* 0x0000000a0c0cd981 */ /* 0x000e24000c1e1b00 */
[----:B------:R-:W-:Y:S02]  /*3650*/  @!P0 IMAD R17, R17, R16, UR8 ;  /* 0x0000000811118e24 */ /* 0x000fe4000f8e0210 */
[----:B------:R-:W3:Y:S02]  /*3660*/  @!P6 LDG.E.64 R14, desc[UR10][R14.64] ;  /* 0x0000000a0e0ee981 */ /* 0x000ee4000c1e1b00 */
[----:B------:R-:W-:-:S06]  /*3670*/  @!P0 IMAD.WIDE.U32 R16, R17, 0x8, R24 ;  /* 0x0000000811108825 */ /* 0x000fcc00078e0018 */
[----:B------:R-:W4:Y:S01]  /*3680*/  @!P0 LDG.E.64 R16, desc[UR10][R16.64] ;  /* 0x0000000a10108981 */ /* 0x000f22000c1e1b00 */
[C---:B------:R-:W-:Y:S02]  /*3690*/  IADD3 R21, PT, PT, R22.reuse, 0x3, RZ ;  /* 0x0000000316157810 */ /* 0x040fe40007ffe0ff */
[C---:B------:R-:W-:Y:S02]  /*36a0*/  IADD3 R26, PT, PT, R22.reuse, 0x4, RZ ;  /* 0x00000004161a7810 */ /* 0x040fe40007ffe0ff */
[----:B------:R-:W-:Y:S02]  /*36b0*/  ISETP.EQ.OR P2, PT, R21, UR13, P1 ;  /* 0x0000000d15007c0c */ /* 0x000fe40008f42670 */
[----:B--2---:R-:W-:Y:S02]  /*36c0*/  IADD3 R20, PT, PT, R22, 0x5, RZ ;  /* 0x0000000516147810 */ /* 0x004fe40007ffe0ff */
[----:B------:R-:W-:Y:S02]  /*36d0*/  ISETP.EQ.OR P3, PT, R26, UR13, P1 ;  /* 0x0000000d1a007c0c */ /* 0x000fe40008f62670 */
[----:B------:R-:W-:-:S02]  /*36e0*/  MOV R18, UR14 ;  /* 0x0000000e00127c02 */ /* 0x000fc40008000f00 */
[----:B------:R-:W-:-:S05]  /*36f0*/  IADD3 R19, PT, PT, R22, 0x6, RZ ;  /* 0x0000000616137810 */ /* 0x000fca0007ffe0ff */
[----:B------:R-:W-:Y:S01]  /*3700*/  @!P2 IMAD R21, R21, R18, UR8 ;  /* 0x000000081515ae24 */ /* 0x000fe2000f8e0212 */
[----:B------:R-:W-:Y:S01]  /*3710*/  IADD3 R18, PT, PT, R22, 0x7, RZ ;  /* 0x0000000716127810 */ /* 0x000fe20007ffe0ff */
[----:B0-----:R-:W-:Y:S01]  /*3720*/  @!P5 FADD.FTZ R10, R10, R12 ;  /* 0x0000000c0a0ad221 */ /* 0x001fe20000010000 */
[----:B------:R-:W-:Y:S01]  /*3730*/  @!P5 FADD.FTZ R11, R11, R13 ;  /* 0x0000000d0b0bd221 */ /* 0x000fe20000010000 */
[----:B------:R-:W-:Y:S01]  /*3740*/  ISETP.EQ.OR P5, PT, R20, UR13, P1 ;  /* 0x0000000d14007c0c */ /* 0x000fe20008fa2670 */
[----:B------:R-:W-:-:S04]  /*3750*/  @!P2 IMAD.WIDE.U32 R12, R21, 0x8, R24 ;  /* 0x00000008150ca825 */ /* 0x000fc800078e0018 */
[----:B---3--:R-:W-:Y:S01]  /*3760*/  @!P6 FADD.FTZ R10, R10, R14 ;  /* 0x0000000e0a0ae221 */ /* 0x008fe20000010000 */
[----:B------:R-:W-:Y:S01]  /*3770*/  @!P6 FADD.FTZ R11, R11, R15 ;  /* 0x0000000f0b0be221 */ /* 0x000fe20000010000 */
[----:B------:R-:W-:Y:S02]  /*3780*/  ISETP.EQ.OR P6, PT, R19, UR13, P1 ;  /* 0x0000000d13007c0c */ /* 0x000fe40008fc2670 */
[----:B------:R-:W-:Y:S01]  /*3790*/  MOV R15, UR14 ;  /* 0x0000000e000f7c02 */ /* 0x000fe20008000f00 */
[----:B------:R-:W2:Y:S01]  /*37a0*/  @!P2 LDG.E.64 R12, desc[UR10][R12.64] ;  /* 0x0000000a0c0ca981 */ /* 0x000ea2000c1e1b00 */
[----:B----4-:R-:W-:Y:S01]  /*37b0*/  @!P0 FADD.FTZ R10, R10, R16 ;  /* 0x000000100a0a8221 */ /* 0x010fe20000010000 */
[----:B------:R-:W-:Y:S01]  /*37c0*/  @!P0 FADD.FTZ R11, R11, R17 ;  /* 0x000000110b0b8221 */ /* 0x000fe20000010000 */
[----:B------:R-:W-:Y:S01]  /*37d0*/  ISETP.EQ.OR P0, PT, R18, UR13, P1 ;  /* 0x0000000d12007c0c */ /* 0x000fe20008f02670 */
[----:B------:R-:W-:Y:S01]  /*37e0*/  @!P3 IMAD R15, R26, R15, UR8 ;  /* 0x000000081a0fbe24 */ /* 0x000fe2000f8e020f */
[----:B------:R-:W-:-:S02]  /*37f0*/  MOV R17, UR14 ;  /* 0x0000000e00117c02 */ /* 0x000fc40008000f00 */
[----:B------:R-:W-:Y:S01]  /*3800*/  MOV R16, UR14 ;  /* 0x0000000e00107c02 */ /* 0x000fe20008000f00 */
[----:B------:R-:W-:Y:S01]  /*3810*/  @!P3 IMAD.WIDE.U32 R14, R15, 0x8, R24 ;  /* 0x000000080f0eb825 */ /* 0x000fe200078e0018 */
[----:B------:R-:W-:-:S03]  /*3820*/  MOV R21, UR14 ;  /* 0x0000000e00157c02 */ /* 0x000fc60008000f00 */
[----:B------:R-:W-:Y:S02]  /*3830*/  @!P5 IMAD R17, R20, R17, UR8 ;  /* 0x000000081411de24 */ /* 0x000fe4000f8e0211 */
[----:B------:R-:W-:Y:S01]  /*3840*/  @!P6 IMAD R19, R19, R16, UR8 ;  /* 0x000000081313ee24 */ /* 0x000fe2000f8e0210 */
[----:B------:R-:W3:Y:S01]  /*3850*/  @!P3 LDG.E.64 R14, desc[UR10][R14.64] ;  /* 0x0000000a0e0eb981 */ /* 0x000ee2000c1e1b00 */
[----:B------:R-:W-:-:S04]  /*3860*/  @!P5 IMAD.WIDE.U32 R16, R17, 0x8, R24 ;  /* 0x000000081110d825 */ /* 0x000fc800078e0018 */
[----:B------:R-:W-:Y:S02]  /*3870*/  @!P0 IMAD R21, R18, R21, UR8 ;  /* 0x0000000812158e24 */ /* 0x000fe4000f8e0215 */
[--C-:B------:R-:W-:Y:S01]  /*3880*/  @!P6 IMAD.WIDE.U32 R18, R19, 0x8, R24.reuse ;  /* 0x000000081312e825 */ /* 0x100fe200078e0018 */
[----:B------:R-:W4:Y:S03]  /*3890*/  @!P5 LDG.E.64 R16, desc[UR10][R16.64] ;  /* 0x0000000a1010d981 */ /* 0x000f26000c1e1b00 */
[----:B------:R-:W-:Y:S02]  /*38a0*/  @!P0 IMAD.WIDE.U32 R20, R21, 0x8, R24 ;  /* 0x0000000815148825 */ /* 0x000fe400078e0018 */
[----:B------:R-:W5:Y:S04]  /*38b0*/  @!P6 LDG.E.64 R18, desc[UR10][R18.64] ;  /* 0x0000000a1212e981 */ /* 0x000f68000c1e1b00 */
[----:B------:R-:W5:Y:S01]  /*38c0*/  @!P0 LDG.E.64 R20, desc[UR10][R20.64] ;  /* 0x0000000a14148981 */ /* 0x000f62000c1e1b00 */
[----:B------:R-:W-:Y:S01]  /*38d0*/  IADD3 R22, PT, PT, R22, 0x8, RZ ;  /* 0x0000000816167810 */ /* 0x000fe20007ffe0ff */
[----:B--2---:R-:W-:Y:S01]  /*38e0*/  @!P2 FADD.FTZ R10, R10, R12 ;  /* 0x0000000c0a0aa221 */ /* 0x004fe20000010000 */
[----:B------:R-:W-:-:S02]  /*38f0*/  @!P2 FADD.FTZ R11, R11, R13 ;  /* 0x0000000d0b0ba221 */ /* 0x000fc40000010000 */
[----:B------:R-:W-:Y:S01]  /*3900*/  ISETP.NE.AND P2, PT, R22, R23, PT ;  /* 0x000000171600720c */ /* 0x000fe20003f45270 */
        /* <DEDUP_REMOVED lines=9> */
.L_x_82:
[----:B----4-:R-:W-:-:S13]  /*39a0*/  LOP3.LUT P0, R12, R3, 0x7, RZ, 0xc0, !PT ;  /* 0x00000007030c7812 */ /* 0x010fda000780c0ff */
[----:B------:R-:W-:Y:S05]  /*39b0*/  @!P0 BRA `(.L_x_79) ;  /* 0x00000004000c8947 */ /* 0x000fea0003800000 */
[----:B------:R-:W-:Y:S02]  /*39c0*/  IADD3 R12, PT, PT, R12, -0x1, RZ ;  /* 0xffffffff0c0c7810 */ /* 0x000fe40007ffe0ff */
[----:B--2---:R-:W-:Y:S02]  /*39d0*/  LOP3.LUT P0, R20, R3, 0x3, RZ, 0xc0, !PT ;  /* 0x0000000303147812 */ /* 0x004fe4000780c0ff */
[----:B------:R-:W-:-:S13]  /*39e0*/  ISETP.GE.U32.AND P2, PT, R12, 0x3, PT ;  /* 0x000000030c00780c */ /* 0x000fda0003f46070 */
[----:B------:R-:W-:Y:S05]  /*39f0*/  @!P2 BRA `(.L_x_84) ;  /* 0x000000000080a947 */ /* 0x000fea0003800000 */
[C---:B------:R-:W-:Y:S02]  /*3a00*/  IADD3 R15, PT, PT, R23.reuse, 0x1, RZ ;  /* 0x00000001170f7810 */ /* 0x040fe40007ffe0ff */
[C---:B------:R-:W-:Y:S02]  /*3a10*/  ISETP.EQ.OR P2, PT, R23.reuse, UR13, P1 ;  /* 0x0000000d17007c0c */ /* 0x040fe40008f42670 */
[----:B-1----:R-:W-:Y:S02]  /*3a20*/  IADD3 R17, PT, PT, R23, 0x2, RZ ;  /* 0x0000000217117810 */ /* 0x002fe40007ffe0ff */
[----:B------:R-:W-:Y:S02]  /*3a30*/  ISETP.EQ.OR P3, PT, R15, UR13, P1 ;  /* 0x0000000d0f007c0c */ /* 0x000fe40008f62670 */
[----:B---3--:R-:W-:Y:S02]  /*3a40*/  IADD3 R16, PT, PT, R23, 0x3, RZ ;  /* 0x0000000317107810 */ /* 0x008fe40007ffe0ff */
[----:B------:R-:W-:-:S02]  /*3a50*/  ISETP.EQ.OR P5, PT, R17, UR13, P1 ;  /* 0x0000000d11007c0c */ /* 0x000fc40008fa2670 */
[----:B------:R-:W-:Y:S02]  /*3a60*/  MOV R12, UR14 ;  /* 0x0000000e000c7c02 */ /* 0x000fe40008000f00 */
[----:B------:R-:W-:Y:S02]  /*3a70*/  ISETP.EQ.OR P6, PT, R16, UR13, P1 ;  /* 0x0000000d10007c0c */ /* 0x000fe40008fc2670 */
[----:B------:R-:W-:Y:S01]  /*3a80*/  MOV R14, UR14 ;  /* 0x0000000e000e7c02 */ /* 0x000fe20008000f00 */
[----:B------:R-:W-:Y:S01]  /*3a90*/  @!P2 IMAD R13, R23, R12, UR8 ;  /* 0x00000008170dae24 */ /* 0x000fe2000f8e020c */
[----:B------:R-:W-:Y:S02]  /*3aa0*/  MOV R18, UR14 ;  /* 0x0000000e00127c02 */ /* 0x000fe40008000f00 */
[----:B------:R-:W-:Y:S01]  /*3ab0*/  MOV R19, UR14 ;  /* 0x0000000e00137c02 */ /* 0x000fe20008000f00 */
[----:B------:R-:W-:Y:S02]  /*3ac0*/  @!P3 IMAD R15, R15, R14, UR8 ;  /* 0x000000080f0fbe24 */ /* 0x000fe4000f8e020e */
[----:B------:R-:W-:-:S04]  /*3ad0*/  @!P2 IMAD.WIDE.U32 R12, R13, 0x8, R24 ;  /* 0x000000080d0ca825 */ /* 0x000fc800078e0018 */
[----:B------:R-:W-:Y:S02]  /*3ae0*/  @!P5 IMAD R17, R17, R18, UR8 ;  /* 0x000000081111de24 */ /* 0x000fe4000f8e0212 */
[--C-:B------:R-:W-:Y:S01]  /*3af0*/  @!P3 IMAD.WIDE.U32 R14, R15, 0x8, R24.reuse ;  /* 0x000000080f0eb825 */ /* 0x100fe200078e0018 */
[----:B------:R-:W0:Y:S03]  /*3b00*/  @!P2 LDG.E.64 R12, desc[UR10][R12.64] ;  /* 0x0000000a0c0ca981 */ /* 0x000e26000c1e1b00 */
[----:B------:R-:W-:Y:S02]  /*3b10*/  @!P6 IMAD R19, R16, R19, UR8 ;  /* 0x000000081013ee24 */ /* 0x000fe4000f8e0213 */
[--C-:B------:R-:W-:Y:S01]  /*3b20*/  @!P5 IMAD.WIDE.U32 R16, R17, 0x8, R24.reuse ;  /* 0x000000081110d825 */ /* 0x100fe200078e0018 */
[----:B------:R-:W2:Y:S03]  /*3b30*/  @!P3 LDG.E.64 R14, desc[UR10][R14.64] ;  /* 0x0000000a0e0eb981 */ /* 0x000ea6000c1e1b00 */
[----:B------:R-:W-:-:S02]  /*3b40*/  @!P6 IMAD.WIDE.U32 R18, R19, 0x8, R24 ;  /* 0x000000081312e825 */ /* 0x000fc400078e0018 */
[----:B------:R-:W3:Y:S04]  /*3b50*/  @!P5 LDG.E.64 R16, desc[UR10][R16.64] ;  /* 0x0000000a1010d981 */ /* 0x000ee8000c1e1b00 */
[----:B------:R-:W4:Y:S01]  /*3b60*/  @!P6 LDG.E.64 R18, desc[UR10][R18.64] ;  /* 0x0000000a1212e981 */ /* 0x000f22000c1e1b00 */
[----:B------:R-:W-:Y:S01]  /*3b70*/  IADD3 R23, PT, PT, R23, 0x4, RZ ;  /* 0x0000000417177810 */ /* 0x000fe20007ffe0ff */
[----:B0-----:R-:W-:Y:S01]  /*3b80*/  @!P2 FADD.FTZ R10, R10, R12 ;  /* 0x0000000c0a0aa221 */ /* 0x001fe20000010000 */
[----:B------:R-:W-:-:S03]  /*3b90*/  @!P2 FADD.FTZ R11, R11, R13 ;  /* 0x0000000d0b0ba221 */ /* 0x000fc60000010000 */
[----:B--2---:R-:W-:Y:S01]  /*3ba0*/  @!P3 FADD.FTZ R10, R10, R14 ;  /* 0x0000000e0a0ab221 */ /* 0x004fe20000010000 */
[----:B------:R-:W-:-:S03]  /*3bb0*/  @!P3 FADD.FTZ R11, R11, R15 ;  /* 0x0000000f0b0bb221 */ /* 0x000fc60000010000 */
[----:B---3--:R-:W-:Y:S01]  /*3bc0*/  @!P5 FADD.FTZ R10, R10, R16 ;  /* 0x000000100a0ad221 */ /* 0x008fe20000010000 */
[----:B------:R-:W-:-:S03]  /*3bd0*/  @!P5 FADD.FTZ R11, R11, R17 ;  /* 0x000000110b0bd221 */ /* 0x000fc60000010000 */
[----:B----4-:R-:W-:Y:S01]  /*3be0*/  @!P6 FADD.FTZ R10, R10, R18 ;  /* 0x000000120a0ae221 */ /* 0x010fe20000010000 */
[----:B------:R-:W-:-:S07]  /*3bf0*/  @!P6 FADD.FTZ R11, R11, R19 ;  /* 0x000000130b0be221 */ /* 0x000fce0000010000 */
.L_x_84:
[----:B------:R-:W-:Y:S05]  /*3c00*/  @!P0 BRA `(.L_x_79) ;  /* 0x0000000000788947 */ /* 0x000fea0003800000 */
[----:B------:R-:W-:Y:S02]  /*3c10*/  ISETP.NE.AND P0, PT, R20, 0x1, PT ;  /* 0x000000011400780c */ /* 0x000fe40003f05270 */
[----:B---3--:R-:W-:-:S11]  /*3c20*/  LOP3.LUT R16, R3, 0x1, RZ, 0xc0, !PT ;  /* 0x0000000103107812 */ /* 0x008fd600078ec0ff */
[----:B------:R-:W-:Y:S05]  /*3c30*/  @!P0 BRA `(.L_x_85) ;  /* 0x0000000000408947 */ /* 0x000fea0003800000 */
[C---:B------:R-:W-:Y:S02]  /*3c40*/  IADD3 R15, PT, PT, R23.reuse, 0x1, RZ ;  /* 0x00000001170f7810 */ /* 0x040fe40007ffe0ff */
[----:B------:R-:W-:Y:S02]  /*3c50*/  ISETP.EQ.OR P2, PT, R23, UR13, P1 ;  /* 0x0000000d17007c0c */ /* 0x000fe40008f42670 */
[----:B------:R-:W-:Y:S02]  /*3c60*/  ISETP.EQ.OR P0, PT, R15, UR13, P1 ;  /* 0x0000000d0f007c0c */ /* 0x000fe40008f02670 */
[----:B------:R-:W-:Y:S02]  /*3c70*/  MOV R12, UR14 ;  /* 0x0000000e000c7c02 */ /* 0x000fe40008000f00 */
[----:B------:R-:W-:-:S07]  /*3c80*/  MOV R14, UR14 ;  /* 0x0000000e000e7c02 */ /* 0x000fce0008000f00 */
[----:B------:R-:W-:Y:S02]  /*3c90*/  @!P2 IMAD R13, R23, R12, UR8 ;  /* 0x00000008170dae24 */ /* 0x000fe4000f8e020c */
[----:B------:R-:W-:Y:S02]  /*3ca0*/  @!P0 IMAD R15, R15, R14, UR8 ;  /* 0x000000080f0f8e24 */ /* 0x000fe4000f8e020e */
[----:B------:R-:W-:-:S04]  /*3cb0*/  @!P2 IMAD.WIDE.U32 R12, R13, 0x8, R24 ;  /* 0x000000080d0ca825 */ /* 0x000fc800078e0018 */
[----:B------:R-:W-:Y:S02]  /*3cc0*/  @!P0 IMAD.WIDE.U32 R14, R15, 0x8, R24 ;  /* 0x000000080f0e8825 */ /* 0x000fe400078e0018 */
[----:B------:R-:W0:Y:S04]  /*3cd0*/  @!P2 LDG.E.64 R12, desc[UR10][R12.64] ;  /* 0x0000000a0c0ca981 */ /* 0x000e28000c1e1b00 */
[----:B------:R-:W2:Y:S01]  /*3ce0*/  @!P0 LDG.E.64 R14, desc[UR10][R14.64] ;  /* 0x0000000a0e0e8981 */ /* 0x000ea2000c1e1b00 */
[----:B------:R-:W-:Y:S01]  /*3cf0*/  IADD3 R23, PT, PT, R23, 0x2, RZ ;  /* 0x0000000217177810 */ /* 0x000fe20007ffe0ff */
[----:B0-----:R-:W-:Y:S01]  /*3d00*/  @!P2 FADD.FTZ R10, R10, R12 ;  /* 0x0000000c0a0aa221 */ /* 0x001fe20000010000 */
[----:B------:R-:W-:-:S03]  /*3d10*/  @!P2 FADD.FTZ R11, R11, R13 ;  /* 0x0000000d0b0ba221 */ /* 0x000fc60000010000 */
[----:B--2---:R-:W-:Y:S01]  /*3d20*/  @!P0 FADD.FTZ R10, R10, R14 ;  /* 0x0000000e0a0a8221 */ /* 0x004fe20000010000 */
[----:B------:R-:W-:-:S07]  /*3d30*/  @!P0 FADD.FTZ R11, R11, R15 ;  /* 0x0000000f0b0b8221 */ /* 0x000fce0000010000 */
.L_x_85:
[----:B------:R-:W-:Y:S01]  /*3d40*/  ISETP.EQ.OR P0, PT, R23, UR13, P1 ;  /* 0x0000000d17007c0c */ /* 0x000fe20008f02670 */
[----:B------:R-:W-:Y:S03]  /*3d50*/  BSSY.RECONVERGENT B0, `(.L_x_79) ;  /* 0x0000009000007945 */ /* 0x000fe60003800200 */
[----:B------:R-:W-:-:S13]  /*3d60*/  ISETP.NE.U32.OR P0, PT, R16, 0x1, P0 ;  /* 0x000000011000780c */ /* 0x000fda0000705470 */
[----:B------:R-:W-:Y:S05]  /*3d70*/  @P0 BRA `(.L_x_86) ;  /* 0x0000000000180947 */ /* 0x000fea0003800000 */
[----:B------:R-:W-:-:S05]  /*3d80*/  MOV R12, UR14 ;  /* 0x0000000e000c7c02 */ /* 0x000fca0008000f00 */
[----:B------:R-:W-:-:S04]  /*3d90*/  IMAD R23, R23, R12, UR8 ;  /* 0x0000000817177e24 */ /* 0x000fc8000f8e020c */
[----:B------:R-:W-:-:S06]  /*3da0*/  IMAD.WIDE.U32 R24, R23, 0x8, R24 ;  /* 0x0000000817187825 */ /* 0x000fcc00078e0018 */
[----:B------:R-:W0:Y:S02]  /*3db0*/  LDG.E.64 R24, desc[UR10][R24.64] ;  /* 0x0000000a18187981 */ /* 0x000e24000c1e1b00 */
[----:B0-----:R-:W-:Y:S01]  /*3dc0*/  FADD.FTZ R10, R10, R24 ;  /* 0x000000180a0a7221 */ /* 0x001fe20000010000 */
[----:B------:R-:W-:-:S07]  /*3dd0*/  FADD.FTZ R11, R11, R25 ;  /* 0x000000190b0b7221 */ /* 0x000fce0000010000 */
.L_x_86:
[----:B------:R-:W-:Y:S05]  /*3de0*/  BSYNC.RECONVERGENT B0 ;  /* 0x0000000000007941 */ /* 0x000fea0003800200 */
.L_x_79:
[----:B------:R-:W5:Y:S01]  /*3df0*/  S2UR UR5, SR_CgaCtaId ;  /* 0x00000000000579c3 */ /* 0x000f620000008800 */
[----:B------:R-:W-:Y:S01]  /*3e00*/  UMOV UR4, 0x400 ;  /* 0x0000040000047882 */ /* 0x000fe20000000000 */
[----:B----4-:R-:W-:Y:S01]  /*3e10*/  SHF.R.U32.HI R14, RZ, 0x1, R0 ;  /* 0x00000001ff0e7819 */ /* 0x010fe20000011600 */
[----:B------:R-:W4:Y:S01]  /*3e20*/  LDCU.64 UR18, c[0x0][0x400] ;  /* 0x00008000ff1277ac */ /* 0x000f220008000a00 */
[----:B------:R-:W-:Y:S02]  /*3e30*/  SHF.L.U32 R33, R33, 0x10, RZ ;  /* 0x0000001021217819 */ /* 0x000fe400000006ff */
[----:B------:R-:W-:Y:S02]  /*3e40*/  SHF.L.U32 R32, R32, 0x10, RZ ;  /* 0x0000001020207819 */ /* 0x000fe400000006ff */
[----:B------:R-:W0:Y:S01]  /*3e50*/  LDC R15, c[0x0][0x41c] ;  /* 0x00010700ff0f7b82 */ /* 0x000e220000000800 */
[----:B-----5:R-:W-:Y:S01]  /*3e60*/  ULEA UR4, UR5, UR4, 0x18 ;  /* 0x0000000405047291 */ /* 0x020fe2000f8ec0ff */
[----:B0-----:R-:W-:-:S08]  /*3e70*/  IMAD R14, R15, UR13, R14 ;  /* 0x0000000d0f0e7c24 */ /* 0x001fd0000f8e020e */
[----:B------:R3:W-:Y:S01]  /*3e80*/  @!P1 STS.64 [UR4+0x30], R10 ;  /* 0x0000300aff009988 */ /* 0x0007e20008000a04 */
[C---:B------:R-:W-:Y:S02]  /*3e90*/  PRMT R15, R34.reuse, 0x7632, R15 ;  /* 0x00007632220f7816 */ /* 0x040fe4000000000f */
[----:B------:R-:W-:Y:S01]  /*3ea0*/  SHF.L.U32 R34, R34, 0x10, RZ ;  /* 0x0000001022227819 */ /* 0x000fe200000006ff */
[----:B------:R-:W-:Y:S01]  /*3eb0*/  BAR.SYNC.DEFER_BLOCKING 0x0 ;  /* 0x0000000000007b1d */ /* 0x000fe20000010000 */
[----:B----4-:R-:W-:Y:S02]  /*3ec0*/  ISETP.GE.U32.AND P0, PT, R14, UR18, PT ;  /* 0x000000120e007c0c */ /* 0x010fe4000bf06070 */
[----:B---3--:R-:W-:Y:S01]  /*3ed0*/  SHF.L.U32 R10, R15, 0x10, RZ ;  /* 0x000000100f0a7819 */ /* 0x008fe200000006ff */
[----:B------:R-:W-:Y:S01]  /*3ee0*/  FADD.FTZ R15, R34, -UR16 ;  /* 0x80000010220f7e21 */ /* 0x000fe20008010000 */
[----:B------:R-:W-:-:S03]  /*3ef0*/  PRMT R11, R31, 0x7632, R11 ;  /* 0x000076321f0b7816 */ /* 0x000fc6000000000b */
[----:B------:R-:W-:Y:S01]  /*3f00*/  FADD.FTZ R16, R10, -UR16 ;  /* 0x800000100a107e21 */ /* 0x000fe20008010000 */
[----:B------:R-:W-:Y:S01]  /*3f10*/  FMUL.FTZ R15, R15, UR9 ;  /* 0x000000090f0f7c20 */ /* 0x000fe20008410000 */
[----:B------:R-:W-:Y:S02]  /*3f20*/  SHF.R.S32.HI R10, RZ, 0x1f, R14 ;  /* 0x0000001fff0a7819 */ /* 0x000fe4000001140e */
[----:B------:R-:W-:Y:S01]  /*3f30*/  FMUL.FTZ R16, R16, UR9 ;  /* 0x0000000910107c20 */ /* 0x000fe20008410000 */
[----:B------:R-:W0:Y:S01]  /*3f40*/  LDS.64 R12, [UR4+0x30] ;  /* 0x00003004ff0c7984 */ /* 0x000e220008000a00 */
[----:B------:R-:W0:Y:S02]  /*3f50*/  LDCU UR4, c[0x0][0x42c] ;  /* 0x00008580ff0477ac */ /* 0x000e240008000800 */
[----:B0-----:R-:W-:Y:S01]  /*3f60*/  FMUL.FTZ R12, R12, UR4 ;  /* 0x000000040c0c7c20 */ /* 0x001fe20008410000 */
[----:B------:R-:W-:Y:S01]  /*3f70*/  FMUL.FTZ R13, R13, UR4 ;  /* 0x000000040d0d7c20 */ /* 0x000fe20008410000 */
[----:B------:R-:W-:Y:S06]  /*3f80*/  @!P4 BRA `(.L_x_87) ;  /* 0x000000000048c947 */ /* 0x000fec0003800000 */
[----:B-1----:R-:W-:Y:S01]  /*3f90*/  FFMA.FTZ R17, R8, R15, R6 ;  /* 0x0000000f08117223 */ /* 0x002fe20000010006 */
[----:B------:R-:W-:-:S03]  /*3fa0*/  FFMA.FTZ R18, R9, R16, R7 ;  /* 0x0000001009127223 */ /* 0x000fc60000010007 */
[----:B------:R-:W-:Y:S01]  /*3fb0*/  FMUL.FTZ R19, R17, -1.4426950216293334961 ;  /* 0xbfb8aa3b11137820 */ /* 0x000fe20000410000 */
[----:B------:R-:W-:-:S05]  /*3fc0*/  FMUL.FTZ R21, R18, -1.4426950216293334961 ;  /* 0xbfb8aa3b12157820 */ /* 0x000fca0000410000 */
[----:B------:R-:W2:Y:S04]  /*3fd0*/  MUFU.EX2 R19, R19 ;  /* 0x0000001300137308 */ /* 0x000ea80000000800 */
[----:B------:R-:W0:Y:S01]  /*3fe0*/  MUFU.EX2 R21, R21 ;  /* 0x0000001500157308 */ /* 0x000e220000000800 */
[----:B--2---:R-:W-:Y:S01]  /*3ff0*/  FADD.FTZ R20, R19, 1 ;  /* 0x3f80000013147421 */ /* 0x004fe20000010000 */
[----:B0-----:R-:W-:-:S05]  /*4000*/  FADD.FTZ R22, R21, 1 ;  /* 0x3f80000015167421 */ /* 0x001fca0000010000 */
[----:B------:R-:W0:Y:S08]  /*4010*/  MUFU.RCP R20, R20 ;  /* 0x0000001400147308 */ /* 0x000e300000001000 */
[----:B------:R-:W1:Y:S01]  /*4020*/  MUFU.RCP R23, R22 ;  /* 0x0000001600177308 */ /* 0x000e620000001000 */
[----:B0-----:R-:W-:Y:S01]  /*4030*/  FADD.FTZ R24, -R20, 1 ;  /* 0x3f80000014187421 */ /* 0x001fe20000010100 */
[----:B------:R-:W-:-:S03]  /*4040*/  FMUL.FTZ R33, R33, R20 ;  /* 0x0000001421217220 */ /* 0x000fc60000410000 */
[----:B------:R-:W-:Y:S01]  /*4050*/  FFMA.FTZ R24, R17, R24, 1 ;  /* 0x3f80000011187423 */ /* 0x000fe20000010018 */
[----:B-1----:R-:W-:Y:S01]  /*4060*/  FADD.FTZ R25, -R23, 1 ;  /* 0x3f80000017197421 */ /* 0x002fe20000010100 */
[----:B------:R-:W-:Y:S02]  /*4070*/  FMUL.FTZ R32, R32, R23 ;  /* 0x0000001720207220 */ /* 0x000fe40000410000 */
[----:B------:R-:W-:Y:S01]  /*4080*/  FMUL.FTZ R33, R33, R24 ;  /* 0x0000001821217220 */ /* 0x000fe20000410000 */
[----:B------:R-:W-:-:S04]  /*4090*/  FFMA.FTZ R25, R18, R25, 1 ;  /* 0x3f80000012197423 */ /* 0x000fc80000010019 */
[----:B------:R-:W-:-:S07]  /*40a0*/  FMUL.FTZ R32, R32, R25 ;  /* 0x0000001920207220 */ /* 0x000fce0000410000 */
.L_x_87:
[----:B------:R-:W-:Y:S01]  /*40b0*/  ISETP.GE.AND.EX P0, PT, R10, UR19, PT, P0 ;  /* 0x000000130a007c0c */ /* 0x000fe2000bf06300 */
[C-C-:B------:R-:W-:Y:S01]  /*40c0*/  FFMA.FTZ R15, R12.reuse, R15, R13.reuse ;  /* 0x0000000f0c0f7223 */ /* 0x140fe2000001000d */
[----:B------:R-:W-:Y:S01]  /*40d0*/  SHF.L.U32 R31, R31, 0x10, RZ ;  /* 0x000000101f1f7819 */ /* 0x000fe200000006ff */
[----:B------:R-:W-:Y:S01]  /*40e0*/  FFMA.FTZ R18, R12, R16, R13 ;  /* 0x000000100c127223 */ /* 0x000fe2000001000d */
[----:B------:R-:W-:Y:S01]  /*40f0*/  BSSY.RECONVERGENT B0, `(.L_x_88) ;  /* 0x0000016000007945 */ /* 0x000fe20003800200 */
[----:B------:R-:W-:Y:S01]  /*4100*/  ISETP.GE.U32.AND P1, PT, R38, UR18, PT ;  /* 0x0000001226007c0c */ /* 0x000fe2000bf26070 */
[----:B------:R-:W-:Y:S01]  /*4110*/  FFMA.FTZ R15, R8, R33, -R15 ;  /* 0x00000021080f7223 */ /* 0x000fe2000001080f */
[----:B------:R-:W-:Y:S01]  /*4120*/  SHF.R.S32.HI R16, RZ, 0x1f, R38 ;  /* 0x0000001fff107819 */ /* 0x000fe20000011426 */
[----:B------:R-:W-:Y:S01]  /*4130*/  FADD.FTZ R31, R31, -UR16 ;  /* 0x800000101f1f7e21 */ /* 0x000fe20008010000 */
[----:B-1----:R-:W-:Y:S01]  /*4140*/  SHF.L.U32 R17, R11, 0x10, RZ ;  /* 0x000000100b117819 */ /* 0x002fe200000006ff */
[----:B------:R-:W-:-:S03]  /*4150*/  FFMA.FTZ R18, R9, R32, -R18 ;  /* 0x0000002009127223 */ /* 0x000fc60000010812 */
[----:B------:R-:W-:Y:S05]  /*4160*/  @P0 BRA `(.L_x_89) ;  /* 0x0000000000380947 */ /* 0x000fea0003800000 */
[----:B------:R-:W0:Y:S01]  /*4170*/  LDCU.64 UR20, c[0x0][0x3f8] ;  /* 0x00007f00ff1477ac */ /* 0x000e220008000a00 */
[----:B------:R-:W-:Y:S01]  /*4180*/  MOV R11, R43 ;  /* 0x0000002b000b7202 */ /* 0x000fe20000000f00 */
[----:B------:R-:W-:Y:S01]  /*4190*/  FMUL.FTZ R18, R18, UR9 ;  /* 0x0000000912127c20 */ /* 0x000fe20008410000 */
[----:B------:R-:W1:Y:S01]  /*41a0*/  LDCU.64 UR4, c[0x0][0x380] ;  /* 0x00007000ff0477ac */ /* 0x000e620008000a00 */
[----:B0-----:R-:W-:Y:S01]  /*41b0*/  IMAD R19, R10, UR20, RZ ;  /* 0x000000140a137c24 */ /* 0x001fe2000f8e02ff */
[----:B------:R-:W-:-:S03]  /*41c0*/  MOV R10, R44 ;  /* 0x0000002c000a7202 */ /* 0x000fc60000000f00 */
[C---:B------:R-:W-:Y:S02]  /*41d0*/  IMAD R21, R14.reuse, UR21, R19 ;  /* 0x000000150e157c24 */ /* 0x040fe4000f8e0213 */
[----:B------:R-:W-:Y:S01]  /*41e0*/  FMUL.FTZ R19, R15, UR9 ;  /* 0x000000090f137c20 */ /* 0x000fe20008410000 */
[----:B------:R-:W-:-:S03]  /*41f0*/  IMAD.WIDE.U32 R10, R14, UR20, R10 ;  /* 0x000000140e0a7c25 */ /* 0x000fc6000f8e000a */
[----:B-1----:R-:W-:Y:S02]  /*4200*/  LEA R14, P0, R10, UR4, 0x1 ;  /* 0x000000040a0e7c11 */ /* 0x002fe4000f8008ff */
[----:B------:R-:W-:Y:S02]  /*4210*/  IADD3 R21, PT, PT, R11, R21, RZ ;  /* 0x000000150b157210 */ /* 0x000fe40007ffe0ff */
[----:B------:R-:W-:Y:S02]  /*4220*/  F2FP.BF16.F32.PACK_AB R11, R18, R19 ;  /* 0x00000013120b723e */ /* 0x000fe400000010ff */
[----:B------:R-:W-:-:S05]  /*4230*/  LEA.HI.X R15, R10, UR5, R21, 0x1, P0 ;  /* 0x000000050a0f7c11 */ /* 0x000fca00080f0c15 */
[----:B------:R0:W-:Y:S02]  /*4240*/  STG.E desc[UR10][R14.64], R11 ;  /* 0x0000000b0e007986 */ /* 0x0001e4000c10190a */
.L_x_89:
[----:B------:R-:W-:Y:S05]  /*4250*/  BSYNC.RECONVERGENT B0 ;  /* 0x0000000000007941 */ /* 0x000fea0003800200 */
.L_x_88:
[----:B------:R-:W-:Y:S01]  /*4260*/  PRMT R10, R30, 0x7632, R10 ;  /* 0x000076321e0a7816 */ /* 0x000fe2000000000a */
[----:B------:R-:W-:Y:S01]  /*4270*/  FMUL.FTZ R31, R31, UR9 ;  /* 0x000000091f1f7c20 */ /* 0x000fe20008410000 */
[----:B------:R-:W-:Y:S01]  /*4280*/  FADD.FTZ R17, R17, -UR16 ;  /* 0x8000001011117e21 */ /* 0x000fe20008010000 */
[----:B------:R-:W-:Y:S02]  /*4290*/  ISETP.GE.AND.EX P1, PT, R16, UR19, PT, P1 ;  /* 0x0000001310007c0c */ /* 0x000fe4000bf26310 */
[----:B0-----:R-:W-:Y:S01]  /*42a0*/  SHF.L.U32 R11, R30, 0x10, RZ ;  /* 0x000000101e0b7819 */ /* 0x001fe200000006ff */
[----:B------:R-:W-:Y:S01]  /*42b0*/  FFMA.FTZ R25, R12, R31, R13 ;  /* 0x0000001f0c197223 */ /* 0x000fe2000001000d */
[----:B------:R-:W-:Y:S01]  /*42c0*/  SHF.L.U32 R10, R10, 0x10, RZ ;  /* 0x000000100a0a7819 */ /* 0x000fe200000006ff */
[----:B------:R-:W-:Y:S01]  /*42d0*/  FMUL.FTZ R24, R17, UR9 ;  /* 0x0000000911187c20 */ /* 0x000fe20008410000 */
[----:B------:R-:W-:Y:S07]  /*42e0*/  @!P4 BRA `(.L_x_90) ;  /* 0x000000000048c947 */ /* 0x000fee0003800000 */
[----:B------:R-:W-:Y:S01]  /*42f0*/  FFMA.FTZ R14, R8, R31, R6 ;  /* 0x0000001f080e7223 */ /* 0x000fe20000010006 */
[----:B------:R-:W-:-:S03]  /*4300*/  FFMA.FTZ R15, R9, R24, R7 ;  /* 0x00000018090f7223 */ /* 0x000fc60000010007 */
[----:B------:R-:W-:Y:S01]  /*4310*/  FMUL.FTZ R17, R14, -1.4426950216293334961 ;  /* 0xbfb8aa3b0e117820 */ /* 0x000fe20000410000 */
[----:B------:R-:W-:-:S05]  /*4320*/  FMUL.FTZ R19, R15, -1.4426950216293334961 ;  /* 0xbfb8aa3b0f137820 */ /* 0x000fca0000410000 */
[----:B------:R-:W0:Y:S04]  /*4330*/  MUFU.EX2 R17, R17 ;  /* 0x0000001100117308 */ /* 0x000e280000000800 */
[----:B------:R-:W2:Y:S01]  /*4340*/  MUFU.EX2 R19, R19 ;  /* 0x0000001300137308 */ /* 0x000ea20000000800 */
[----:B0-----:R-:W-:Y:S01]  /*4350*/  FADD.FTZ R18, R17, 1 ;  /* 0x3f80000011127421 */ /* 0x001fe20000010000 */
[----:B--2---:R-:W-:-:S05]  /*4360*/  FADD.FTZ R20, R19, 1 ;  /* 0x3f80000013147421 */ /* 0x004fca0000010000 */
        /* <DEDUP_REMOVED lines=10> */
.L_x_90:
[----:B------:R-:W-:Y:S01]  /*4410*/  FFMA.FTZ R14, R12, R24, R13 ;  /* 0x000000180c0e7223 */ /* 0x000fe2000001000d */
[----:B------:R-:W-:Y:S01]  /*4420*/  BSSY.RECONVERGENT B0, `(.L_x_91) ;  /* 0x0000014000007945 */ /* 0x000fe20003800200 */
[C---:B------:R-:W-:Y:S01]  /*4430*/  PRMT R17, R29.reuse, 0x7632, R17 ;  /* 0x000076321d117816 */ /* 0x040fe20000000011 */
[----:B------:R-:W-:Y:S01]  /*4440*/  FFMA.FTZ R25, R8, R11, -R25 ;  /* 0x0000000b08197223 */ /* 0x000fe20000010819 */
[----:B------:R-:W-:Y:S01]  /*4450*/  SHF.L.U32 R29, R29, 0x10, RZ ;  /* 0x000000101d1d7819 */ /* 0x000fe200000006ff */
[----:B------:R-:W-:Y:S01]  /*4460*/  FFMA.FTZ R14, R9, R10, -R14 ;  /* 0x0000000a090e7223 */ /* 0x000fe2000001080e */
[----:B------:R-:W-:Y:S06]  /*4470*/  @P1 BRA `(.L_x_92) ;  /* 0x0000000000381947 */ /* 0x000fec0003800000 */
[----:B------:R-:W0:Y:S01]  /*4480*/  LDCU.64 UR4, c[0x0][0x3f8] ;  /* 0x00007f00ff0477ac */ /* 0x000e220008000a00 */
[----:B------:R-:W-:Y:S01]  /*4490*/  MOV R10, R44 ;  /* 0x0000002c000a7202 */ /* 0x000fe20000000f00 */
[----:B------:R-:W-:Y:S01]  /*44a0*/  FMUL.FTZ R25, R25, UR9 ;  /* 0x0000000919197c20 */ /* 0x000fe20008410000 */
[----:B------:R-:W-:Y:S01]  /*44b0*/  MOV R11, R43 ;  /* 0x0000002b000b7202 */ /* 0x000fe20000000f00 */
[----:B------:R-:W1:Y:S01]  /*44c0*/  LDCU.64 UR20, c[0x0][0x380] ;  /* 0x00007000ff1477ac */ /* 0x000e620008000a00 */
[----:B0-----:R-:W-:Y:S02]  /*44d0*/  IMAD R15, R16, UR4, RZ ;  /* 0x00000004100f7c24 */ /* 0x001fe4000f8e02ff */
[----:B------:R-:W-:Y:S01]  /*44e0*/  FMUL.FTZ R16, R14, UR9 ;  /* 0x000000090e107c20 */ /* 0x000fe20008410000 */
[----:B------:R-:W-:-:S04]  /*44f0*/  IMAD.WIDE.U32 R10, R38, UR4, R10 ;  /* 0x00000004260a7c25 */ /* 0x000fc8000f8e000a */
[----:B------:R-:W-:Y:S01]  /*4500*/  IMAD R15, R38, UR5, R15 ;  /* 0x00000005260f7c24 */ /* 0x000fe2000f8e020f */
[----:B-1----:R-:W-:-:S04]  /*4510*/  LEA R14, P0, R10, UR20, 0x1 ;  /* 0x000000140a0e7c11 */ /* 0x002fc8000f8008ff */
[----:B------:R-:W-:Y:S02]  /*4520*/  IADD3 R15, PT, PT, R11, R15, RZ ;  /* 0x0000000f0b0f7210 */ /* 0x000fe40007ffe0ff */
[----:B------:R-:W-:Y:S02]  /*4530*/  F2FP.BF16.F32.PACK_AB R11, R16, R25 ;  /* 0x00000019100b723e */ /* 0x000fe400000010ff */
[----:B------:R-:W-:-:S05]  /*4540*/  LEA.HI.X R15, R10, UR21, R15, 0x1, P0 ;  /* 0x000000150a0f7c11 */ /* 0x000fca00080f0c0f */
[----:B------:R0:W-:Y:S02]  /*4550*/  STG.E desc[UR10][R14.64], R11 ;  /* 0x0000000b0e007986 */ /* 0x0001e4000c10190a */
.L_x_92:
[----:B------:R-:W-:Y:S05]  /*4560*/  BSYNC.RECONVERGENT B0 ;  /* 0x0000000000007941 */ /* 0x000fea0003800200 */
.L_x_91:
[C---:B0-----:R-:W-:Y:S01]  /*4570*/  PRMT R11, R5.reuse, 0x7632, R11 ;  /* 0x00007632050b7816 */ /* 0x041fe2000000000b */
[----:B------:R-:W-:Y:S01]  /*4580*/  UISETP.NE.AND UP0, UPT, UR15, URZ, UPT ;  /* 0x000000ff0f00728c */ /* 0x000fe2000bf05270 */
[----:B------:R-:W-:Y:S01]  /*4590*/  SHF.L.U32 R10, R5, 0x10, RZ ;  /* 0x00000010050a7819 */ /* 0x000fe200000006ff */
[----:B------:R-:W-:Y:S01]  /*45a0*/  FADD.FTZ R29, R29, -UR16 ;  /* 0x800000101d1d7e21 */ /* 0x000fe20008010000 */
[----:B------:R-:W-:Y:S02]  /*45b0*/  SHF.L.U32 R5, R17, 0x10, RZ ;  /* 0x0000001011057819 */ /* 0x000fe400000006ff */
[----:B------:R-:W-:Y:S01]  /*45c0*/  SHF.L.U32 R11, R11, 0x10, RZ ;  /* 0x000000100b0b7819 */ /* 0x000fe200000006ff */
[----:B------:R-:W-:Y:S01]  /*45d0*/  FADD.FTZ R10, R10, -UR16 ;  /* 0x800000100a0a7e21 */ /* 0x000fe20008010000 */
[----:B------:R-:W-:Y:S01]  /*45e0*/  FMUL.FTZ R29, R29, UR9 ;  /* 0x000000091d1d7c20 */ /* 0x000fe20008410000 */
[----:B------:R-:W-:Y:S01]  /*45f0*/  FADD.FTZ R5, R5, -UR16 ;  /* 0x8000001005057e21 */ /* 0x000fe20008010000 */
[----:B------:R-:W-:Y:S01]  /*4600*/  PRMT R19, R28, 0x7632, R19 ;  /* 0x000076321c137816 */ /* 0x000fe20000000013 */
[----:B------:R-:W-:Y:S01]  /*4610*/  FADD.FTZ R11, R11, -UR16 ;  /* 0x800000100b0b7e21 */ /* 0x000fe20008010000 */
[----:B------:R-:W-:Y:S01]  /*4620*/  SHF.R.S32.HI R14, RZ, 0x1f, R37 ;  /* 0x0000001fff0e7819 */ /* 0x000fe20000011425 */
[----:B------:R-:W-:Y:S01]  /*4630*/  FMUL.FTZ R18, R5, UR9 ;  /* 0x0000000905127c20 */ /* 0x000fe20008410000 */
[----:B------:R-:W-:Y:S01]  /*4640*/  FMUL.FTZ R5, R10, UR9 ;  /* 0x000000090a057c20 */ /* 0x000fe20008410000 */
[----:B------:R-:W-:Y:S01]  /*4650*/  FMUL.FTZ R10, R11, UR9 ;  /* 0x000000090b0a7c20 */ /* 0x000fe20008410000 */
[----:B------:R-:W-:Y:S01]  /*4660*/  ISETP.GE.U32.AND P0, PT, R37, UR18, PT ;  /* 0x0000001225007c0c */ /* 0x000fe2000bf06070 */
[C-C-:B------:R-:W-:Y:S01]  /*4670*/  FFMA.FTZ R15, R12.reuse, R29, R13.reuse ;  /* 0x0000001d0c0f7223 */ /* 0x140fe2000001000d */
[C-C-:B------:R-:W-:Y:S01]  /*4680*/  FFMA.FTZ R16, R12.reuse, R18, R13.reuse ;  /* 0x000000120c107223 */ /* 0x140fe2000001000d */
[C-C-:B------:R-:W-:Y:S01]  /*4690*/  FFMA.FTZ R11, R12.reuse, R5, R13.reuse ;  /* 0x000000050c0b7223 */ /* 0x140fe2000001000d */
[----:B------:R-:W-:Y:S01]  /*46a0*/  FFMA.FTZ R12, R12, R10, R13 ;  /* 0x0000000a0c0c7223 */ /* 0x000fe2000001000d */
[----:B------:R-:W-:-:S02]  /*46b0*/  ISETP.GE.U32.AND P1, PT, R36, UR18, PT ;  /* 0x0000001224007c0c */ /* 0x000fc4000bf26070 */
[----:B------:R-:W-:Y:S02]  /*46c0*/  ISETP.GE.AND.EX P0, PT, R14, UR19, PT, P0 ;  /* 0x000000130e007c0c */ /* 0x000fe4000bf06300 */
[----:B------:R-:W-:Y:S02]  /*46d0*/  SHF.L.U32 R28, R28, 0x10, RZ ;  /* 0x000000101c1c7819 */ /* 0x000fe400000006ff */
[----:B------:R-:W-:Y:S01]  /*46e0*/  SHF.L.U32 R13, R19, 0x10, RZ ;  /* 0x00000010130d7819 */ /* 0x000fe200000006ff */
[----:B------:R-:W-:Y:S08]  /*46f0*/  BRA.U !UP0, `(.L_x_93) ;  /* 0x0000000108487547 */ /* 0x000ff0000b800000 */
[----:B------:R-:W-:Y:S01]  /*4700*/  FFMA.FTZ R17, R8, R29, R6 ;  /* 0x0000001d08117223 */ /* 0x000fe20000010006 */
[----:B------:R-:W-:-:S03]  /*4710*/  FFMA.FTZ R18, R9, R18, R7 ;  /* 0x0000001209127223 */ /* 0x000fc60000010007 */
[----:B------:R-:W-:Y:S01]  /*4720*/  FMUL.FTZ R19, R17, -1.4426950216293334961 ;  /* 0xbfb8aa3b11137820 */ /* 0x000fe20000410000 */
[----:B------:R-:W-:-:S05]  /*4730*/  FMUL.FTZ R22, R18, -1.4426950216293334961 ;  /* 0xbfb8aa3b12167820 */ /* 0x000fca0000410000 */
[----:B------:R-:W2:Y:S04]  /*4740*/  MUFU.EX2 R19, R19 ;  /* 0x0000001300137308 */ /* 0x000ea80000000800 */
[----:B------:R-:W0:Y:S01]  /*4750*/  MUFU.EX2 R22, R22 ;  /* 0x0000001600167308 */ /* 0x000e220000000800 */
[----:B--2---:R-:W-:Y:S01]  /*4760*/  FADD.FTZ R20, R19, 1 ;  /* 0x3f80000013147421 */ /* 0x004fe20000010000 */
[----:B0-----:R-:W-:-:S03]  /*4770*/  FADD.FTZ R23, R22, 1 ;  /* 0x3f80000016177421 */ /* 0x001fc60000010000 */
        /* <DEDUP_REMOVED lines=10> */
.L_x_93:
[----:B------:R-:W-:Y:S01]  /*4820*/  BSSY.RECONVERGENT B0, `(.L_x_94) ;  /* 0x0000013000007945 */ /* 0x000fe20003800200 */
[----:B------:R-:W-:Y:S01]  /*4830*/  FFMA.FTZ R28, R8, R28, -R15 ;  /* 0x0000001c081c7223 */ /* 0x000fe2000001080f */
[----:B------:R-:W-:Y:S01]  /*4840*/  PRMT R18, R4, 0x7632, R18 ;  /* 0x0000763204127816 */ /* 0x000fe20000000012 */
[----:B------:R-:W-:Y:S01]  /*4850*/  FFMA.FTZ R13, R9, R13, -R16 ;  /* 0x0000000d090d7223 */ /* 0x000fe20000010810 */
[----:B------:R-:W-:Y:S06]  /*4860*/  @P0 BRA `(.L_x_95) ;  /* 0x0000000000380947 */ /* 0x000fec0003800000 */
[----:B------:R-:W0:Y:S01]  /*4870*/  LDCU.64 UR4, c[0x0][0x3f8] ;  /* 0x00007f00ff0477ac */ /* 0x000e220008000a00 */
[----:B------:R-:W-:Y:S01]  /*4880*/  MOV R15, R43 ;  /* 0x0000002b000f7202 */ /* 0x000fe20000000f00 */
[----:B------:R-:W-:Y:S01]  /*4890*/  FMUL.FTZ R28, R28, UR9 ;  /* 0x000000091c1c7c20 */ /* 0x000fe20008410000 */
[----:B------:R-:W-:Y:S01]  /*48a0*/  FMUL.FTZ R13, R13, UR9 ;  /* 0x000000090d0d7c20 */ /* 0x000fe20008410000 */
[----:B------:R-:W1:Y:S04]  /*48b0*/  LDCU.64 UR20, c[0x0][0x380] ;  /* 0x00007000ff1477ac */ /* 0x000e680008000a00 */
[----:B------:R-:W-:Y:S01]  /*48c0*/  F2FP.BF16.F32.PACK_AB R13, R13, R28 ;  /* 0x0000001c0d0d723e */ /* 0x000fe200000010ff */
[----:B0-----:R-:W-:Y:S01]  /*48d0*/  IMAD R16, R14, UR4, RZ ;  /* 0x000000040e107c24 */ /* 0x001fe2000f8e02ff */
[----:B------:R-:W-:-:S03]  /*48e0*/  MOV R14, R44 ;  /* 0x0000002c000e7202 */ /* 0x000fc60000000f00 */
[C---:B------:R-:W-:Y:S02]  /*48f0*/  IMAD R17, R37.reuse, UR5, R16 ;  /* 0x0000000525117c24 */ /* 0x040fe4000f8e0210 */
[----:B------:R-:W-:-:S03]  /*4900*/  IMAD.WIDE.U32 R14, R37, UR4, R14 ;  /* 0x00000004250e7c25 */ /* 0x000fc6000f8e000e */
[----:B-1----:R-:W-:Y:S02]  /*4910*/  LEA R16, P0, R14, UR20, 0x1 ;  /* 0x000000140e107c11 */ /* 0x002fe4000f8008ff */
[----:B------:R-:W-:-:S04]  /*4920*/  IADD3 R17, PT, PT, R15, R17, RZ ;  /* 0x000000110f117210 */ /* 0x000fc80007ffe0ff */
[----:B------:R-:W-:-:S05]  /*4930*/  LEA.HI.X R17, R14, UR21, R17, 0x1, P0 ;  /* 0x000000150e117c11 */ /* 0x000fca00080f0c11 */
[----:B------:R0:W-:Y:S02]  /*4940*/  STG.E desc[UR10][R16.64], R13 ;  /* 0x0000000d10007986 */ /* 0x0001e4000c10190a */
.L_x_95:
[----:B------:R-:W-:Y:S05]  /*4950*/  BSYNC.RECONVERGENT B0 ;  /* 0x0000000000007941 */ /* 0x000fea0003800200 */
.L_x_94:
[----:B------:R-:W-:Y:S02]  /*4960*/  SHF.L.U32 R4, R4, 0x10, RZ ;  /* 0x0000001004047819 */ /* 0x000fe400000006ff */
[----:B0-----:R-:W-:Y:S02]  /*4970*/  SHF.R.S32.HI R17, RZ, 0x1f, R36 ;  /* 0x0000001fff117819 */ /* 0x001fe40000011424 */
[----:B------:R-:W-:Y:S01]  /*4980*/  SHF.L.U32 R13, R18, 0x10, RZ ;  /* 0x00000010120d7819 */ /* 0x000fe200000006ff */
[----:B------:R-:W-:Y:S06]  /*4990*/  BRA.U !UP0, `(.L_x_96) ;  /* 0x0000000108487547 */ /* 0x000fec000b800000 */
[----:B------:R-:W-:Y:S01]  /*49a0*/  FFMA.FTZ R7, R9, R10, R7 ;  /* 0x0000000a09077223 */ /* 0x000fe20000010007 */
[----:B------:R-:W-:-:S03]  /*49b0*/  FFMA.FTZ R5, R8, R5, R6 ;  /* 0x0000000508057223 */ /* 0x000fc60000010006 */
[----:B------:R-:W-:Y:S01]  /*49c0*/  FMUL.FTZ R14, R7, -1.4426950216293334961 ;  /* 0xbfb8aa3b070e7820 */ /* 0x000fe20000410000 */
[----:B------:R-:W-:-:S05]  /*49d0*/  FMUL.FTZ R6, R5, -1.4426950216293334961 ;  /* 0xbfb8aa3b05067820 */ /* 0x000fca0000410000 */
[----:B------:R-:W0:Y:S04]  /*49e0*/  MUFU.EX2 R14, R14 ;  /* 0x0000000e000e7308 */ /* 0x000e280000000800 */
[----:B------:R-:W1:Y:S01]  /*49f0*/  MUFU.EX2 R6, R6 ;  /* 0x0000000600067308 */ /* 0x000e620000000800 */
[----:B0-----:R-:W-:Y:S01]  /*4a00*/  FADD.FTZ R16, R14, 1 ;  /* 0x3f8000000e107421 */ /* 0x001fe20000010000 */
[----:B-1----:R-:W-:-:S05]  /*4a10*/  FADD.FTZ R10, R6, 1 ;  /* 0x3f800000060a7421 */ /* 0x002fca0000010000 */
[----:B------:R-:W2:Y:S08]  /*4a20*/  MUFU.RCP R16, R16 ;  /* 0x0000001000107308 */ /* 0x000eb00000001000 */
[----:B------:R-:W0:Y:S01]  /*4a30*/  MUFU.RCP R15, R10 ;  /* 0x0000000a000f7308 */ /* 0x000e220000001000 */
[----:B--2---:R-:W-:Y:S01]  /*4a40*/  FADD.FTZ R20, -R16, 1 ;  /* 0x3f80000010147421 */ /* 0x004fe20000010100 */
[----:B------:R-:W-:-:S03]  /*4a50*/  FMUL.FTZ R13, R13, R16 ;  /* 0x000000100d0d7220 */ /* 0x000fc60000410000 */
[----:B------:R-:W-:Y:S01]  /*4a60*/  FFMA.FTZ R20, R7, R20, 1 ;  /* 0x3f80000007147423 */ /* 0x000fe20000010014 */
[----:B0-----:R-:W-:Y:S01]  /*4a70*/  FADD.FTZ R18, -R15, 1 ;  /* 0x3f8000000f127421 */ /* 0x001fe20000010100 */
[----:B------:R-:W-:Y:S02]  /*4a80*/  FMUL.FTZ R4, R4, R15 ;  /* 0x0000000f04047220 */ /* 0x000fe40000410000 */
[----:B------:R-:W-:Y:S01]  /*4a90*/  FMUL.FTZ R13, R13, R20 ;  /* 0x000000140d0d7220 */ /* 0x000fe20000410000 */
[----:B------:R-:W-:-:S04]  /*4aa0*/  FFMA.FTZ R5, R5, R18, 1 ;  /* 0x3f80000005057423 */ /* 0x000fc80000010012 */
[----:B------:R-:W-:-:S07]  /*4ab0*/  FMUL.FTZ R4, R4, R5 ;  /* 0x0000000504047220 */ /* 0x000fce0000410000 */
.L_x_96:
[----:B------:R-:W-:Y:S01]  /*4ac0*/  ISETP.GE.AND.EX P1, PT, R17, UR19, PT, P1 ;  /* 0x0000001311007c0c */ /* 0x000fe2000bf26310 */
[----:B------:R-:W-:Y:S01]  /*4ad0*/  FFMA.FTZ R11, R8, R4, -R11 ;  /* 0x00000004080b7223 */ /* 0x000fe2000001080b */
[----:B------:R-:W-:Y:S01]  /*4ae0*/  FFMA.FTZ R12, R9, R13, -R12 ;  /* 0x0000000d090c7223 */ /* 0x000fe2000001080c */
[----:B------:R-:W-:Y:S02]  /*4af0*/  BSSY.RECONVERGENT B0, `(.L_x_97) ;  /* 0x000000f000007945 */ /* 0x000fe40003800200 */
[----:B------:R-:W-:Y:S01]  /*4b00*/  FMUL.FTZ R7, R11, UR9 ;  /* 0x000000090b077c20 */ /* 0x000fe20008410000 */
[----:B------:R-:W-:-:S07]  /*4b10*/  FMUL.FTZ R12, R12, UR9 ;  /* 0x000000090c0c7c20 */ /* 0x000fce0008410000 */
[----:B------:R-:W-:Y:S05]  /*4b20*/  @P1 BRA `(.L_x_98) ;  /* 0x00000000002c1947 */ /* 0x000fea0003800000 */
[----:B------:R-:W0:Y:S01]  /*4b30*/  LDCU.64 UR4, c[0x0][0x3f8] ;  /* 0x00007f00ff0477ac */ /* 0x000e220008000a00 */
[----:B------:R-:W-:Y:S02]  /*4b40*/  MOV R42, R44 ;  /* 0x0000002c002a7202 */ /* 0x000fe40000000f00 */
[----:B------:R-:W-:Y:S01]  /*4b50*/  F2FP.BF16.F32.PACK_AB R7, R12, R7 ;  /* 0x000000070c07723e */ /* 0x000fe200000010ff */
[----:B------:R-:W1:Y:S01]  /*4b60*/  LDCU.64 UR16, c[0x0][0x380] ;  /* 0x00007000ff1077ac */ /* 0x000e620008000a00 */
[----:B0-----:R-:W-:Y:S02]  /*4b70*/  IMAD R5, R17, UR4, RZ ;  /* 0x0000000411057c24 */ /* 0x001fe4000f8e02ff */
[----:B------:R-:W-:-:S04]  /*4b80*/  IMAD.WIDE.U32 R42, R36, UR4, R42 ;  /* 0x00000004242a7c25 */ /* 0x000fc8000f8e002a */
[----:B------:R-:W-:Y:S01]  /*4b90*/  IMAD R5, R36, UR5, R5 ;  /* 0x0000000524057c24 */ /* 0x000fe2000f8e0205 */
[----:B-1----:R-:W-:-:S04]  /*4ba0*/  LEA R4, P0, R42, UR16, 0x1 ;  /* 0x000000102a047c11 */ /* 0x002fc8000f8008ff */
[----:B------:R-:W-:-:S04]  /*4bb0*/  IADD3 R5, PT, PT, R43, R5, RZ ;  /* 0x000000052b057210 */ /* 0x000fc80007ffe0ff */
[----:B------:R-:W-:-:S05]  /*4bc0*/  LEA.HI.X R5, R42, UR17, R5, 0x1, P0 ;  /* 0x000000112a057c11 */ /* 0x000fca00080f0c05 */
[----:B------:R0:W-:Y:S02]  /*4bd0*/  STG.E desc[UR10][R4.64], R7 ;  /* 0x0000000704007986 */ /* 0x0001e4000c10190a */
.L_x_98:
[----:B------:R-:W-:Y:S05]  /*4be0*/  BSYNC.RECONVERGENT B0 ;  /* 0x0000000000007941 */ /* 0x000fea0003800200 */
.L_x_97:
[----:B------:R-:W-:Y:S01]  /*4bf0*/  UIADD3 UR7, UPT, UPT, UR14, UR7, URZ ;  /* 0x000000070e077290 */ /* 0x000fe2000fffe0ff */
[----:B------:R-:W-:-:S03]  /*4c00*/  IADD3 R35, PT, PT, R35, 0x1, RZ ;  /* 0x0000000123237810 */ /* 0x000fc60007ffe0ff */
[----:B------:R-:W-:-:S09]  /*4c10*/  UISETP.GE.AND UP0, UPT, UR7, UR6, UPT ;  /* 0x000000060700728c */ /* 0x000fd2000bf06270 */
[----:B------:R-:W-:Y:S05]  /*4c20*/  BRA.U !UP0, `(.L_x_99) ;  /* 0xffffffb5084c7547 */ /* 0x000fea000b83ffff */
.L_x_68:
[----:B------:R-:W1:Y:S01]  /*4c30*/  LDC R6, c[0x0][0x370] ;  /* 0x0000dc00ff067b82 */ /* 0x000e620000000800 */
[----:B------:R-:W-:Y:S01]  /*4c40*/  ISETP.NE.AND P2, PT, R0, RZ, PT ;  /* 0x000000ff0000720c */ /* 0x000fe20003f45270 */
[----:B------:R-:W-:Y:S06]  /*4c50*/  BSSY.RECONVERGENT B0, `(.L_x_100) ;  /* 0x0000011000007945 */ /* 0x000fec0003800200 */
[----:B0-----:R-:W0:Y:S08]  /*4c60*/  LDC R7, c[0x0][0x374] ;  /* 0x0000dd00ff077b82 */ /* 0x001e300000000800 */
[----:B------:R-:W3:Y:S01]  /*4c70*/  LDC.64 R2, c[0x0][0x3c8] ;  /* 0x0000f200ff027b82 */ /* 0x000ee20000000a00 */
[----:B-1----:R-:W-:-:S02]  /*4c80*/  IADD3 R5, PT, PT, R6, -0x1, RZ ;  /* 0xffffffff06057810 */ /* 0x002fc40007ffe0ff */
[----:B------:R-:W-:Y:S02]  /*4c90*/  ISETP.NE.AND P1, PT, R6, 0x1, PT ;  /* 0x000000010600780c */ /* 0x000fe40003f25270 */
[----:B0-----:R-:W-:-:S04]  /*4ca0*/  IADD3 R4, PT, PT, R7, -0x1, RZ ;  /* 0xffffffff07047810 */ /* 0x001fc80007ffe0ff */
[----:B------:R-:W-:Y:S02]  /*4cb0*/  ISETP.NE.AND P0, PT, R4, UR8, PT ;  /* 0x0000000804007c0c */ /* 0x000fe4000bf05270 */
[----:B------:R-:W-:Y:S02]  /*4cc0*/  SHF.L.U32 R4, R7, 0x1, RZ ;  /* 0x0000000107047819 */ /* 0x000fe400000006ff */
[----:B------:R-:W-:Y:S02]  /*4cd0*/  ISETP.NE.OR P0, PT, R5, UR13, P0 ;  /* 0x0000000d05007c0c */ /* 0x000fe40008705670 */
[----:B------:R-:W-:-:S05]  /*4ce0*/  SEL R5, R4, RZ, P1 ;  /* 0x000000ff04057207 */ /* 0x000fca0000800000 */
[----:B---3--:R-:W-:Y:S01]  /*4cf0*/  IMAD.WIDE.U32 R2, R5, 0x4, R2 ;  /* 0x0000000405027825 */ /* 0x008fe200078e0002 */
[----:B------:R-:W-:Y:S06]  /*4d00*/  @P2 BRA `(.L_x_101) ;  /* 0x0000000000142947 */ /* 0x000fec0003800000 */
[----:B------:R-:W-:Y:S01]  /*4d10*/  HFMA2 R5, -RZ, RZ, 0, 5.9604644775390625e-08 ;  /* 0x00000001ff057431 */ /* 0x000fe200000001ff */
[----:B------:R-:W-:Y:S06]  /*4d20*/  MEMBAR.ALL.GPU ;  /* 0x0000000000007992 */ /* 0x000fec000000a000 */
[----:B------:R-:W-:-:S00]  /*4d30*/  ERRBAR ;  /* 0x00000000000079ab */ /* 0x000fc00000000000 */
[----:B------:R-:W-:Y:S06]  /*4d40*/  CGAERRBAR ;  /* 0x00000000000075ab */ /* 0x000fec0000000000 */
[----:B------:R0:W-:Y:S02]  /*4d50*/  REDG.E.ADD.S32.STRONG.GPU desc[UR10][R2.64], R5 ;  /* 0x000000050200798e */ /* 0x0001e4000c12e30a */
.L_x_101:
[----:B------:R-:W-:Y:S05]  /*4d60*/  BSYNC.RECONVERGENT B0 ;  /* 0x0000000000007941 */ /* 0x000fea0003800200 */
.L_x_100:
[----:B------:R-:W-:Y:S05]  /*4d70*/  @P0 EXIT ;  /* 0x000000000000094d */ /* 0x000fea0003800000 */
[----:B------:R-:W-:Y:S05]  /*4d80*/  @P2 BRA `(.L_x_102) ;  /* 0x0000000000202947 */ /* 0x000fea0003800000 */
[----:B------:R-:W-:-:S05]  /*4d90*/  IMAD R4, R6, R7, RZ ;  /* 0x0000000706047224 */ /* 0x000fca00078e02ff */
[----:B------:R-:W-:-:S13]  /*4da0*/  ISETP.NE.AND P0, PT, R4, -0x1, PT ;  /* 0xffffffff0400780c */ /* 0x000fda0003f05270 */
[----:B------:R-:W-:Y:S05]  /*4db0*/  @!P0 BRA `(.L_x_102) ;  /* 0x0000000000148947 */ /* 0x000fea0003800000 */
.L_x_103:
[----:B0-----:R-:W3:Y:S04]  /*4dc0*/  LDG.E.STRONG.GPU R5, desc[UR10][R2.64] ;  /* 0x0000000a02057981 */ /* 0x001ee8000c1ef900 */
[----:B---3--:R-:W-:Y:S01]  /*4dd0*/  CCTL.IVALL ;  /* 0x00000000ff00798f */ /* 0x008fe20002000000 */
[----:B------:R-:W-:Y:S05]  /*4de0*/  YIELD ;  /* 0x0000000000007946 */ /* 0x000fea0003800000 */
[----:B------:R-:W-:-:S13]  /*4df0*/  ISETP.NE.AND P0, PT, R5, R4, PT ;  /* 0x000000040500720c */ /* 0x000fda0003f05270 */
[----:B------:R-:W-:Y:S05]  /*4e00*/  @P0 BRA `(.L_x_103) ;  /* 0xfffffffc00ec0947 */ /* 0x000fea000383ffff */
.L_x_102:
[----:B------:R-:W-:Y:S05]  /*4e10*/  WARPSYNC.ALL ;  /* 0x0000000000007948 */ /* 0x000fea0003800000 */
[----:B------:R-:W0:Y:S08]  /*4e20*/  LDC.64 R8, c[0x0][0x3f8] ;  /* 0x0000fe00ff087b82 */ /* 0x000e300000000a00 */
        /* <DEDUP_REMOVED lines=9> */
[----:B------:R-:W-:Y:S01]  /*4ec0*/  BSSY.RECONVERGENT B0, `(.L_x_104) ;  /* 0x000004c000007945 */ /* 0x000fe20003800200 */
[----:B------:R-:W-:Y:S02]  /*4ed0*/  MOV R7, RZ ;  /* 0x000000ff00077202 */ /* 0x000fe40000000f00 */
[----:B------:R-:W-:Y:S02]  /*4ee0*/  ISETP.GT.U32.AND P0, PT, R3, R6, PT ;  /* 0x000000060300720c */ /* 0x000fe40003f04070 */
[----:B------:R-:W-:Y:S02]  /*4ef0*/  IADD3.X R11, PT, PT, RZ, R7, RZ, P1, !PT ;  /* 0x00000007ff0b7210 */ /* 0x000fe40000ffe4ff */
[----:B------:R-:W-:Y:S02]  /*4f00*/  LOP3.LUT R4, RZ, R0, RZ, 0x33, !PT ;  /* 0x00000000ff047212 */ /* 0x000fe400078e33ff */
[----:B------:R-:W-:-:S02]  /*4f10*/  ISETP.GT.AND.EX P0, PT, R2, R11, PT, P0 ;  /* 0x0000000b0200720c */ /* 0x000fc40003f04300 */
[----:B------:R-:W-:Y:S02]  /*4f20*/  LEA R13, R9, R9, 0x1 ;  /* 0x00000009090d7211 */ /* 0x000fe400078e08ff */
[----:B------:R-:W-:Y:S02]  /*4f30*/  SEL R5, R3, R6, P0 ;  /* 0x0000000603057207 */ /* 0x000fe40000000000 */
[----:B------:R-:W-:Y:S02]  /*4f40*/  LOP3.LUT R6, RZ, R7, RZ, 0x33, !PT ;  /* 0x00000007ff067212 */ /* 0x000fe400078e33ff */
[----:B------:R-:W-:Y:S01]  /*4f50*/  IADD3 R22, P1, PT, R4, R5, RZ ;  /* 0x0000000504167210 */ /* 0x000fe20007f3e0ff */
[----:B------:R-:W-:Y:S01]  /*4f60*/  IMAD.WIDE.U32 R4, R8, 0x3, RZ ;  /* 0x0000000308047825 */ /* 0x000fe200078e00ff */
[----:B------:R-:W-:Y:S02]  /*4f70*/  SEL R11, R2, R11, P0 ;  /* 0x0000000b020b7207 */ /* 0x000fe40000000000 */
[----:B------:R-:W-:-:S02]  /*4f80*/  LOP3.LUT R10, R22, 0x180, RZ, 0xc0, !PT ;  /* 0x00000180160a7812 */ /* 0x000fc400078ec0ff */
[----:B------:R-:W-:Y:S02]  /*4f90*/  IADD3.X R11, PT, PT, R6, R11, RZ, P1, !PT ;  /* 0x0000000b060b7210 */ /* 0x000fe40000ffe4ff */
[----:B------:R-:W-:Y:S02]  /*4fa0*/  ISETP.NE.U32.AND P1, PT, R10, 0x180, PT ;  /* 0x000001800a00780c */ /* 0x000fe40003f25070 */
[----:B------:R-:W-:Y:S02]  /*4fb0*/  IADD3 R13, PT, PT, R5, R13, RZ ;  /* 0x0000000d050d7210 */ /* 0x000fe40007ffe0ff */
[----:B------:R-:W-:Y:S02]  /*4fc0*/  ISETP.NE.AND.EX P1, PT, RZ, RZ, PT, P1 ;  /* 0x000000ffff00720c */ /* 0x000fe40003f25310 */
[----:B------:R-:W-:Y:S02]  /*4fd0*/  LEA.HI R6, P2, R13, R4, RZ, 0x1 ;  /* 0x000000040d067211 */ /* 0x000fe400078508ff */
[----:B------:R-:W-:-:S02]  /*4fe0*/  ISETP.GE.U32.AND P0, PT, R22, 0x180, PT ;  /* 0x000001801600780c */ /* 0x000fc40003f06070 */
[----:B------:R-:W-:Y:S02]  /*4ff0*/  IADD3.X R13, PT, PT, RZ, R13, RZ, P2, !PT ;  /* 0x0000000dff0d7210 */ /* 0x000fe400017fe4ff */
[----:B------:R-:W-:Y:S02]  /*5000*/  ISETP.GE.U32.AND.EX P0, PT, R11, RZ, PT, P0 ;  /* 0x000000ff0b00720c */ /* 0x000fe40003f06100 */
[--C-:B------:R-:W-:Y:S02]  /*5010*/  SHF.R.S64 R6, R6, 0x1, R13.reuse ;  /* 0x0000000106067819 */ /* 0x100fe4000000100d */
[----:B------:R-:W-:Y:S01]  /*5020*/  SHF.R.S32.HI R23, RZ, 0x1, R13 ;  /* 0x00000001ff177819 */ /* 0x000fe2000001140d */
[----:B------:R-:W-:Y:S08]  /*5030*/  @!P1 BRA `(.L_x_105) ;  /* 0x0000000000d09947 */ /* 0x000ff00003800000 */
[----:B------:R-:W2:Y:S01]  /*5040*/  LDCU.64 UR4, c[0x0][0x3d8] ;  /* 0x00007b00ff0477ac */ /* 0x000ea20008000a00 */
[----:B------:R-:W-:Y:S02]  /*5050*/  SHF.R.U64 R22, R22, 0x7, R11 ;  /* 0x0000000716167819 */ /* 0x000fe4000000120b */
[----:B------:R-:W-:Y:S01]  /*5060*/  SHF.L.U32 R25, R0, 0x3, RZ ;  /* 0x0000000300197819 */ /* 0x000fe200000006ff */
[----:B------:R-:W0:Y:S01]  /*5070*/  LDCU.64 UR6, c[0x0][0x390] ;  /* 0x00007200ff0677ac */ /* 0x000e220008000a00 */
[----:B------:R-:W-:Y:S02]  /*5080*/  IADD3 R22, PT, PT, R22, 0x1, RZ ;  /* 0x0000000116167810 */ /* 0x000fe40007ffe0ff */
[----:B------:R-:W-:Y:S01]  /*5090*/  SHF.L.U64.HI R26, R0, 0x3, R7 ;  /* 0x00000003001a7819 */ /* 0x000fe20000010207 */
[----:B------:R-:W1:Y:S01]  /*50a0*/  LDCU.64 UR8, c[0x0][0x388] ;  /* 0x00007100ff0877ac */ /* 0x000e620008000a00 */
[C---:B------:R-:W-:Y:S02]  /*50b0*/  SHF.L.U32 R5, R22.reuse, 0x7, RZ ;  /* 0x0000000716057819 */ /* 0x040fe400000006ff */
[----:B------:R-:W-:-:S02]  /*50c0*/  LOP3.LUT R22, R22, 0x3, RZ, 0xc0, !PT ;  /* 0x0000000316167812 */ /* 0x000fc400078ec0ff */
[----:B------:R-:W-:Y:S02]  /*50d0*/  LOP3.LUT R5, R5, 0x180, RZ, 0xc0, !PT ;  /* 0x0000018005057812 */ /* 0x000fe400078ec0ff */
[----:B------:R-:W-:Y:S02]  /*50e0*/  SHF.L.U32 R11, R9, 0x2, RZ ;  /* 0x00000002090b7819 */ /* 0x000fe400000006ff */
[----:B------:R-:W-:Y:S02]  /*50f0*/  IADD3 R22, P3, PT, RZ, -R22, RZ ;  /* 0x80000016ff167210 */ /* 0x000fe40007f7e0ff */
[----:B--2---:R-:W-:Y:S02]  /*5100*/  LEA R20, P1, R0, UR4, 0x2 ;  /* 0x0000000400147c11 */ /* 0x004fe4000f8210ff */
[----:B------:R-:W-:Y:S02]  /*5110*/  SHF.L.U64.HI R34, R3, 0x2, R2 ;  /* 0x0000000203227819 */ /* 0x000fe40000010202 */
[----:B0-----:R-:W-:-:S02]  /*5120*/  IADD3 R27, P2, PT, R25, UR6, RZ ;  /* 0x00000006191b7c10 */ /* 0x001fc4000ff5e0ff */
[----:B------:R-:W-:Y:S02]  /*5130*/  LEA.HI.X R21, R0, UR5, R7, 0x2, P1 ;  /* 0x0000000500157c11 */ /* 0x000fe400088f1407 */
[----:B------:R-:W-:Y:S02]  /*5140*/  IADD3.X R28, PT, PT, R26, UR7, RZ, P2, !PT ;  /* 0x000000071a1c7c10 */ /* 0x000fe400097fe4ff */
[----:B------:R-:W-:Y:S01]  /*5150*/  IADD3 R0, P2, PT, R5, R0, RZ ;  /* 0x0000000005007210 */ /* 0x000fe20007f5e0ff */
[----:B------:R-:W-:Y:S01]  /*5160*/  IMAD.WIDE.U32 R4, R8, 0x4, RZ ;  /* 0x0000000408047825 */ /* 0x000fe200078e00ff */
[----:B-1----:R-:W-:Y:S02]  /*5170*/  IADD3 R25, P1, PT, R25, UR8, RZ ;  /* 0x0000000819197c10 */ /* 0x002fe4000ff3e0ff */
[----:B------:R-:W-:Y:S02]  /*5180*/  SHF.L.U64.HI R30, R6, 0x2, R23 ;  /* 0x00000002061e7819 */ /* 0x000fe40000010217 */
[----:B------:R-:W-:-:S02]  /*5190*/  IADD3.X R26, PT, PT, R26, UR9, RZ, P1, !PT ;  /* 0x000000091a1a7c10 */ /* 0x000fc40008ffe4ff */
[----:B------:R-:W-:Y:S02]  /*51a0*/  IADD3 R32, PT, PT, R5, R11, RZ ;  /* 0x0000000b05207210 */ /* 0x000fe40007ffe0ff */
[----:B------:R-:W-:Y:S02]  /*51b0*/  IADD3.X R24, PT, PT, RZ, -0x1, RZ, P3, !PT ;  /* 0xffffffffff187810 */ /* 0x000fe40001ffe4ff */
[----:B------:R-:W-:-:S07]  /*51c0*/  IADD3.X R7, PT, PT, RZ, R7, RZ, P2, !PT ;  /* 0x00000007ff077210 */ /* 0x000fce00017fe4ff */
.L_x_106:
[----:B0-----:R-:W-:Y:S01]  /*51d0*/  LEA R14, P1, R3, R20, 0x2 ;  /* 0x00000014030e7211 */ /* 0x001fe200078210ff */
[----:B------:R-:W2:Y:S01]  /*51e0*/  LDG.E R10, desc[UR10][R20.64] ;  /* 0x0000000a140a7981 */ /* 0x000ea2000c1e1900 */
[----:B------:R-:W-:Y:S02]  /*51f0*/  IADD3 R16, P2, PT, R20, R4, RZ ;  /* 0x0000000414107210 */ /* 0x000fe40007f5e0ff */
[----:B------:R-:W-:Y:S02]  /*5200*/  LEA R12, P3, R6, R20, 0x2 ;  /* 0x00000014060c7211 */ /* 0x000fe400078610ff */
[C---:B------:R-:W-:Y:S02]  /*5210*/  IADD3.X R15, PT, PT, R21.reuse, R34, RZ, P1, !PT ;  /* 0x00000022150f7210 */ /* 0x040fe40000ffe4ff */
[C---:B------:R-:W-:Y:S02]  /*5220*/  IADD3.X R17, PT, PT, R21.reuse, R32, RZ, P2, !PT ;  /* 0x0000002015117210 */ /* 0x040fe400017fe4ff */
[----:B------:R-:W-:Y:S01]  /*5230*/  IADD3.X R13, PT, PT, R21, R30, RZ, P3, !PT ;  /* 0x0000001e150d7210 */ /* 0x000fe20001ffe4ff */
[----:B------:R0:W2:Y:S04]  /*5240*/  LDG.E R11, desc[UR10][R14.64] ;  /* 0x0000000a0e0b7981 */ /* 0x0000a8000c1e1900 */
[----:B------:R-:W3:Y:S04]  /*5250*/  LDG.E R18, desc[UR10][R16.64] ;  /* 0x0000000a10127981 */ /* 0x000ee8000c1e1900 */
[----:B------:R1:W3:Y:S01]  /*5260*/  LDG.E R19, desc[UR10][R12.64] ;  /* 0x0000000a0c137981 */ /* 0x0002e2000c1e1900 */
        /* <DEDUP_REMOVED lines=17> */
.L_x_105:
[----:B------:R-:W-:Y:S05]  /*5380*/  BSYNC.RECONVERGENT B0 ;  /* 0x0000000000007941 */ /* 0x000fea0003800200 */
.L_x_104:
[----:B------:R-:W-:Y:S05]  /*5390*/  @!P0 EXIT ;  /* 0x000000000000894d */ /* 0x000fea0003800000 */
[C---:B------:R-:W-:Y:S01]  /*53a0*/  SHF.L.U64.HI R4, R8.reuse, 0x2, R9 ;  /* 0x0000000208047819 */ /* 0x040fe20000010209 */
[----:B------:R-:W1:Y:S01]  /*53b0*/  LDCU.64 UR4, c[0x0][0x3d8] ;  /* 0x00007b00ff0477ac */ /* 0x000e620008000a00 */
[----:B------:R-:W-:Y:S02]  /*53c0*/  SHF.L.U32 R5, R8, 0x2, RZ ;  /* 0x0000000208057819 */ /* 0x000fe400000006ff */
[C---:B0-----:R-:W-:Y:S01]  /*53d0*/  SHF.L.U64.HI R13, R6.reuse, 0x2, R23 ;  /* 0x00000002060d7819 */ /* 0x041fe20000010217 */
[----:B------:R-:W0:Y:S01]  /*53e0*/  LDCU.64 UR6, c[0x0][0x388] ;  /* 0x00007100ff0677ac */ /* 0x000e220008000a00 */
[----:B------:R-:W-:Y:S02]  /*53f0*/  SHF.L.U32 R15, R6, 0x2, RZ ;  /* 0x00000002060f7819 */ /* 0x000fe400000006ff */
[C---:B------:R-:W-:Y:S01]  /*5400*/  SHF.L.U64.HI R9, R3.reuse, 0x2, R2 ;  /* 0x0000000203097819 */ /* 0x040fe20000010202 */
[----:B------:R-:W3:Y:S01]  /*5410*/  LDCU.64 UR8, c[0x0][0x390] ;  /* 0x00007200ff0877ac */ /* 0x000ee20008000a00 */
[----:B------:R-:W-:-:S07]  /*5420*/  SHF.L.U32 R11, R3, 0x2, RZ ;  /* 0x00000002030b7819 */ /* 0x000fce00000006ff */
.L_x_107:
[C---:B------:R-:W-:Y:S02]  /*5430*/  SHF.L.U32 R6, R0.reuse, 0x2, RZ ;  /* 0x0000000200067819 */ /* 0x040fe400000006ff */
[----:B------:R-:W-:Y:S02]  /*5440*/  SHF.L.U64.HI R14, R0, 0x2, R7 ;  /* 0x00000002000e7819 */ /* 0x000fe40000010207 */
[----:B-1----:R-:W-:-:S04]  /*5450*/  IADD3 R16, P0, PT, R6, UR4, RZ ;  /* 0x0000000406107c10 */ /* 0x002fc8000ff1e0ff */
[----:B------:R-:W-:Y:S02]  /*5460*/  IADD3.X R17, PT, PT, R14, UR5, RZ, P0, !PT ;  /* 0x000000050e117c10 */ /* 0x000fe400087fe4ff */
[C---:B------:R-:W-:Y:S02]  /*5470*/  IADD3 R18, P0, PT, R16.reuse, R11, RZ ;  /* 0x0000000b10127210 */ /* 0x040fe40007f1e0ff */
[C---:B----4-:R-:W-:Y:S01]  /*5480*/  IADD3 R26, P1, PT, R16.reuse, R15, RZ ;  /* 0x0000000f101a7210 */ /* 0x050fe20007f3e0ff */
[----:B------:R-:W4:Y:S01]  /*5490*/  LDG.E R24, desc[UR10][R16.64] ;  /* 0x0000000a10187981 */ /* 0x000f22000c1e1900 */
[C---:B------:R-:W-:Y:S02]  /*54a0*/  IADD3.X R19, PT, PT, R17.reuse, R9, RZ, P0, !PT ;  /* 0x0000000911137210 */ /* 0x040fe400007fe4ff */
[----:B--2---:R-:W-:Y:S02]  /*54b0*/  IADD3 R20, P0, PT, R16, R5, RZ ;  /* 0x0000000510147210 */ /* 0x004fe40007f1e0ff */
[C---:B------:R-:W-:Y:S01]  /*54c0*/  IADD3.X R27, PT, PT, R17.reuse, R13, RZ, P1, !PT ;  /* 0x0000000d111b7210 */ /* 0x040fe20000ffe4ff */
[----:B------:R1:W4:Y:S01]  /*54d0*/  LDG.E R25, desc[UR10][R18.64] ;  /* 0x0000000a12197981 */ /* 0x000322000c1e1900 */
[----:B------:R-:W-:-:S03]  /*54e0*/  IADD3.X R21, PT, PT, R17, R4, RZ, P0, !PT ;  /* 0x0000000411157210 */ /* 0x000fc600007fe4ff */
[----:B------:R-:W2:Y:S04]  /*54f0*/  LDG.E R23, desc[UR10][R26.64] ;  /* 0x0000000a1a177981 */ /* 0x000ea8000c1e1900 */
[----:B------:R5:W2:Y:S01]  /*5500*/  LDG.E R22, desc[UR10][R20.64] ;  /* 0x0000000a14167981 */ /* 0x000aa2000c1e1900 */
[C---:B------:R-:W-:Y:S02]  /*5510*/  SHF.L.U32 R8, R0.reuse, 0x3, RZ ;  /* 0x0000000300087819 */ /* 0x040fe400000006ff */
[----:B------:R-:W-:Y:S02]  /*5520*/  SHF.L.U64.HI R10, R0, 0x3, R7 ;  /* 0x00000003000a7819 */ /* 0x000fe40000010207 */
[----:B------:R-:W-:Y:S02]  /*5530*/  LOP3.LUT R32, R8, 0xfffffff8, RZ, 0xc0, !PT ;  /* 0xfffffff808207812 */ /* 0x000fe400078ec0ff */
[----:B------:R-:W-:-:S02]  /*5540*/  LOP3.LUT R6, R6, 0xfffffffc, RZ, 0xc0, !PT ;  /* 0xfffffffc06067812 */ /* 0x000fc400078ec0ff */
[----:B------:R-:W-:Y:S02]  /*5550*/  LOP3.LUT R12, R10, 0x3, RZ, 0xc0, !PT ;  /* 0x000000030a0c7812 */ /* 0x000fe400078ec0ff */
[----:B0-----:R-:W-:Y:S02]  /*5560*/  IADD3 R30, P0, PT, R32, UR6, RZ ;  /* 0x00000006201e7c10 */ /* 0x001fe4000ff1e0ff */
[----:B------:R-:W-:Y:S02]  /*5570*/  LOP3.LUT R7, R14, 0x3, RZ, 0xc0, !PT ;  /* 0x000000030e077812 */ /* 0x000fe400078ec0ff */
[----:B---3--:R-:W-:Y:S02]  /*5580*/  IADD3 R32, P1, PT, R32, UR8, RZ ;  /* 0x0000000820207c10 */ /* 0x008fe4000ff3e0ff */
[----:B------:R-:W-:Y:S02]  /*5590*/  IADD3 R6, P2, PT, R6, UR4, RZ ;  /* 0x0000000406067c10 */ /* 0x000fe4000ff5e0ff */
[----:B------:R-:W-:-:S02]  /*55a0*/  IADD3.X R31, PT, PT, R12, UR7, RZ, P0, !PT ;  /* 0x000000070c1f7c10 */ /* 0x000fc400087fe4ff */
[----:B------:R-:W-:Y:S02]  /*55b0*/  IADD3.X R33, PT, PT, R12, UR9, RZ, P1, !PT ;  /* 0x000000090c217c10 */ /* 0x000fe40008ffe4ff */
[----:B------:R-:W-:Y:S02]  /*55c0*/  IADD3.X R7, PT, PT, R7, UR5, RZ, P2, !PT ;  /* 0x0000000507077c10 */ /* 0x000fe400097fe4ff */
[C---:B-1----:R-:W-:Y:S02]  /*55d0*/  IADD3 R18, P0, PT, R6.reuse, R11, RZ ;  /* 0x0000000b06127210 */ /* 0x042fe40007f1e0ff */
[C---:B-----5:R-:W-:Y:S02]  /*55e0*/  IADD3 R20, P1, PT, R6.reuse, R5, RZ ;  /* 0x0000000506147210 */ /* 0x060fe40007f3e0ff */
[----:B------:R-:W-:Y:S02]  /*55f0*/  IADD3 R16, P2, PT, R6, R15, RZ ;  /* 0x0000000f06107210 */ /* 0x000fe40007f5e0ff */
[----:B------:R-:W-:-:S02]  /*5600*/  IADD3.X R19, PT, PT, R7, R9, RZ, P0, !PT ;  /* 0x0000000907137210 */ /* 0x000fc400007fe4ff */
[C---:B------:R-:W-:Y:S02]  /*5610*/  IADD3.X R21, PT, PT, R7.reuse, R4, RZ, P1, !PT ;  /* 0x0000000407157210 */ /* 0x040fe40000ffe4ff */
[----:B------:R-:W-:Y:S01]  /*5620*/  IADD3.X R17, PT, PT, R7, R13, RZ, P2, !PT ;  /* 0x0000000d07117210 */ /* 0x000fe200017fe4ff */
[----:B----4-:R0:W-:Y:S04]  /*5630*/  STG.E.64 desc[UR10][R30.64], R24 ;  /* 0x000000181e007986 */ /* 0x0101e8000c101b0a */
[----:B--2---:R1:W-:Y:S04]  /*5640*/  STG.E.64 desc[UR10][R32.64], R22 ;  /* 0x0000001620007986 */ /* 0x0043e8000c101b0a */
        /* <DEDUP_REMOVED lines=28> */
[----:B------:R1:W3:Y:S04]  /*5810*/  LDG.E R30, desc[UR10][R6.64+0x600] ;  /* 0x0006000a061e7981 */ /* 0x0002e8000c1e1900 */
[----:B------:R-:W3:Y:S04]  /*5820*/  LDG.E R31, desc[UR10][R18.64+0x600] ;  /* 0x0006000a121f7981 */ /* 0x000ee8000c1e1900 */
        /* <DEDUP_REMOVED lines=13> */
[----:B-1----:R-:W-:Y:S01]  /*5900*/  HFMA2 R7, -RZ, RZ, 0, 0 ;  /* 0x00000000ff077431 */ /* 0x002fe200000001ff */
[----:B---3--:R4:W-:Y:S04]  /*5910*/  STG.E.64 desc[UR10][R26.64], R30 ;  /* 0x0000001e1a007986 */ /* 0x0089e8000c101b0a */
[----:B--2---:R4:W-:Y:S07]  /*5920*/  STG.E.64 desc[UR10][R24.64], R34 ;  /* 0x0000002218007986 */ /* 0x0049ee000c101b0a */
[----:B------:R-:W-:Y:S05]  /*5930*/  @P0 BRA `(.L_x_107) ;  /* 0xfffffff800bc0947 */ /* 0x000fea000383ffff */
[----:B------:R-:W-:Y:S05]  /*5940*/  EXIT ;  /* 0x000000000000794d */ /* 0x000fea0003800000 */
.L_x_108:
        /* <DEDUP_REMOVED lines=11> */
.L_x_2469:


//--------------------- .text._Z35group_norm_nhwc_bwd_one_pass_kernelI11Bf16IOFp32WLi512ELi4ELi128EEv26Group_norm_nhwc_bwd_params --------------------------
	.section	.text._Z35group_norm_nhwc_bwd_one_pass_kernelI11Bf16IOFp32WLi512ELi4ELi128EEv26Group_norm_nhwc_bwd_params,"ax",@progbits
	.align	128
        .global         _Z35group_norm_nhwc_bwd_one_pass_kernelI11Bf16IOFp32WLi512ELi4ELi128EEv26Group_norm_nhwc_bwd_params
        .type           _Z35group_norm_nhwc_bwd_one_pass_kernelI11Bf16IOFp32WLi512ELi4ELi128EEv26Group_norm_nhwc_bwd_params,@function
        .size           _Z35group_norm_nhwc_bwd_one_pass_kernelI11Bf16IOFp32WLi512ELi4ELi128EEv26Group_norm_nhwc_bwd_params,(.L_x_2470 - _Z35group_norm_nhwc_bwd_one_pass_kernelI11Bf16IOFp32WLi512ELi4ELi128EEv26Group_norm_nhwc_bwd_params)
        .other          _Z35group_norm_nhwc_bwd_one_pass_kernelI11Bf16IOFp32WLi512ELi4ELi128EEv26Group_norm_nhwc_bwd_params,@"STO_CUDA_ENTRY STV_DEFAULT"
_Z35group_norm_nhwc_bwd_one_pass_kernelI11Bf16IOFp32WLi512ELi4ELi128EEv26Group_norm_nhwc_bwd_params:
.text._Z35group_norm_nhwc_bwd_one_pass_kernelI11Bf16IOFp32WLi512ELi4ELi128EEv26Group_norm_nhwc_bwd_params:
        /* <DEDUP_REMOVED lines=22> */
.L_x_152:
[----:B0-----:R-:W0:Y:S01]  /*0160*/  LDC R10, c[0x0][0x410] ;  /* 0x00010400ff0a7b82 */ /* 0x001e220000000800 */
[----:B------:R-:W-:Y:S01]  /*0170*/  IABS R9, UR7 ;  /* 0x0000000700097c13 */ /* 0x000fe20008000000 */
[----:B-1----:R-:W1:Y:S01]  /*0180*/  LDCU.128 UR16, c[0x0][0x400] ;  /* 0x00008000ff1077ac */ /* 0x002e620008000c00 */
[----:B------:R-:W-:Y:S02]  /*0190*/  SHF.R.S32.HI R13, RZ, 0x1f, R53 ;  /* 0x0000001fff0d7819 */ /* 0x000fe40000011435 */
[----:B------:R-:W-:Y:S02]  /*01a0*/  CS2R R36, SRZ ;  /* 0x0000000000247805 */ /* 0x000fe4000001ff00 */
[----:B------:R-:W-:Y:S01]  /*01b0*/  SHF.R.U32.HI R20, RZ, 0x1, R0 ;  /* 0x00000001ff147819 */ /* 0x000fe20000011600 */
[----:B--2---:R-:W2:Y:S01]  /*01c0*/  LDCU.64 UR4, c[0x0][0x3b8] ;  /* 0x00007700ff0477ac */ /* 0x004ea20008000a00 */
[----:B------:R-:W-:Y:S02]  /*01d0*/  ISETP.LE.AND P3, PT, RZ, UR7, PT ;  /* 0x00000007ff007c0c */ /* 0x000fe4000bf63270 */
[----:B------:R-:W-:-:S04]  /*01e0*/  SHF.L.U32 R26, R0, 0x1, RZ ;  /* 0x00000001001a7819 */ /* 0x000fc800000006ff */
[----:B------:R-:W-:Y:S02]  /*01f0*/  LOP3.LUT R26, R26, 0x2, RZ, 0xc0, !PT ;  /* 0x000000021a1a7812 */ /* 0x000fe400078ec0ff */
[----:B-1----:R-:W-:Y:S02]  /*0200*/  ISETP.GE.U32.AND P1, PT, R53, UR16, PT ;  /* 0x0000001035007c0c */ /* 0x002fe4000bf26070 */
[----:B0-----:R-:W-:Y:S02]  /*0210*/  IABS R8, R10 ;  /* 0x0000000a00087213 */ /* 0x001fe40000000000 */
[----:B------:R-:W-:Y:S02]  /*0220*/  ISETP.GE.AND.EX P1, PT, R13, UR17, PT, P1 ;  /* 0x000000110d007c0c */ /* 0x000fe4000bf26310 */
[----:B------:R-:W0:Y:S08]  /*0230*/  I2F.RP R6, R8 ;  /* 0x0000000800067306 */ /* 0x000e300000209400 */
[----:B0-----:R-:W0:Y:S02]  /*0240*/  MUFU.RCP R6, R6 ;  /* 0x0000000600067308 */ /* 0x001e240000001000 */
[----:B0-----:R-:W-:-:S02]  /*0250*/  IADD3 R4, PT, PT, R6, 0xffffffe, RZ ;  /* 0x0ffffffe06047810 */ /* 0x001fc40007ffe0ff */
[----:B------:R-:W-:-:S04]  /*0260*/  LOP3.LUT R6, R10, UR7, RZ, 0x3c, !PT ;  /* 0x000000070a067c12 */ /* 0x000fc8000f8e3cff */
[----:B------:R0:W1:Y:S01]  /*0270*/  F2I.FTZ.U32.TRUNC.NTZ R5, R4 ;  /* 0x0000000400057305 */ /* 0x000062000021f000 */
[----:B------:R-:W-:Y:S02]  /*0280*/  ISETP.GE.AND P2, PT, R6, RZ, PT ;  /* 0x000000ff0600720c */ /* 0x000fe40003f46270 */
[----:B------:R-:W-:Y:S02]  /*0290*/  LOP3.LUT R6, RZ, R10, RZ, 0x33, !PT ;  /* 0x0000000aff067212 */ /* 0x000fe400078e33ff */
[----:B0-----:R-:W-:Y:S02]  /*02a0*/  MOV R4, RZ ;  /* 0x000000ff00047202 */ /* 0x001fe40000000f00 */
[----:B-1----:R-:W-:-:S05]  /*02b0*/  IADD3 R7, PT, PT, RZ, -R5, RZ ;  /* 0x80000005ff077210 */ /* 0x002fca0007ffe0ff */
[----:B------:R-:W-:-:S04]  /*02c0*/  IMAD R7, R7, R8, RZ ;  /* 0x0000000807077224 */ /* 0x000fc800078e02ff */
[----:B------:R-:W-:-:S06]  /*02d0*/  IMAD.HI.U32 R5, R5, R7, R4 ;  /* 0x0000000705057227 */ /* 0x000fcc00078e0004 */
[----:B------:R-:W-:-:S05]  /*02e0*/  IMAD.HI.U32 R7, R5, R9, RZ ;  /* 0x0000000905077227 */ /* 0x000fca00078e00ff */
[----:B------:R-:W-:-:S05]  /*02f0*/  IADD3 R5, PT, PT, -R7, RZ, RZ ;  /* 0x000000ff07057210 */ /* 0x000fca0007ffe1ff */
[C---:B------:R-:W-:Y:S02]  /*0300*/  IMAD R5, R8.reuse, R5, R9 ;  /* 0x0000000508057224 */ /* 0x040fe400078e0209 */
[----:B------:R-:W0:Y:S03]  /*0310*/  LDC R9, c[0x0][0x41c] ;  /* 0x00010700ff097b82 */ /* 0x000e260000000800 */
[----:B------:R-:W-:-:S13]  /*0320*/  ISETP.GT.U32.AND P4, PT, R8, R5, PT ;  /* 0x000000050800720c */ /* 0x000fda0003f84070 */
[-C--:B------:R-:W-:Y:S02]  /*0330*/  @!P4 IADD3 R5, PT, PT, R5, -R8.reuse, RZ ;  /* 0x800000080505c210 */ /* 0x080fe40007ffe0ff */
[----:B------:R-:W-:Y:S02]  /*0340*/  @!P4 IADD3 R7, PT, PT, R7, 0x1, RZ ;  /* 0x000000010707c810 */ /* 0x000fe40007ffe0ff */
[-C--:B------:R-:W-:Y:S02]  /*0350*/  ISETP.GE.U32.AND P0, PT, R5, R8.reuse, PT ;  /* 0x000000080500720c */ /* 0x080fe40003f06070 */
[----:B------:R-:W-:Y:S01]  /*0360*/  ISETP.GT.U32.AND P5, PT, R8, R5, PT ;  /* 0x000000050800720c */ /* 0x000fe20003fa4070 */
[----:B0-----:R-:W-:Y:S01]  /*0370*/  IMAD R20, R9, UR13, R20 ;  /* 0x0000000d09147c24 */ /* 0x001fe2000f8e0214 */
[----:B------:R-:W-:Y:S02]  /*0380*/  IADD3 R4, PT, PT, R5, -R8, RZ ;  /* 0x8000000805047210 */ /* 0x000fe40007ffe0ff */
[----:B------:R-:W-:-:S02]  /*0390*/  ISETP.NE.AND P4, PT, R10, RZ, PT ;  /* 0x000000ff0a00720c */ /* 0x000fc40003f85270 */
[----:B------:R-:W-:Y:S01]  /*03a0*/  SEL R55, R4, R5, !P5 ;  /* 0x0000000504377207 */ /* 0x000fe20006800000 */
[----:B------:R-:W0:Y:S01]  /*03b0*/  @!P1 LDC.64 R10, c[0x0][0x3a0] ;  /* 0x0000e800ff0a9b82 */ /* 0x000e220000000a00 */
[----:B------:R-:W-:-:S03]  /*03c0*/  SHF.R.S32.HI R19, RZ, 0x1f, R20 ;  /* 0x0000001fff137819 */ /* 0x000fc60000011414 */
[----:B------:R-:W-:Y:S02]  /*03d0*/  @P0 IADD3 R7, PT, PT, R7, 0x1, RZ ;  /* 0x0000000107070810 */ /* 0x000fe40007ffe0ff */
[----:B------:R-:W-:Y:S02]  /*03e0*/  ISETP.GE.U32.AND P0, PT, R20, UR16, PT ;  /* 0x0000001014007c0c */ /* 0x000fe4000bf06070 */
[----:B------:R-:W-:Y:S01]  /*03f0*/  @!P3 IADD3 R55, PT, PT, -R55, RZ, RZ ;  /* 0x000000ff3737b210 */ /* 0x000fe20007ffe1ff */
[----:B------:R-:W1:Y:S01]  /*0400*/  @!P1 LDC.64 R4, c[0x0][0x3f8] ;  /* 0x0000fe00ff049b82 */ /* 0x000e620000000a00 */
[----:B------:R-:W-:Y:S02]  /*0410*/  ISETP.GE.AND.EX P0, PT, R19, UR17, PT, P0 ;  /* 0x0000001113007c0c */ /* 0x000fe4000bf06300 */
[----:B------:R-:W-:Y:S02]  /*0420*/  @!P2 IADD3 R7, PT, PT, -R7, RZ, RZ ;  /* 0x000000ff0707a210 */ /* 0x000fe40007ffe1ff */
[----:B------:R-:W-:-:S02]  /*0430*/  SEL R55, R6, R55, !P4 ;  /* 0x0000003706377207 */ /* 0x000fc40006000000 */
[----:B------:R-:W-:Y:S02]  /*0440*/  SEL R7, R6, R7, !P4 ;  /* 0x0000000706077207 */ /* 0x000fe40006000000 */
[----:B------:R-:W-:Y:S02]  /*0450*/  SHF.L.U32 R9, R55, 0x2, RZ ;  /* 0x0000000237097819 */ /* 0x000fe400000006ff */
[----:B------:R-:W-:Y:S02]  /*0460*/  SHF.R.S32.HI R6, RZ, 0x1f, R7 ;  /* 0x0000001fff067819 */ /* 0x000fe40000011407 */
[----:B------:R-:W-:Y:S01]  /*0470*/  SHF.R.S32.HI R61, RZ, 0x1f, R9 ;  /* 0x0000001fff3d7819 */ /* 0x000fe20000011409 */
[----:B------:R-:W3:Y:S01]  /*0480*/  @!P0 LDC.64 R14, c[0x0][0x3f8] ;  /* 0x0000fe00ff0e8b82 */ /* 0x000ee20000000a00 */
[----:B------:R-:W-:Y:S01]  /*0490*/  LOP3.LUT R60, R9, R26, RZ, 0xfc, !PT ;  /* 0x0000001a093c7212 */ /* 0x000fe200078efcff */
[----:B------:R-:W-:Y:S01]  /*04a0*/  IMAD R6, R6, UR18, RZ ;  /* 0x0000001206067c24 */ /* 0x000fe2000f8e02ff */
[----:B------:R-:W-:-:S03]  /*04b0*/  IADD3 R12, PT, PT, R20, 0x80, RZ ;  /* 0x00000080140c7810 */ /* 0x000fc60007ffe0ff */
[C---:B------:R-:W-:Y:S01]  /*04c0*/  IMAD.WIDE.U32 R60, R7.reuse, UR18, R60 ;  /* 0x00000012073c7c25 */ /* 0x040fe2000f8e003c */
[----:B------:R-:W-:Y:S01]  /*04d0*/  SHF.R.S32.HI R25, RZ, 0x1f, R12 ;  /* 0x0000001fff197819 */ /* 0x000fe2000001140c */
[----:B------:R-:W4:Y:S02]  /*04e0*/  @!P1 LDC.64 R8, c[0x0][0x398] ;  /* 0x0000e600ff089b82 */ /* 0x000f240000000a00 */
[----:B------:R-:W-:Y:S01]  /*04f0*/  IMAD R7, R7, UR19, R6 ;  /* 0x0000001307077c24 */ /* 0x000fe2000f8e0206 */
[----:B------:R-:W-:Y:S01]  /*0500*/  @!P1 MOV R58, R60 ;  /* 0x0000003c003a9202 */ /* 0x000fe20000000f00 */
[-C--:B-1----:R-:W-:Y:S01]  /*0510*/  @!P1 IMAD R6, R13, R4.reuse, RZ ;  /* 0x000000040d069224 */ /* 0x082fe200078e02ff */
[----:B------:R-:W-:Y:S02]  /*0520*/  IADD3 R13, PT, PT, R20, 0x40, RZ ;  /* 0x00000040140d7810 */ /* 0x000fe40007ffe0ff */
[----:B------:R-:W-:Y:S01]  /*0530*/  IADD3 R59, PT, PT, R61, R7, RZ ;  /* 0x000000073d3b7210 */ /* 0x000fe20007ffe0ff */
[----:B------:R-:W-:Y:S01]  /*0540*/  @!P1 IMAD R5, R53, R5, R6 ;  /* 0x0000000535059224 */ /* 0x000fe200078e0206 */
[----:B------:R-:W-:Y:S01]  /*0550*/  ISETP.GE.U32.AND P3, PT, R13, UR16, PT ;  /* 0x000000100d007c0c */ /* 0x000fe2000bf66070 */
[----:B------:R-:W1:Y:S01]  /*0560*/  @!P0 LDC.64 R6, c[0x0][0x3a0] ;  /* 0x0000e800ff068b82 */ /* 0x000e620000000a00 */
[----:B------:R-:W-:Y:S01]  /*0570*/  SHF.R.S32.HI R21, RZ, 0x1f, R13 ;  /* 0x0000001fff157819 */ /* 0x000fe2000001140d */
[----:B------:R-:W-:Y:S01]  /*0580*/  @!P1 IMAD.WIDE.U32 R16, R53, R4, R58 ;  /* 0x0000000435109225 */ /* 0x000fe200078e003a */
[----:B------:R-:W-:-:S02]  /*0590*/  @!P0 MOV R22, R60 ;  /* 0x0000003c00168202 */ /* 0x000fc40000000f00 */
[----:B------:R-:W-:Y:S01]  /*05a0*/  ISETP.GE.AND.EX P3, PT, R21, UR17, PT, P3 ;  /* 0x0000001115007c0c */ /* 0x000fe2000bf66330 */
[----:B---3--:R-:W-:Y:S01]  /*05b0*/  @!P0 IMAD R19, R19, R14, RZ ;  /* 0x0000000e13138224 */ /* 0x008fe200078e02ff */
[----:B------:R-:W-:Y:S02]  /*05c0*/  @!P1 IADD3 R23, PT, PT, R17, R5, RZ ;  /* 0x0000000511179210 */ /* 0x000fe40007ffe0ff */
[----:B------:R-:W-:Y:S01]  /*05d0*/  @!P1 SHF.L.U32 R17, R16, 0x1, RZ ;  /* 0x0000000110119819 */ /* 0x000fe200000006ff */
[----:B------:R-:W-:Y:S01]  /*05e0*/  @!P0 IMAD R27, R20, R15, R19 ;  /* 0x0000000f141b8224 */ /* 0x000fe200078e0213 */
[----:B------:R-:W-:Y:S01]  /*05f0*/  @!P1 SHF.L.U64.HI R24, R16, 0x1, R23 ;  /* 0x0000000110189819 */ /* 0x000fe20000010217 */
[----:B------:R-:W3:Y:S01]  /*0600*/  @!P0 LDC.64 R4, c[0x0][0x398] ;  /* 0x0000e600ff048b82 */ /* 0x000ee20000000a00 */
[----:B0-----:R-:W-:Y:S02]  /*0610*/  @!P1 IADD3 R18, P2, PT, R17, R10, RZ ;  /* 0x0000000a11129210 */ /* 0x001fe40007f5e0ff */
[----:B------:R-:W-:-:S02]  /*0620*/  @!P0 MOV R23, R59 ;  /* 0x0000003b00178202 */ /* 0x000fc40000000f00 */
[----:B------:R-:W-:Y:S02]  /*0630*/  @!P1 IADD3.X R19, PT, PT, R24, R11, RZ, P2, !PT ;  /* 0x0000000b18139210 */ /* 0x000fe400017fe4ff */
[----:B----4-:R-:W-:Y:S01]  /*0640*/  @!P1 IADD3 R16, P4, PT, R17, R8, RZ ;  /* 0x0000000811109210 */ /* 0x010fe20007f9e0ff */
[----:B------:R-:W-:Y:S01]  /*0650*/  @!P0 IMAD.WIDE.U32 R14, R20, R14, R22 ;  /* 0x0000000e140e8225 */ /* 0x000fe200078e0016 */
[----:B------:R-:W-:Y:S01]  /*0660*/  ISETP.GE.U32.AND P2, PT, R12, UR16, PT ;  /* 0x000000100c007c0c */ /* 0x000fe2000bf46070 */
[----:B------:R-:W0:Y:S01]  /*0670*/  @!P3 LDC.64 R10, c[0x0][0x3f8] ;  /* 0x0000fe00ff0abb82 */ /* 0x000e220000000a00 */
[----:B------:R-:W-:Y:S01]  /*0680*/  @!P1 IADD3.X R17, PT, PT, R24, R9, RZ, P4, !PT ;  /* 0x0000000918119210 */ /* 0x000fe200027fe4ff */
[----:B------:R0:W4:Y:S01]  /*0690*/  @!P1 LDG.E R37, desc[UR10][R18.64] ;  /* 0x0000000a12259981 */ /* 0x000122000c1e1900 */
[----:B------:R-:W-:Y:S02]  /*06a0*/  ISETP.GE.AND.EX P2, PT, R25, UR17, PT, P2 ;  /* 0x0000001119007c0c */ /* 0x000fe4000bf46320 */
[----:B------:R-:W-:Y:S01]  /*06b0*/  @!P0 IADD3 R15, PT, PT, R15, R27, RZ ;  /* 0x0000001b0f0f8210 */ /* 0x000fe20007ffe0ff */
[----:B------:R2:W4:Y:S01]  /*06c0*/  @!P1 LDG.E R36, desc[UR10][R16.64] ;  /* 0x0000000a10249981 */ /* 0x000522000c1e1900 */
[----:B------:R-:W-:-:S02]  /*06d0*/  @!P0 SHF.L.U32 R9, R14, 0x1, RZ ;  /* 0x000000010e098819 */ /* 0x000fc400000006ff */
[----:B------:R-:W-:Y:S02]  /*06e0*/  @!P0 SHF.L.U64.HI R24, R14, 0x1, R15 ;  /* 0x000000010e188819 */ /* 0x000fe4000001020f */
[----:B-1----:R-:W-:Y:S01]  /*06f0*/  @!P0 IADD3 R22, P4, PT, R9, R6, RZ ;  /* 0x0000000609168210 */ /* 0x002fe20007f9e0ff */
[----:B------:R-:W1:Y:S01]  /*0700*/  @!P3 LDC.64 R14, c[0x0][0x398] ;  /* 0x0000e600ff0ebb82 */ /* 0x000e620000000a00 */
[----:B------:R-:W-:Y:S02]  /*0710*/  IADD3 R29, PT, PT, R20, 0x100, RZ ;  /* 0x00000100141d7810 */ /* 0x000fe40007ffe0ff */
[----:B------:R-:W-:Y:S02]  /*0720*/  @!P0 IADD3.X R23, PT, PT, R24, R7, RZ, P4, !PT ;  /* 0x0000000718178210 */ /* 0x000fe400027fe4ff */
[----:B------:R-:W-:Y:S02]  /*0730*/  ISETP.GE.U32.AND P4, PT, R29, UR16, PT ;  /* 0x000000101d007c0c */ /* 0x000fe4000bf86070 */
[----:B------:R-:W-:Y:S01]  /*0740*/  SHF.R.S32.HI R33, RZ, 0x1f, R29 ;  /* 0x0000001fff217819 */ /* 0x000fe2000001141d */
[----:B------:R-:W1:Y:S03]  /*0750*/  @!P2 LDC.64 R6, c[0x0][0x3f8] ;  /* 0x0000fe00ff06ab82 */ /* 0x000e660000000a00 */
[----:B------:R-:W-:-:S02]  /*0760*/  ISETP.GE.AND.EX P4, PT, R33, UR17, PT, P4 ;  /* 0x0000001121007c0c */ /* 0x000fc4000bf86340 */
[----:B------:R-:W-:Y:S01]  /*0770*/  MOV R50, RZ ;  /* 0x000000ff00327202 */ /* 0x000fe20000000f00 */
[----:B0-----:R-:W-:Y:S01]  /*0780*/  @!P3 IMAD R18, R21, R10, RZ ;  /* 0x0000000a1512b224 */ /* 0x001fe200078e02ff */
[----:B---3--:R-:W-:Y:S02]  /*0790*/  @!P0 IADD3 R4, P1, PT, R9, R4, RZ ;  /* 0x0000000409048210 */ /* 0x008fe40007f3e0ff */
[----:B--2---:R-:W-:Y:S01]  /*07a0*/  @!P3 MOV R16, R60 ;  /* 0x0000003c0010b202 */ /* 0x004fe20000000f00 */
[----:B------:R-:W0:Y:S01]  /*07b0*/  @!P3 LDC.64 R8, c[0x0][0x3a0] ;  /* 0x0000e800ff08bb82 */ /* 0x000e220000000a00 */
[----:B------:R2:W3:Y:S01]  /*07c0*/  @!P0 LDG.E R50, desc[UR10][R22.64] ;  /* 0x0000000a16328981 */ /* 0x0004e2000c1e1900 */
[----:B------:R-:W-:Y:S02]  /*07d0*/  @!P3 MOV R17, R59 ;  /* 0x0000003b0011b202 */ /* 0x000fe40000000f00 */
[----:B------:R-:W-:Y:S02]  /*07e0*/  IADD3 R20, PT, PT, R20, 0x140, RZ ;  /* 0x0000014014147810 */ /* 0x000fe40007ffe0ff */
[----:B------:R-:W-:-:S02]  /*07f0*/  CS2R R48, SRZ ;  /* 0x0000000000307805 */ /* 0x000fc4000001ff00 */
[----:B------:R-:W-:Y:S01]  /*0800*/  @!P0 IADD3.X R5, PT, PT, R24, R5, RZ, P1, !PT ;  /* 0x0000000518058210 */ /* 0x000fe20000ffe4ff */
[C---:B------:R-:W-:Y:S01]  /*0810*/  @!P3 IMAD R19, R13.reuse, R11, R18 ;  /* 0x0000000b0d13b224 */ /* 0x040fe200078e0212 */
[----:B--2---:R-:W2:Y:S01]  /*0820*/  @!P4 LDC.64 R22, c[0x0][0x3f8] ;  /* 0x0000fe00ff16cb82 */ /* 0x004ea20000000a00 */
[----:B------:R-:W-:Y:S01]  /*0830*/  @!P3 IMAD.WIDE.U32 R10, R13, R10, R16 ;  /* 0x0000000a0d0ab225 */ /* 0x000fe200078e0010 */
[----:B------:R-:W-:Y:S01]  /*0840*/  ISETP.GE.U32.AND P1, PT, R20, UR16, PT ;  /* 0x0000001014007c0c */ /* 0x000fe2000bf26070 */
[----:B------:R1:W5:Y:S01]  /*0850*/  @!P0 LDG.E R49, desc[UR10][R4.64] ;  /* 0x0000000a04318981 */ /* 0x000362000c1e1900 */
[----:B------:R-:W-:Y:S01]  /*0860*/  SHF.R.S32.HI R31, RZ, 0x1f, R20 ;  /* 0x0000001fff1f7819 */ /* 0x000fe20000011414 */
[----:B-1----:R-:W-:Y:S01]  /*0870*/  @!P2 IMAD R25, R25, R6, RZ ;  /* 0x000000061919a224 */ /* 0x002fe200078e02ff */
[----:B------:R-:W-:Y:S02]  /*0880*/  @!P3 IADD3 R13, PT, PT, R11, R19, RZ ;  /* 0x000000130b0db210 */ /* 0x000fe40007ffe0ff */
[----:B------:R-:W-:Y:S01]  /*0890*/  ISETP.GE.AND.EX P1, PT, R31, UR17, PT, P1 ;  /* 0x000000111f007c0c */ /* 0x000fe2000bf26310 */
[----:B------:R-:W1:Y:S01]  /*08a0*/  @!P2 LDC.64 R16, c[0x0][0x3a0] ;  /* 0x0000e800ff10ab82 */ /* 0x000e620000000a00 */
[----:B------:R-:W-:-:S02]  /*08b0*/  @!P2 MOV R4, R60 ;  /* 0x0000003c0004a202 */ /* 0x000fc40000000f00 */
[----:B------:R-:W-:Y:S01]  /*08c0*/  @!P2 MOV R5, R59 ;  /* 0x0000003b0005a202 */ /* 0x000fe20000000f00 */
[----:B------:R-:W-:Y:S01]  /*08d0*/  @!P2 IMAD R25, R12, R7, R25 ;  /* 0x000000070c19a224 */ /* 0x000fe200078e0219 */
[C---:B------:R-:W-:Y:S01]  /*08e0*/  @!P3 SHF.L.U32 R11, R10.reuse, 0x1, RZ ;  /* 0x000000010a0bb819 */ /* 0x040fe200000006ff */
[----:B------:R-:W-:Y:S01]  /*08f0*/  UIMAD.WIDE UR4, UR7, 0x8, UR4 ;  /* 0x00000008070478a5 */ /* 0x000fe2000f8e0204 */
[----:B------:R-:W-:Y:S01]  /*0900*/  @!P3 SHF.L.U64.HI R10, R10, 0x1, R13 ;  /* 0x000000010a0ab819 */ /* 0x000fe2000001020d */
[----:B------:R-:W-:-:S04]  /*0910*/  @!P2 IMAD.WIDE.U32 R6, R12, R6, R4 ;  /* 0x000000060c06a225 */ /* 0x000fc800078e0004 */
[----:B------:R-:W1:Y:S01]  /*0920*/  @!P1 LDC.64 R18, c[0x0][0x3f8] ;  /* 0x0000fe00ff129b82 */ /* 0x000e620000000a00 */
[----:B------:R-:W-:-:S07]  /*0930*/  MOV R24, UR4 ;  /* 0x0000000400187c02 */ /* 0x000fce0008000f00 */
[----:B------:R-:W1:Y:S01]  /*0940*/  @!P2 LDC.64 R12, c[0x0][0x398] ;  /* 0x0000e600ff0cab82 */ /* 0x000e620000000a00 */
[----:B------:R-:W-:Y:S02]  /*0950*/  @!P2 IADD3 R7, PT, PT, R7, R25, RZ ;  /* 0x000000190707a210 */ /* 0x000fe40007ffe0ff */
[----:B------:R-:W-:Y:S01]  /*0960*/  MOV R25, UR5 ;  /* 0x0000000500197c02 */ /* 0x000fe20008000f00 */
[----:B--2---:R-:W-:Y:S01]  /*0970*/  @!P4 IMAD R28, R33, R22, RZ ;  /* 0x00000016211cc224 */ /* 0x004fe200078e02ff */
[C---:B0-----:R-:W-:Y:S02]  /*0980*/  @!P3 IADD3 R8, P0, PT, R11.reuse, R8, RZ ;  /* 0x000000080b08b210 */ /* 0x041fe40007f1e0ff */
[C---:B------:R-:W-:Y:S01]  /*0990*/  @!P2 SHF.L.U32 R33, R6.reuse, 0x1, RZ ;  /* 0x000000010621a819 */ /* 0x040fe200000006ff */
[----:B------:R-:W0:Y:S01]  /*09a0*/  @!P4 LDC.64 R4, c[0x0][0x3a0] ;  /* 0x0000e800ff04cb82 */ /* 0x000e220000000a00 */
[----:B------:R-:W-:Y:S02]  /*09b0*/  @!P2 SHF.L.U64.HI R30, R6, 0x1, R7 ;  /* 0x00000001061ea819 */ /* 0x000fe40000010207 */
[----:B------:R2:W4:Y:S01]  /*09c0*/  LDG.E.64 R6, desc[UR10][R24.64] ;  /* 0x0000000a18067981 */ /* 0x000522000c1e1b00 */
[----:B------:R-:W-:-:S02]  /*09d0*/  @!P3 IADD3 R14, P6, PT, R11, R14, RZ ;  /* 0x0000000e0b0eb210 */ /* 0x000fc40007fde0ff */
[----:B------:R-:W-:Y:S02]  /*09e0*/  @!P3 IADD3.X R9, PT, PT, R10, R9, RZ, P0, !PT ;  /* 0x000000090a09b210 */ /* 0x000fe400007fe4ff */
[----:B------:R-:W-:Y:S02]  /*09f0*/  SHF.R.S32.HI R21, RZ, 0x1f, R54 ;  /* 0x0000001fff157819 */ /* 0x000fe40000011436 */
[----:B------:R-:W-:Y:S01]  /*0a00*/  ISETP.GE.U32.AND P0, PT, R54, UR16, PT ;  /* 0x0000001036007c0c */ /* 0x000fe2000bf06070 */
[----:B------:R-:W-:Y:S01]  /*0a10*/  @!P4 IMAD R35, R29, R23, R28 ;  /* 0x000000171d23c224 */ /* 0x000fe200078e021c */
[----:B------:R-:W-:Y:S01]  /*0a20*/  @!P3 IADD3.X R15, PT, PT, R10, R15, RZ, P6, !PT ;  /* 0x0000000f0a0fb210 */ /* 0x000fe200037fe4ff */
[----:B------:R0:W5:Y:S01]  /*0a30*/  @!P3 LDG.E R48, desc[UR10][R8.64] ;  /* 0x0000000a0830b981 */ /* 0x000162000c1e1900 */
[----:B--2---:R-:W-:Y:S01]  /*0a40*/  @!P4 MOV R24, R60 ;  /* 0x0000003c0018c202 */ /* 0x004fe20000000f00 */
[----:B------:R-:W2:Y:S01]  /*0a50*/  @!P4 LDC.64 R10, c[0x0][0x398] ;  /* 0x0000e600ff0acb82 */ /* 0x000ea20000000a00 */
[----:B------:R-:W-:-:S02]  /*0a60*/  @!P4 MOV R25, R59 ;  /* 0x0000003b0019c202 */ /* 0x000fc40000000f00 */
[----:B------:R-:W-:Y:S02]  /*0a70*/  ISETP.GE.AND.EX P0, PT, R21, UR17, PT, P0 ;  /* 0x0000001115007c0c */ /* 0x000fe4000bf06300 */
[----:B-1----:R-:W-:Y:S01]  /*0a80*/  @!P2 IADD3 R16, P6, PT, R33, R16, RZ ;  /* 0x000000102110a210 */ /* 0x002fe20007fde0ff */
[----:B------:R-:W-:Y:S01]  /*0a90*/  @!P4 IMAD.WIDE.U32 R22, R29, R22, R24 ;  /* 0x000000161d16c225 */ /* 0x000fe200078e0018 */
[----:B------:R-:W-:Y:S01]  /*0aa0*/  SHF.R.S32.HI R27, RZ, 0x1f, R52 ;  /* 0x0000001fff1b7819 */ /* 0x000fe20000011434 */
[----:B------:R-:W1:Y:S01]  /*0ab0*/  @!P1 LDC.64 R28, c[0x0][0x3a0] ;  /* 0x0000e800ff1c9b82 */ /* 0x000e620000000a00 */
[----:B------:R-:W-:Y:S02]  /*0ac0*/  @!P2 IADD3.X R17, PT, PT, R30, R17, RZ, P6, !PT ;  /* 0x000000111e11a210 */ /* 0x000fe400037fe4ff */
[----:B------:R-:W-:Y:S02]  /*0ad0*/  @!P2 IADD3 R12, P6, PT, R33, R12, RZ ;  /* 0x0000000c210ca210 */ /* 0x000fe40007fde0ff */
[----:B------:R-:W-:-:S02]  /*0ae0*/  @!P4 IADD3 R23, PT, PT, R23, R35, RZ ;  /* 0x000000231717c210 */ /* 0x000fc40007ffe0ff */
[----:B------:R-:W-:Y:S01]  /*0af0*/  @!P2 IADD3.X R13, PT, PT, R30, R13, RZ, P6, !PT ;  /* 0x0000000d1e0da210 */ /* 0x000fe200037fe4ff */
[----:B------:R-:W-:Y:S01]  /*0b00*/  @!P1 IMAD R31, R31, R18, RZ ;  /* 0x000000121f1f9224 */ /* 0x000fe200078e02ff */
[----:B------:R-:W-:Y:S01]  /*0b10*/  ISETP.GE.U32.AND P5, PT, R52, UR16, PT ;  /* 0x0000001034007c0c */ /* 0x000fe2000bfa6070 */
[----:B0-----:R-:W0:Y:S01]  /*0b20*/  @!P0 LDC.64 R8, c[0x0][0x3f8] ;  /* 0x0000fe00ff088b82 */ /* 0x001e220000000a00 */
[C---:B------:R-:W-:Y:S02]  /*0b30*/  @!P4 SHF.L.U32 R25, R22.reuse, 0x1, RZ ;  /* 0x000000011619c819 */ /* 0x040fe400000006ff */
[----:B------:R-:W-:Y:S02]  /*0b40*/  @!P4 SHF.L.U64.HI R30, R22, 0x1, R23 ;  /* 0x00000001161ec819 */ /* 0x000fe40000010217 */
[----:B------:R-:W-:Y:S02]  /*0b50*/  @!P1 MOV R22, R60 ;  /* 0x0000003c00169202 */ /* 0x000fe40000000f00 */
[----:B------:R-:W-:Y:S01]  /*0b60*/  @!P1 MOV R23, R59 ;  /* 0x0000003b00179202 */ /* 0x000fe20000000f00 */
[----:B------:R-:W-:Y:S01]  /*0b70*/  @!P1 IMAD R31, R20, R19, R31 ;  /* 0x00000013141f9224 */ /* 0x000fe200078e021f */
[----:B------:R-:W-:-:S02]  /*0b80*/  ISETP.GE.AND.EX P5, PT, R27, UR17, PT, P5 ;  /* 0x000000111b007c0c */ /* 0x000fc4000bfa6350 */
[C---:B------:R-:W-:Y:S01]  /*0b90*/  @!P4 IADD3 R4, P6, PT, R25.reuse, R4, RZ ;  /* 0x000000041904c210 */ /* 0x040fe20007fde0ff */
[----:B------:R-:W-:Y:S01]  /*0ba0*/  @!P1 IMAD.WIDE.U32 R18, R20, R18, R22 ;  /* 0x0000001214129225 */ /* 0x000fe200078e0016 */
[----:B------:R-:W-:Y:S02]  /*0bb0*/  CS2R R46, SRZ ;  /* 0x00000000002e7805 */ /* 0x000fe4000001ff00 */
[----:B------:R-:W-:Y:S02]  /*0bc0*/  CS2R R42, SRZ ;  /* 0x00000000002a7805 */ /* 0x000fe4000001ff00 */
[C---:B------:R-:W-:Y:S02]  /*0bd0*/  @!P4 IADD3.X R5, PT, PT, R30.reuse, R5, RZ, P6, !PT ;  /* 0x000000051e05c210 */ /* 0x040fe400037fe4ff */
[----:B------:R-:W-:Y:S02]  /*0be0*/  CS2R R40, SRZ ;  /* 0x0000000000287805 */ /* 0x000fe4000001ff00 */
[----:B--2---:R-:W-:Y:S01]  /*0bf0*/  @!P4 IADD3 R10, P6, PT, R25, R10, RZ ;  /* 0x0000000a190ac210 */ /* 0x004fe20007fde0ff */
[----:B------:R-:W2:Y:S01]  /*0c00*/  @!P0 LDC.64 R22, c[0x0][0x3a0] ;  /* 0x0000e800ff168b82 */ /* 0x000ea20000000a00 */
[----:B------:R-:W-:Y:S01]  /*0c10*/  @!P1 IADD3 R19, PT, PT, R19, R31, RZ ;  /* 0x0000001f13139210 */ /* 0x000fe20007ffe0ff */
[----:B------:R0:W3:Y:S01]  /*0c20*/  @!P2 LDG.E R46, desc[UR10][R16.64] ;  /* 0x0000000a102ea981 */ /* 0x0000e2000c1e1900 */
[----:B------:R-:W-:-:S02]  /*0c30*/  @!P4 IADD3.X R11, PT, PT, R30, R11, RZ, P6, !PT ;  /* 0x0000000b1e0bc210 */ /* 0x000fc400037fe4ff */
[C---:B------:R-:W-:Y:S01]  /*0c40*/  @!P1 SHF.L.U32 R31, R18.reuse, 0x1, RZ ;  /* 0x00000001121f9819 */ /* 0x040fe200000006ff */
[----:B------:R1:W3:Y:S01]  /*0c50*/  @!P4 LDG.E R42, desc[UR10][R4.64] ;  /* 0x0000000a042ac981 */ /* 0x0002e2000c1e1900 */
[----:B------:R-:W-:Y:S01]  /*0c60*/  @!P1 SHF.L.U64.HI R30, R18, 0x1, R19 ;  /* 0x00000001121e9819 */ /* 0x000fe20000010213 */
[----:B------:R-:W2:Y:S02]  /*0c70*/  @!P1 LDC.64 R24, c[0x0][0x398] ;  /* 0x0000e600ff189b82 */ /* 0x000ea40000000a00 */
[----:B------:R-:W3:Y:S01]  /*0c80*/  @!P4 LDG.E R41, desc[UR10][R10.64] ;  /* 0x0000000a0a29c981 */ /* 0x000ee2000c1e1900 */
[----:B------:R-:W-:Y:S02]  /*0c90*/  MOV R39, RZ ;  /* 0x000000ff00277202 */ /* 0x000fe40000000f00 */
[----:B------:R-:W-:Y:S01]  /*0ca0*/  CS2R R44, SRZ ;  /* 0x00000000002c7805 */ /* 0x000fe2000001ff00 */
[----:B------:R-:W-:Y:S01]  /*0cb0*/  UISETP.NE.AND UP1, UPT, UR15, URZ, UPT ;  /* 0x000000ff0f00728c */ /* 0x000fe2000bf25270 */
[----:B------:R-:W5:Y:S01]  /*0cc0*/  @!P3 LDG.E R47, desc[UR10][R14.64] ;  /* 0x0000000a0e2fb981 */ /* 0x000f62000c1e1900 */
[----:B------:R-:W2:Y:S01]  /*0cd0*/  @!P5 LDC.64 R18, c[0x0][0x3f8] ;  /* 0x0000fe00ff12db82 */ /* 0x000ea20000000a00 */
[----:B0-----:R-:W-:Y:S01]  /*0ce0*/  @!P0 IMAD R16, R21, R8, RZ ;  /* 0x0000000815108224 */ /* 0x001fe200078e02ff */
[----:B-1----:R-:W-:Y:S01]  /*0cf0*/  @!P0 MOV R4, R60 ;  /* 0x0000003c00048202 */ /* 0x002fe20000000f00 */
[----:B------:R-:W5:Y:S01]  /*0d00*/  @!P2 LDG.E R45, desc[UR10][R12.64] ;  /* 0x0000000a0c2da981 */ /* 0x000f62000c1e1900 */
[----:B------:R-:W-:Y:S01]  /*0d10*/  @!P0 MOV R5, R59 ;  /* 0x0000003b00058202 */ /* 0x000fe20000000f00 */
[----:B------:R-:W-:Y:S01]  /*0d20*/  @!P0 IMAD R33, R54, R9, R16 ;  /* 0x0000000936218224 */ /* 0x000fe200078e0210 */
[----:B------:R-:W-:-:S02]  /*0d30*/  @!P1 IADD3 R28, P6, PT, R31, R28, RZ ;  /* 0x0000001c1f1c9210 */ /* 0x000fc40007fde0ff */
[----:B------:R-:W0:Y:S01]  /*0d40*/  @!P0 LDC.64 R20, c[0x0][0x398] ;  /* 0x0000e600ff148b82 */ /* 0x000e220000000a00 */
[----:B------:R-:W-:Y:S01]  /*0d50*/  @!P0 IMAD.WIDE.U32 R8, R54, R8, R4 ;  /* 0x0000000836088225 */ /* 0x000fe200078e0004 */
[----:B------:R-:W-:Y:S02]  /*0d60*/  @!P1 IADD3.X R29, PT, PT, R30, R29, RZ, P6, !PT ;  /* 0x0000001d1e1d9210 */ /* 0x000fe400037fe4ff */
[----:B------:R-:W-:Y:S02]  /*0d70*/  ISETP.NE.AND P4, PT, RZ, UR15, PT ;  /* 0x0000000fff007c0c */ /* 0x000fe4000bf85270 */
[----:B------:R-:W-:Y:S01]  /*0d80*/  @!P0 IADD3 R9, PT, PT, R9, R33, RZ ;  /* 0x0000002109098210 */ /* 0x000fe20007ffe0ff */
[----:B------:R1:W3:Y:S01]  /*0d90*/  @!P1 LDG.E R40, desc[UR10][R28.64] ;  /* 0x0000000a1c289981 */ /* 0x0002e2000c1e1900 */
[----:B--2---:R-:W-:Y:S01]  /*0da0*/  @!P1 IADD3 R24, P6, PT, R31, R24, RZ ;  /* 0x000000181f189210 */ /* 0x004fe20007fde0ff */
[----:B------:R-:W2:Y:S01]  /*0db0*/  @!P5 LDC.64 R4, c[0x0][0x3a0] ;  /* 0x0000e800ff04db82 */ /* 0x000ea20000000a00 */
[C---:B------:R-:W-:Y:S01]  /*0dc0*/  @!P0 SHF.L.U32 R31, R8.reuse, 0x1, RZ ;  /* 0x00000001081f8819 */ /* 0x040fe200000006ff */
[----:B------:R-:W-:Y:S01]  /*0dd0*/  @!P5 IMAD R27, R27, R18, RZ ;  /* 0x000000121b1bd224 */ /* 0x000fe200078e02ff */
[----:B-1----:R-:W-:-:S05]  /*0de0*/  @!P0 SHF.L.U64.HI R28, R8, 0x1, R9 ;  /* 0x00000001081c8819 */ /* 0x002fca0000010209 */
[----:B------:R-:W1:Y:S01]  /*0df0*/  @!P5 LDC.64 R16, c[0x0][0x398] ;  /* 0x0000e600ff10db82 */ /* 0x000e620000000a00 */
[----:B------:R-:W-:Y:S02]  /*0e00*/  @!P5 MOV R8, R60 ;  /* 0x0000003c0008d202 */ /* 0x000fe40000000f00 */
[----:B------:R-:W-:Y:S01]  /*0e10*/  @!P5 MOV R9, R59 ;  /* 0x0000003b0009d202 */ /* 0x000fe20000000f00 */
[C---:B------:R-:W-:Y:S02]  /*0e20*/  @!P5 IMAD R27, R52.reuse, R19, R27 ;  /* 0x00000013341bd224 */ /* 0x040fe400078e021b */
[----:B------:R-:W-:Y:S02]  /*0e30*/  @!P5 IMAD.WIDE.U32 R18, R52, R18, R8 ;  /* 0x000000123412d225 */ /* 0x000fe400078e0008 */
[----:B------:R-:W1:Y:S01]  /*0e40*/  @P4 LDC.64 R10, c[0x0][0x3b0] ;  /* 0x0000ec00ff0a4b82 */ /* 0x000e620000000a00 */
[----:B------:R-:W-:-:S07]  /*0e50*/  @!P1 IADD3.X R25, PT, PT, R30, R25, RZ, P6, !PT ;  /* 0x000000191e199210 */ /* 0x000fce00037fe4ff */
[----:B------:R-:W1:Y:S01]  /*0e60*/  LDC.64 R8, c[0x0][0x3a8] ;  /* 0x0000ea00ff087b82 */ /* 0x000e620000000a00 */
[----:B------:R1:W3:Y:S01]  /*0e70*/  @!P1 LDG.E R39, desc[UR10][R24.64] ;  /* 0x0000000a18279981 */ /* 0x0002e2000c1e1900 */
[C---:B------:R-:W-:Y:S02]  /*0e80*/  @!P0 IADD3 R22, P6, PT, R31.reuse, R22, RZ ;  /* 0x000000161f168210 */ /* 0x040fe40007fde0ff */
[----:B0-----:R-:W-:Y:S02]  /*0e90*/  @!P0 IADD3 R20, P1, PT, R31, R20, RZ ;  /* 0x000000141f148210 */ /* 0x001fe40007f3e0ff */
[----:B------:R-:W-:Y:S02]  /*0ea0*/  @!P5 IADD3 R27, PT, PT, R19, R27, RZ ;  /* 0x0000001b131bd210 */ /* 0x000fe40007ffe0ff */
[----:B------:R-:W-:Y:S02]  /*0eb0*/  @!P5 SHF.L.U32 R19, R18, 0x1, RZ ;  /* 0x000000011213d819 */ /* 0x000fe400000006ff */
[----:B------:R-:W-:-:S02]  /*0ec0*/  @!P0 IADD3.X R23, PT, PT, R28, R23, RZ, P6, !PT ;  /* 0x000000171c178210 */ /* 0x000fc400037fe4ff */
[----:B------:R-:W-:Y:S02]  /*0ed0*/  @!P0 IADD3.X R21, PT, PT, R28, R21, RZ, P1, !PT ;  /* 0x000000151c158210 */ /* 0x000fe40000ffe4ff */
[----:B------:R-:W-:Y:S01]  /*0ee0*/  @!P5 SHF.L.U64.HI R28, R18, 0x1, R27 ;  /* 0x00000001121cd819 */ /* 0x000fe2000001021b */
[----:B------:R0:W3:Y:S01]  /*0ef0*/  @!P0 LDG.E R44, desc[UR10][R22.64] ;  /* 0x0000000a162c8981 */ /* 0x0000e2000c1e1900 */
[C---:B--2---:R-:W-:Y:S02]  /*0f00*/  @!P5 IADD3 R18, P1, PT, R19.reuse, R4, RZ ;  /* 0x000000041312d210 */ /* 0x044fe40007f3e0ff */
[----:B-1----:R-:W-:Y:S01]  /*0f10*/  @!P5 IADD3 R16, P6, PT, R19, R16, RZ ;  /* 0x000000101310d210 */ /* 0x002fe20007fde0ff */
[----:B------:R1:W2:Y:S01]  /*0f20*/  @!P0 LDG.E R43, desc[UR10][R20.64] ;  /* 0x0000000a142b8981 */ /* 0x0002a2000c1e1900 */
[----:B------:R-:W-:Y:S02]  /*0f30*/  LEA R25, R55, R26, 0x2 ;  /* 0x0000001a37197211 */ /* 0x000fe400078e10ff */
[----:B------:R-:W-:-:S02]  /*0f40*/  @!P5 IADD3.X R19, PT, PT, R28, R5, RZ, P1, !PT ;  /* 0x000000051c13d210 */ /* 0x000fc40000ffe4ff */
[----:B------:R-:W-:Y:S02]  /*0f50*/  CS2R R4, SRZ ;  /* 0x0000000000047805 */ /* 0x000fe4000001ff00 */
[----:B------:R-:W-:Y:S01]  /*0f60*/  @!P5 IADD3.X R17, PT, PT, R28, R17, RZ, P6, !PT ;  /* 0x000000111c11d210 */ /* 0x000fe200037fe4ff */
[----:B0-----:R-:W-:Y:S01]  /*0f70*/  IMAD.WIDE R22, R25, 0x4, R8 ;  /* 0x0000000419167825 */ /* 0x001fe200078e0208 */
[----:B------:R-:W-:-:S03]  /*0f80*/  CS2R R8, SRZ ;  /* 0x0000000000087805 */ /* 0x000fc6000001ff00 */
[----:B------:R-:W-:Y:S01]  /*0f90*/  @P4 IMAD.WIDE R24, R25, 0x4, R10 ;  /* 0x0000000419184825 */ /* 0x000fe200078e020a */
[----:B------:R-:W2:Y:S04]  /*0fa0*/  @!P5 LDG.E R4, desc[UR10][R18.64] ;  /* 0x0000000a1204d981 */ /* 0x000ea8000c1e1900 */
[----:B------:R0:W2:Y:S04]  /*0fb0*/  @!P5 LDG.E R5, desc[UR10][R16.64] ;  /* 0x0000000a1005d981 */ /* 0x0000a8000c1e1900 */
[----:B------:R0:W5:Y:S04]  /*0fc0*/  @P4 LDG.E.64 R8, desc[UR10][R24.64] ;  /* 0x0000000a18084981 */ /* 0x000168000c1e1b00 */
[----:B------:R0:W5:Y:S01]  /*0fd0*/  LDG.E.64 R10, desc[UR10][R22.64] ;  /* 0x0000000a160a7981 */ /* 0x000162000c1e1b00 */
[----:B------:R-:W-:Y:S01]  /*0fe0*/  UMOV UR9, 0x3f800000 ;  /* 0x3f80000000097882 */ /* 0x000fe20000000000 */
[----:B----4-:R-:W-:-:S13]  /*0ff0*/  R2UR UR16, R6 ;  /* 0x00000000061072ca */ /* 0x010fda00000e0000 */
[----:B------:R-:W-:-:S05]  /*1000*/  MOV R6, UR16 ;  /* 0x0000001000067c02 */ /* 0x000fca0008000f00 */
[----:B------:R-:W-:-:S05]  /*1010*/  FFMA.FTZ R7, -R6, UR16, R7 ;  /* 0x0000001006077c23 */ /* 0x000fca0008010107 */
[----:B------:R-:W-:-:S13]  /*1020*/  FSETP.GTU.FTZ.AND P1, PT, R7, RZ, PT ;  /* 0x000000ff0700720b */ /* 0x000fda0003f3c000 */
[----:B------:R-:W-:-:S05]  /*1030*/  VOTEU.ANY UP0, P1 ;  /* 0x0000000000ff7886 */ /* 0x000fca0000800100 */
[----:B------:R-:W4:Y:S01]  /*1040*/  @UP0 LDCU UR4, c[0x0][0x3c0] ;  /* 0x00007800ff0407ac */ /* 0x000f220008000800 */
[----:B------:R-:W-:-:S13]  /*1050*/  PLOP3.LUT P1, PT, PT, PT, UP0, 0x80, 0x8 ;  /* 0x000000000008781c */ /* 0x000fda0003f2f008 */
[----:B----4-:R-:W-:-:S06]  /*1060*/  @P1 FADD.FTZ R6, R7, UR4 ;  /* 0x0000000407061e21 */ /* 0x010fcc0008010000 */
[----:B------:R-:W4:Y:S01]  /*1070*/  @P1 MUFU.RSQ R6, R6 ;  /* 0x0000000600061308 */ /* 0x000f220000001400 */
[----:B------:R-:W-:Y:S02]  /*1080*/  PRMT R34, R37, 0x7632, R34 ;  /* 0x0000763225227816 */ /* 0x000fe40000000022 */
[----:B------:R-:W-:Y:S02]  /*1090*/  PRMT R35, R36, 0x7632, R35 ;  /* 0x0000763224237816 */ /* 0x000fe40000000023 */
[----:B---3--:R-:W-:Y:S02]  /*10a0*/  PRMT R12, R50, 0x7632, R12 ;  /* 0x00007632320c7816 */ /* 0x008fe4000000000c */
[----:B-1----:R-:W-:Y:S02]  /*10b0*/  PRMT R20, R46, 0x7632, R20 ;  /* 0x000076322e147816 */ /* 0x002fe40000000014 */
[----:B----4-:R-:W-:Y:S02]  /*10c0*/  @P1 R2UR UR4, R6 ;  /* 0x00000000060412ca */ /* 0x010fe400000e0000 */
[----:B------:R-:W-:-:S02]  /*10d0*/  PRMT R15, R42, 0x7632, R15 ;  /* 0x000076322a0f7816 */ /* 0x000fc4000000000f */
[----:B0-----:R-:W-:Y:S02]  /*10e0*/  PRMT R17, R41, 0x7632, R17 ;  /* 0x0000763229117816 */ /* 0x001fe40000000011 */
[----:B------:R-:W-:-:S07]  /*10f0*/  PRMT R38, R40, 0x7632, R38 ;  /* 0x0000763228267816 */ /* 0x000fce0000000026 */
[----:B------:R-:W-:Y:S01]  /*1100*/  @UP0 UMOV UR9, UR4 ;  /* 0x0000000400090c82 */ /* 0x000fe20008000000 */
[----:B------:R-:W-:Y:S02]  /*1110*/  PRMT R16, R39, 0x7632, R16 ;  /* 0x0000763227107816 */ /* 0x000fe40000000010 */
[----:B------:R-:W-:Y:S02]  /*1120*/  PRMT R19, R44, 0x7632, R19 ;  /* 0x000076322c137816 */ /* 0x000fe40000000013 */
[----:B--2---:R-:W-:Y:S02]  /*1130*/  PRMT R18, R43, 0x7632, R18 ;  /* 0x000076322b127816 */ /* 0x004fe40000000012 */
[----:B------:R-:W-:Y:S02]  /*1140*/  PRMT R6, R4, 0x7632, R6 ;  /* 0x0000763204067816 */ /* 0x000fe40000000006 */
[----:B------:R-:W-:Y:S01]  /*1150*/  PRMT R7, R5, 0x7632, R7 ;  /* 0x0000763205077816 */ /* 0x000fe20000000007 */
[----:B------:R-:W-:Y:S06]  /*1160*/  BRA.U UP1, `(.L_x_110) ;  /* 0x0000000901547547 */ /* 0x000fec000b800000 */
[----:B------:R-:W-:Y:S02]  /*1170*/  SHF.L.U32 R14, R12, 0x10, RZ ;  /* 0x000000100c0e7819 */ /* 0x000fe400000006ff */
[----:B------:R-:W-:Y:S02]  /*1180*/  SHF.L.U32 R12, R50, 0x10, RZ ;  /* 0x00000010320c7819 */ /* 0x000fe400000006ff */
[C---:B-----5:R-:W-:Y:S01]  /*1190*/  SHF.L.U32 R13, R49.reuse, 0x10, RZ ;  /* 0x00000010310d7819 */ /* 0x060fe200000006ff */
[----:B------:R-:W-:Y:S01]  /*11a0*/  FADD.FTZ R21, R14, -UR16 ;  /* 0x800000100e157e21 */ /* 0x000fe20008010000 */
[----:B------:R-:W-:Y:S01]  /*11b0*/  PRMT R22, R49, 0x7632, R22 ;  /* 0x0000763231167816 */ /* 0x000fe20000000016 */
[----:B------:R-:W-:Y:S01]  /*11c0*/  FADD.FTZ R14, R12, -UR16 ;  /* 0x800000100c0e7e21 */ /* 0x000fe20008010000 */
[----:B------:R-:W-:Y:S01]  /*11d0*/  SHF.L.U32 R26, R48, 0x10, RZ ;  /* 0x00000010301a7819 */ /* 0x000fe200000006ff */
[----:B------:R-:W-:Y:S01]  /*11e0*/  FMUL.FTZ R23, R10, R13 ;  /* 0x0000000d0a177220 */ /* 0x000fe20000410000 */
[----:B------:R-:W-:Y:S01]  /*11f0*/  SHF.L.U32 R12, R22, 0x10, RZ ;  /* 0x00000010160c7819 */ /* 0x000fe200000006ff */
[----:B------:R-:W-:Y:S01]  /*1200*/  FMUL.FTZ R14, R14, UR9 ;  /* 0x000000090e0e7c20 */ /* 0x000fe20008410000 */
[----:B------:R-:W-:Y:S01]  /*1210*/  FMUL.FTZ R21, R21, UR9 ;  /* 0x0000000915157c20 */ /* 0x000fe20008410000 */
[----:B------:R-:W-:Y:S01]  /*1220*/  FADD.FTZ R26, R26, -UR16 ;  /* 0x800000101a1a7e21 */ /* 0x000fe20008010000 */
[----:B------:R-:W-:Y:S01]  /*1230*/  FADD.FTZ R25, RZ, R23 ;  /* 0x00000017ff197221 */ /* 0x000fe20000010000 */
[----:B------:R-:W-:Y:S01]  /*1240*/  FFMA.FTZ R24, R14, R23, RZ ;  /* 0x000000170e187223 */ /* 0x000fe200000100ff */
[----:B------:R-:W-:Y:S01]  /*1250*/  SHF.L.U32 R23, R47, 0x10, RZ ;  /* 0x000000102f177819 */ /* 0x000fe200000006ff */
[----:B------:R-:W-:Y:S01]  /*1260*/  FMUL.FTZ R22, R11, R12 ;  /* 0x0000000c0b167220 */ /* 0x000fe20000410000 */
[----:B------:R-:W-:Y:S01]  /*1270*/  FMUL.FTZ R27, R26, UR9 ;  /* 0x000000091a1b7c20 */ /* 0x000fe20008410000 */
[----:B------:R-:W-:Y:S01]  /*1280*/  PRMT R26, R48, 0x7632, R26 ;  /* 0x00007632301a7816 */ /* 0x000fe2000000001a */
[----:B------:R-:W-:Y:S01]  /*1290*/  FFMA.FTZ R14, R13, R14, RZ ;  /* 0x0000000e0d0e7223 */ /* 0x000fe200000100ff */
[----:B------:R-:W-:Y:S01]  /*12a0*/  FADD.FTZ R25, R22, R25 ;  /* 0x0000001916197221 */ /* 0x000fe20000010000 */
[----:B------:R-:W-:Y:S01]  /*12b0*/  FFMA.FTZ R24, R21, R22, R24 ;  /* 0x0000001615187223 */ /* 0x000fe20000010018 */
[----:B------:R-:W-:Y:S01]  /*12c0*/  FMUL.FTZ R28, R10, R23 ;  /* 0x000000170a1c7220 */ /* 0x000fe20000410000 */
[----:B------:R-:W-:Y:S01]  /*12d0*/  FADD.FTZ R22, RZ, R13 ;  /* 0x0000000dff167221 */ /* 0x000fe20000010000 */
[----:B------:R-:W-:Y:S01]  /*12e0*/  SHF.L.U32 R26, R26, 0x10, RZ ;  /* 0x000000101a1a7819 */ /* 0x000fe200000006ff */
[----:B------:R-:W-:Y:S01]  /*12f0*/  FFMA.FTZ R14, R23, R27, R14 ;  /* 0x0000001b170e7223 */ /* 0x000fe2000001000e */
[----:B------:R-:W-:Y:S01]  /*1300*/  FFMA.FTZ R24, R27, R28, R24 ;  /* 0x0000001c1b187223 */ /* 0x000fe20000010018 */
[----:B------:R-:W-:Y:S01]  /*1310*/  FADD.FTZ R13, R23, R22 ;  /* 0x00000016170d7221 */ /* 0x000fe20000010000 */
[----:B------:R-:W-:Y:S01]  /*1320*/  PRMT R27, R47, 0x7632, R27 ;  /* 0x000076322f1b7816 */ /* 0x000fe2000000001b */
[----:B------:R-:W-:Y:S01]  /*1330*/  FADD.FTZ R22, R25, R28 ;  /* 0x0000001c19167221 */ /* 0x000fe20000010000 */
[----:B------:R-:W-:Y:S01]  /*1340*/  SHF.L.U32 R28, R46, 0x10, RZ ;  /* 0x000000102e1c7819 */ /* 0x000fe200000006ff */
[----:B------:R-:W-:Y:S01]  /*1350*/  FADD.FTZ R25, R26, -UR16 ;  /* 0x800000101a197e21 */ /* 0x000fe20008010000 */
[----:B------:R-:W-:Y:S01]  /*1360*/  SHF.L.U32 R26, R27, 0x10, RZ ;  /* 0x000000101b1a7819 */ /* 0x000fe200000006ff */
[----:B------:R-:W-:Y:S01]  /*1370*/  FFMA.FTZ R21, R12, R21, RZ ;  /* 0x000000150c157223 */ /* 0x000fe200000100ff */
[----:B------:R-:W-:Y:S01]  /*1380*/  FADD.FTZ R29, RZ, R12 ;  /* 0x0000000cff1d7221 */ /* 0x000fe20000010000 */
[----:B------:R-:W-:Y:S01]  /*1390*/  FMUL.FTZ R27, R25, UR9 ;  /* 0x00000009191b7c20 */ /* 0x000fe20008410000 */
[----:B------:R-:W-:Y:S01]  /*13a0*/  FADD.FTZ R25, R28, -UR16 ;  /* 0x800000101c197e21 */ /* 0x000fe20008010000 */
[----:B------:R-:W-:Y:S01]  /*13b0*/  FMUL.FTZ R31, R11, R26 ;  /* 0x0000001a0b1f7220 */ /* 0x000fe20000410000 */
[----:B------:R-:W-:Y:S01]  /*13c0*/  SHF.L.U32 R23, R45, 0x10, RZ ;  /* 0x000000102d177819 */ /* 0x000fe200000006ff */
[C---:B------:R-:W-:Y:S01]  /*13d0*/  FADD.FTZ R12, R26.reuse, R29 ;  /* 0x0000001d1a0c7221 */ /* 0x040fe20000010000 */
[----:B------:R-:W-:Y:S01]  /*13e0*/  FMUL.FTZ R25, R25, UR9 ;  /* 0x0000000919197c20 */ /* 0x000fe20008410000 */
[----:B------:R-:W-:Y:S01]  /*13f0*/  FFMA.FTZ R21, R26, R27, R21 ;  /* 0x0000001b1a157223 */ /* 0x000fe20000010015 */
[----:B------:R-:W-:Y:S01]  /*1400*/  FADD.FTZ R26, R31, R22 ;  /* 0x000000161f1a7221 */ /* 0x000fe20000010000 */
[----:B------:R-:W-:Y:S01]  /*1410*/  FFMA.FTZ R22, R27, R31, R24 ;  /* 0x0000001f1b167223 */ /* 0x000fe20000010018 */
[----:B------:R-:W-:Y:S01]  /*1420*/  FADD.FTZ R13, R13, R23 ;  /* 0x000000170d0d7221 */ /* 0x000fe20000010000 */
[----:B------:R-:W-:Y:S01]  /*1430*/  FFMA.FTZ R14, R23, R25, R14 ;  /* 0x00000019170e7223 */ /* 0x000fe2000001000e */
[----:B------:R-:W-:Y:S01]  /*1440*/  FMUL.FTZ R27, R10, R23 ;  /* 0x000000170a1b7220 */ /* 0x000fe20000410000 */
[----:B------:R-:W-:-:S02]  /*1450*/  SHF.L.U32 R23, R20, 0x10, RZ ;  /* 0x0000001014177819 */ /* 0x000fc400000006ff */
[----:B------:R-:W-:Y:S01]  /*1460*/  SHF.L.U32 R28, R44, 0x10, RZ ;  /* 0x000000102c1c7819 */ /* 0x000fe200000006ff */
[----:B------:R-:W-:Y:S01]  /*1470*/  FFMA.FTZ R22, R25, R27, R22 ;  /* 0x0000001b19167223 */ /* 0x000fe20000010016 */
[----:B------:R-:W-:Y:S01]  /*1480*/  PRMT R24, R45, 0x7632, R24 ;  /* 0x000076322d187816 */ /* 0x000fe20000000018 */
[----:B------:R-:W-:Y:S01]  /*1490*/  FADD.FTZ R23, R23, -UR16 ;  /* 0x8000001017177e21 */ /* 0x000fe20008010000 */
[----:B------:R-:W-:Y:S01]  /*14a0*/  SHF.L.U32 R19, R19, 0x10, RZ ;  /* 0x0000001013137819 */ /* 0x000fe200000006ff */
[----:B------:R-:W-:Y:S01]  /*14b0*/  FADD.FTZ R28, R28, -UR16 ;  /* 0x800000101c1c7e21 */ /* 0x000fe20008010000 */
[----:B------:R-:W-:Y:S01]  /*14c0*/  SHF.L.U32 R24, R24, 0x10, RZ ;  /* 0x0000001018187819 */ /* 0x000fe200000006ff */
[----:B------:R-:W-:Y:S01]  /*14d0*/  FMUL.FTZ R25, R23, UR9 ;  /* 0x0000000917197c20 */ /* 0x000fe20008410000 */
[----:B------:R-:W-:Y:S01]  /*14e0*/  SHF.L.U32 R29, R43, 0x10, RZ ;  /* 0x000000102b1d7819 */ /* 0x000fe200000006ff */
[----:B------:R-:W-:Y:S01]  /*14f0*/  FADD.FTZ R20, R26, R27 ;  /* 0x0000001b1a147221 */ /* 0x000fe20000010000 */
[----:B------:R-:W-:Y:S01]  /*1500*/  FMUL.FTZ R23, R28, UR9 ;  /* 0x000000091c177c20 */ /* 0x000fe20008410000 */
[----:B------:R-:W-:Y:S01]  /*1510*/  FMUL.FTZ R27, R11, R24 ;  /* 0x000000180b1b7220 */ /* 0x000fe20000410000 */
[----:B------:R-:W-:Y:S01]  /*1520*/  FADD.FTZ R19, R19, -UR16 ;  /* 0x8000001013137e21 */ /* 0x000fe20008010000 */
[----:B------:R-:W-:Y:S01]  /*1530*/  FADD.FTZ R13, R13, R29 ;  /* 0x0000001d0d0d7221 */ /* 0x000fe20000010000 */
[----:B------:R-:W-:Y:S01]  /*1540*/  FFMA.FTZ R14, R29, R23, R14 ;  /* 0x000000171d0e7223 */ /* 0x000fe2000001000e */
[----:B------:R-:W-:Y:S01]  /*1550*/  FMUL.FTZ R29, R10, R29 ;  /* 0x0000001d0a1d7220 */ /* 0x000fe20000410000 */
[----:B------:R-:W-:Y:S01]  /*1560*/  FADD.FTZ R20, R27, R20 ;  /* 0x000000141b147221 */ /* 0x000fe20000010000 */
[----:B------:R-:W-:Y:S01]  /*1570*/  FFMA.FTZ R22, R25, R27, R22 ;  /* 0x0000001b19167223 */ /* 0x000fe20000010016 */
[----:B------:R-:W-:Y:S01]  /*1580*/  SHF.L.U32 R18, R18, 0x10, RZ ;  /* 0x0000001012127819 */ /* 0x000fe200000006ff */
[----:B------:R-:W-:Y:S01]  /*1590*/  FADD.FTZ R12, R12, R24 ;  /* 0x000000180c0c7221 */ /* 0x000fe20000010000 */
[----:B------:R-:W-:Y:S01]  /*15a0*/  FFMA.FTZ R21, R24, R25, R21 ;  /* 0x0000001918157223 */ /* 0x000fe20000010015 */
[----:B------:R-:W-:Y:S01]  /*15b0*/  FMUL.FTZ R19, R19, UR9 ;  /* 0x0000000913137c20 */ /* 0x000fe20008410000 */
[----:B------:R-:W-:Y:S01]  /*15c0*/  FADD.FTZ R25, R20, R29 ;  /* 0x0000001d14197221 */ /* 0x000fe20000010000 */
[----:B------:R-:W-:Y:S01]  /*15d0*/  FFMA.FTZ R22, R23, R29, R22 ;  /* 0x0000001d17167223 */ /* 0x000fe20000010016 */
[----:B------:R-:W-:Y:S01]  /*15e0*/  SHF.L.U32 R23, R42, 0x10, RZ ;  /* 0x000000102a177819 */ /* 0x000fe200000006ff */
[----:B------:R-:W-:Y:S01]  /*15f0*/  FMUL.FTZ R20, R11, R18 ;  /* 0x000000120b147220 */ /* 0x000fe20000410000 */
[----:B------:R-:W-:Y:S01]  /*1600*/  FADD.FTZ R12, R12, R18 ;  /* 0x000000120c0c7221 */ /* 0x000fe20000010000 */
[----:B------:R-:W-:Y:S01]  /*1610*/  FFMA.FTZ R21, R18, R19, R21 ;  /* 0x0000001312157223 */ /* 0x000fe20000010015 */
[----:B------:R-:W-:Y:S01]  /*1620*/  SHF.L.U32 R18, R15, 0x10, RZ ;  /* 0x000000100f127819 */ /* 0x000fe200000006ff */
[----:B------:R-:W-:Y:S01]  /*1630*/  FFMA.FTZ R22, R19, R20, R22 ;  /* 0x0000001413167223 */ /* 0x000fe20000010016 */
[----:B------:R-:W-:Y:S01]  /*1640*/  FADD.FTZ R15, R20, R25 ;  /* 0x00000019140f7221 */ /* 0x000fe20000010000 */
[----:B------:R-:W-:Y:S01]  /*1650*/  FADD.FTZ R23, R23, -UR16 ;  /* 0x8000001017177e21 */ /* 0x000fe20008010000 */
[----:B------:R-:W-:Y:S01]  /*1660*/  SHF.L.U32 R19, R41, 0x10, RZ ;  /* 0x0000001029137819 */ /* 0x000fe200000006ff */
[----:B------:R-:W-:Y:S01]  /*1670*/  FADD.FTZ R20, R18, -UR16 ;  /* 0x8000001012147e21 */ /* 0x000fe20008010000 */
[----:B------:R-:W-:Y:S01]  /*1680*/  SHF.L.U32 R18, R17, 0x10, RZ ;  /* 0x0000001011127819 */ /* 0x000fe200000006ff */
[----:B------:R-:W-:Y:S01]  /*1690*/  FMUL.FTZ R23, R23, UR9 ;  /* 0x0000000917177c20 */ /* 0x000fe20008410000 */
[----:B------:R-:W-:Y:S01]  /*16a0*/  SHF.L.U32 R25, R40, 0x10, RZ ;  /* 0x0000001028197819 */ /* 0x000fe200000006ff */
[----:B------:R-:W-:Y:S01]  /*16b0*/  FMUL.FTZ R20, R20, UR9 ;  /* 0x0000000914147c20 */ /* 0x000fe20008410000 */
[----:B------:R-:W-:Y:S01]  /*16c0*/  FMUL.FTZ R24, R10, R19 ;  /* 0x000000130a187220 */ /* 0x000fe20000410000 */
[----:B------:R-:W-:Y:S01]  /*16d0*/  FFMA.FTZ R14, R19, R23, R14 ;  /* 0x00000017130e7223 */ /* 0x000fe2000001000e */
[----:B------:R-:W-:Y:S01]  /*16e0*/  FADD.FTZ R13, R13, R19 ;  /* 0x000000130d0d7221 */ /* 0x000fe20000010000 */
[----:B------:R-:W-:Y:S01]  /*16f0*/  FADD.FTZ R12, R12, R18 ;  /* 0x000000120c0c7221 */ /* 0x000fe20000010000 */
[----:B------:R-:W-:Y:S01]  /*1700*/  FFMA.FTZ R21, R18, R20, R21 ;  /* 0x0000001412157223 */ /* 0x000fe20000010015 */
[----:B------:R-:W-:Y:S01]  /*1710*/  FMUL.FTZ R17, R11, R18 ;  /* 0x000000120b117220 */ /* 0x000fe20000410000 */
[----:B------:R-:W-:Y:S01]  /*1720*/  FFMA.FTZ R23, R23, R24, R22 ;  /* 0x0000001817177223 */ /* 0x000fe20000010016 */
[----:B------:R-:W-:Y:S01]  /*1730*/  FADD.FTZ R18, R15, R24 ;  /* 0x000000180f127221 */ /* 0x000fe20000010000 */
[----:B------:R-:W-:Y:S01]  /*1740*/  FADD.FTZ R25, R25, -UR16 ;  /* 0x8000001019197e21 */ /* 0x000fe20008010000 */
[----:B------:R-:W-:Y:S01]  /*1750*/  SHF.L.U32 R19, R39, 0x10, RZ ;  /* 0x0000001027137819 */ /* 0x000fe200000006ff */
[----:B------:R-:W-:Y:S01]  /*1760*/  FFMA.FTZ R23, R20, R17, R23 ;  /* 0x0000001114177223 */ /* 0x000fe20000010017 */
[----:B------:R-:W-:Y:S01]  /*1770*/  FADD.FTZ R18, R17, R18 ;  /* 0x0000001211127221 */ /* 0x000fe20000010000 */
[----:B------:R-:W-:Y:S01]  /*1780*/  FMUL.FTZ R20, R25, UR9 ;  /* 0x0000000919147c20 */ /* 0x000fe20008410000 */
[----:B------:R-:W-:Y:S01]  /*1790*/  SHF.L.U32 R15, R38, 0x10, RZ ;  /* 0x00000010260f7819 */ /* 0x000fe200000006ff */
[----:B------:R-:W-:Y:S01]  /*17a0*/  FMUL.FTZ R17, R10, R19 ;  /* 0x000000130a117220 */ /* 0x000fe20000410000 */
[----:B------:R-:W-:Y:S01]  /*17b0*/  FADD.FTZ R13, R13, R19 ;  /* 0x000000130d0d7221 */ /* 0x000fe20000010000 */
[----:B------:R-:W-:Y:S01]  /*17c0*/  FFMA.FTZ R14, R19, R20, R14 ;  /* 0x00000014130e7223 */ /* 0x000fe2000001000e */
[----:B------:R-:W-:Y:S01]  /*17d0*/  SHF.L.U32 R16, R16, 0x10, RZ ;  /* 0x0000001010107819 */ /* 0x000fe200000006ff */
[----:B------:R-:W-:Y:S01]  /*17e0*/  FADD.FTZ R25, R18, R17 ;  /* 0x0000001112197221 */ /* 0x000fe20000010000 */
[----:B------:R-:W-:Y:S01]  /*17f0*/  FFMA.FTZ R20, R20, R17, R23 ;  /* 0x0000001114147223 */ /* 0x000fe20000010017 */
[----:B------:R-:W-:Y:S01]  /*1800*/  FADD.FTZ R19, R15, -UR16 ;  /* 0x800000100f137e21 */ /* 0x000fe20008010000 */
[----:B------:R-:W-:Y:S01]  /*1810*/  SHF.L.U32 R17, R37, 0x10, RZ ;  /* 0x0000001025117819 */ /* 0x000fe200000006ff */
[----:B------:R-:W-:Y:S01]  /*1820*/  FMUL.FTZ R18, R11, R16 ;  /* 0x000000100b127220 */ /* 0x000fe20000410000 */
[----:B------:R-:W-:Y:S01]  /*1830*/  SHF.L.U32 R15, R36, 0x10, RZ ;  /* 0x00000010240f7819 */ /* 0x000fe200000006ff */
[----:B------:R-:W-:Y:S01]  /*1840*/  FMUL.FTZ R19, R19, UR9 ;  /* 0x0000000913137c20 */ /* 0x000fe20008410000 */
[----:B------:R-:W-:Y:S01]  /*1850*/  SHF.L.U32 R22, R34, 0x10, RZ ;  /* 0x0000001022167819 */ /* 0x000fe200000006ff */
[----:B------:R-:W-:Y:S01]  /*1860*/  FADD.FTZ R17, R17, -UR16 ;  /* 0x8000001011117e21 */ /* 0x000fe20008010000 */
        /* <DEDUP_REMOVED lines=8> */
[----:B------:R-:W-:Y:S01]  /*18f0*/  SHF.L.U32 R28, R4, 0x10, RZ ;  /* 0x00000010041c7819 */ /* 0x000fe200000006ff */
[----:B------:R-:W-:Y:S01]  /*1900*/  FMUL.FTZ R20, R11, R18 ;  /* 0x000000120b147220 */ /* 0x000fe20000410000 */
[----:B------:R-:W-:Y:S01]  /*1910*/  FMUL.FTZ R23, R22, UR9 ;  /* 0x0000000916177c20 */ /* 0x000fe20008410000 */
[----:B------:R-:W-:Y:S01]  /*1920*/  FFMA.FTZ R21, R16, R19, R21 ;  /* 0x0000001310157223 */ /* 0x000fe20000010015 */
[----:B------:R-:W-:Y:S01]  /*1930*/  FADD.FTZ R25, R12, R16 ;  /* 0x000000100c197221 */ /* 0x000fe20000010000 */
[----:B------:R-:W-:Y:S01]  /*1940*/  FADD.FTZ R26, R20, R27 ;  /* 0x0000001b141a7221 */ /* 0x000fe20000010000 */
[----:B------:R-:W-:Y:S01]  /*1950*/  FFMA.FTZ R27, R23, R20, R24 ;  /* 0x00000014171b7223 */ /* 0x000fe20000010018 */
[----:B------:R-:W-:Y:S01]  /*1960*/  SHF.L.U32 R19, R5, 0x10, RZ ;  /* 0x0000001005137819 */ /* 0x000fe200000006ff */
[----:B------:R-:W-:Y:S01]  /*1970*/  FADD.FTZ R12, R28, -UR16 ;  /* 0x800000101c0c7e21 */ /* 0x000fe20008010000 */
[----:B------:R-:W-:Y:S01]  /*1980*/  SHF.L.U32 R24, R6, 0x10, RZ ;  /* 0x0000001006187819 */ /* 0x000fe200000006ff */
[----:B------:R-:W-:Y:S01]  /*1990*/  FADD.FTZ R20, R13, R15 ;  /* 0x0000000f0d147221 */ /* 0x000fe20000010000 */
[----:B------:R-:W-:Y:S01]  /*19a0*/  SHF.L.U32 R16, R7, 0x10, RZ ;  /* 0x0000001007107819 */ /* 0x000fe200000006ff */
[----:B------:R-:W-:Y:S01]  /*19b0*/  FMUL.FTZ R29, R10, R19 ;  /* 0x000000130a1d7220 */ /* 0x000fe20000410000 */
        /* <DEDUP_REMOVED lines=16> */
.L_x_110:
[----:B------:R-:W-:Y:S02]  /*1ac0*/  SHF.L.U32 R12, R50, 0x10, RZ ;  /* 0x00000010320c7819 */ /* 0x000fe400000006ff */
[----:B-----5:R-:W-:Y:S02]  /*1ad0*/  SHF.L.U32 R14, R48, 0x10, RZ ;  /* 0x00000010300e7819 */ /* 0x020fe400000006ff */
[----:B------:R-:W-:Y:S01]  /*1ae0*/  PRMT R15, R50, 0x7632, R15 ;  /* 0x00007632320f7816 */ /* 0x000fe2000000000f */
[----:B------:R-:W-:Y:S01]  /*1af0*/  FADD.FTZ R12, R12, -UR16 ;  /* 0x800000100c0c7e21 */ /* 0x000fe20008010000 */
[----:B------:R-:W-:Y:S01]  /*1b00*/  PRMT R21, R48, 0x7632, R21 ;  /* 0x0000763230157816 */ /* 0x000fe20000000015 */
[----:B------:R-:W-:Y:S01]  /*1b10*/  FADD.FTZ R14, R14, -UR16 ;  /* 0x800000100e0e7e21 */ /* 0x000fe20008010000 */
[----:B------:R-:W-:Y:S01]  /*1b20*/  SHF.L.U32 R29, R49, 0x10, RZ ;  /* 0x00000010311d7819 */ /* 0x000fe200000006ff */
[----:B------:R-:W-:Y:S01]  /*1b30*/  FMUL.FTZ R13, R12, UR9 ;  /* 0x000000090c0d7c20 */ /* 0x000fe20008410000 */
[----:B------:R-:W-:Y:S01]  /*1b40*/  SHF.L.U32 R12, R15, 0x10, RZ ;  /* 0x000000100f0c7819 */ /* 0x000fe200000006ff */
[----:B------:R-:W-:Y:S01]  /*1b50*/  FMUL.FTZ R27, R14, UR9 ;  /* 0x000000090e1b7c20 */ /* 0x000fe20008410000 */
[----:B------:R-:W-:Y:S01]  /*1b60*/  SHF.L.U32 R21, R21, 0x10, RZ ;  /* 0x0000001015157819 */ /* 0x000fe200000006ff */
[C-C-:B------:R-:W-:Y:S01]  /*1b70*/  FFMA.FTZ R16, R10.reuse, R13, R8.reuse ;  /* 0x0000000d0a107223 */ /* 0x140fe20000010008 */
[----:B------:R-:W-:Y:S01]  /*1b80*/  SHF.L.U32 R31, R47, 0x10, RZ ;  /* 0x000000102f1f7819 */ /* 0x000fe200000006ff */
[----:B------:R-:W-:Y:S01]  /*1b90*/  FFMA.FTZ R15, R10, R27, R8 ;  /* 0x0000001b0a0f7223 */ /* 0x000fe20000010008 */
[----:B------:R-:W-:Y:S01]  /*1ba0*/  FADD.FTZ R12, R12, -UR16 ;  /* 0x800000100c0c7e21 */ /* 0x000fe20008010000 */
[----:B------:R-:W-:Y:S01]  /*1bb0*/  FMUL.FTZ R14, R16, -1.4426950216293334961 ;  /* 0xbfb8aa3b100e7820 */ /* 0x000fe20000410000 */
[----:B------:R-:W-:Y:S01]  /*1bc0*/  FADD.FTZ R21, R21, -UR16 ;  /* 0x8000001015157e21 */ /* 0x000fe20008010000 */
[----:B------:R-:W-:Y:S01]  /*1bd0*/  FMUL.FTZ R19, R15, -1.4426950216293334961 ;  /* 0xbfb8aa3b0f137820 */ /* 0x000fe20000410000 */
[----:B------:R-:W-:Y:S01]  /*1be0*/  FMUL.FTZ R12, R12, UR9 ;  /* 0x000000090c0c7c20 */ /* 0x000fe20008410000 */
[----:B------:R-:W-:Y:S01]  /*1bf0*/  SHF.L.U32 R25, R44, 0x10, RZ ;  /* 0x000000102c197819 */ /* 0x000fe200000006ff */
[----:B------:R-:W-:Y:S01]  /*1c00*/  FMUL.FTZ R24, R21, UR9 ;  /* 0x0000000915187c20 */ /* 0x000fe20008410000 */
[----:B------:R-:W0:Y:S01]  /*1c10*/  MUFU.EX2 R14, R14 ;  /* 0x0000000e000e7308 */ /* 0x000e220000000800 */
[C-C-:B------:R-:W-:Y:S01]  /*1c20*/  FFMA.FTZ R30, R11.reuse, R12, R9.reuse ;  /* 0x0000000c0b1e7223 */ /* 0x140fe20000010009 */
[----:B------:R-:W-:Y:S01]  /*1c30*/  SHF.L.U32 R21, R46, 0x10, RZ ;  /* 0x000000102e157819 */ /* 0x000fe200000006ff */
[----:B------:R-:W-:Y:S01]  /*1c40*/  FFMA.FTZ R33, R11, R24, R9 ;  /* 0x000000180b217223 */ /* 0x000fe20000010009 */
[----:B------:R-:W1:Y:S01]  /*1c50*/  MUFU.EX2 R19, R19 ;  /* 0x0000001300137308 */ /* 0x000e620000000800 */
[----:B------:R-:W-:Y:S01]  /*1c60*/  FMUL.FTZ R17, R30, -1.4426950216293334961 ;  /* 0xbfb8aa3b1e117820 */ /* 0x000fe20000410000 */
[----:B------:R-:W-:Y:S01]  /*1c70*/  FADD.FTZ R25, R25, -UR16 ;  /* 0x8000001019197e21 */ /* 0x000fe20008010000 */
[----:B------:R-:W-:Y:S01]  /*1c80*/  FMUL.FTZ R22, R33, -1.4426950216293334961 ;  /* 0xbfb8aa3b21167820 */ /* 0x000fe20000410000 */
[----:B------:R-:W-:Y:S01]  /*1c90*/  FADD.FTZ R21, R21, -UR16 ;  /* 0x8000001015157e21 */ /* 0x000fe20008010000 */
[----:B------:R-:W2:Y:S01]  /*1ca0*/  MUFU.EX2 R18, R17 ;  /* 0x0000001100127308 */ /* 0x000ea20000000800 */
[----:B------:R-:W-:-:S02]  /*1cb0*/  PRMT R32, R44, 0x7632, R32 ;  /* 0x000076322c207816 */ /* 0x000fc40000000020 */
[----:B------:R-:W-:Y:S01]  /*1cc0*/  FMUL.FTZ R23, R21, UR9 ;  /* 0x0000000915177c20 */ /* 0x000fe20008410000 */
[----:B------:R3:W4:Y:S01]  /*1cd0*/  MUFU.EX2 R17, R22 ;  /* 0x0000001600117308 */ /* 0x0007220000000800 */
[----:B0-----:R-:W-:Y:S01]  /*1ce0*/  FADD.FTZ R20, R14, 1 ;  /* 0x3f8000000e147421 */ /* 0x001fe20000010000 */
[----:B------:R-:W-:Y:S01]  /*1cf0*/  SHF.L.U32 R57, R45, 0x10, RZ ;  /* 0x000000102d397819 */ /* 0x000fe200000006ff */
[----:B-1----:R-:W-:-:S04]  /*1d00*/  FADD.FTZ R14, R19, 1 ;  /* 0x3f800000130e7421 */ /* 0x002fc80000010000 */
[----:B------:R-:W0:Y:S01]  /*1d10*/  MUFU.RCP R20, R20 ;  /* 0x0000001400147308 */ /* 0x000e220000001000 */
[----:B---3--:R-:W-:Y:S01]  /*1d20*/  PRMT R22, R49, 0x7632, R22 ;  /* 0x0000763231167816 */ /* 0x008fe20000000016 */
[----:B--2---:R-:W-:Y:S01]  /*1d30*/  FADD.FTZ R19, R18, 1 ;  /* 0x3f80000012137421 */ /* 0x004fe20000010000 */
[----:B------:R-:W-:Y:S02]  /*1d40*/  FFMA.FTZ R18, R10, R23, R8 ;  /* 0x000000170a127223 */ /* 0x000fe40000010008 */
[----:B------:R-:W-:-:S03]  /*1d50*/  SHF.L.U32 R22, R22, 0x10, RZ ;  /* 0x0000001016167819 */ /* 0x000fc600000006ff */
[----:B------:R-:W1:Y:S01]  /*1d60*/  MUFU.RCP R14, R14 ;  /* 0x0000000e000e7308 */ /* 0x000e620000001000 */
[----:B------:R-:W-:-:S07]  /*1d70*/  FMUL.FTZ R26, R18, -1.4426950216293334961 ;  /* 0xbfb8aa3b121a7820 */ /* 0x000fce0000410000 */
[----:B------:R-:W2:Y:S01]  /*1d80*/  MUFU.RCP R19, R19 ;  /* 0x0000001300137308 */ /* 0x000ea20000001000 */
[----:B0-----:R-:W-:Y:S01]  /*1d90*/  FADD.FTZ R21, -R20, 1 ;  /* 0x3f80000014157421 */ /* 0x001fe20000010100 */
[----:B------:R-:W-:-:S03]  /*1da0*/  FMUL.FTZ R29, R29, R20 ;  /* 0x000000141d1d7220 */ /* 0x000fc60000410000 */
[----:B------:R-:W-:Y:S01]  /*1db0*/  FFMA.FTZ R20, R16, R21, 1 ;  /* 0x3f80000010147423 */ /* 0x000fe20000010015 */
[----:B----4-:R-:W-:Y:S02]  /*1dc0*/  FADD.FTZ R21, R17, 1 ;  /* 0x3f80000011157421 */ /* 0x010fe40000010000 */
[----:B------:R0:W3:Y:S01]  /*1dd0*/  MUFU.EX2 R16, R26 ;  /* 0x0000001a00107308 */ /* 0x0000e20000000800 */
[----:B-1----:R-:W-:Y:S01]  /*1de0*/  FADD.FTZ R28, -R14, 1 ;  /* 0x3f8000000e1c7421 */ /* 0x002fe20000010100 */
[----:B------:R-:W-:Y:S01]  /*1df0*/  FMUL.FTZ R31, R31, R14 ;  /* 0x0000000e1f1f7220 */ /* 0x000fe20000410000 */
[----:B------:R-:W-:Y:S01]  /*1e00*/  FMUL.FTZ R29, R29, R20 ;  /* 0x000000141d1d7220 */ /* 0x000fe20000410000 */
[----:B------:R-:W1:Y:S01]  /*1e10*/  MUFU.RCP R21, R21 ;  /* 0x0000001500157308 */ /* 0x000e620000001000 */
[----:B------:R-:W-:Y:S01]  /*1e20*/  FFMA.FTZ R28, R15, R28, 1 ;  /* 0x3f8000000f1c7423 */ /* 0x000fe2000001001c */
[----:B------:R-:W-:Y:S01]  /*1e30*/  FMUL.FTZ R15, R25, UR9 ;  /* 0x00000009190f7c20 */ /* 0x000fe20008410000 */
[----:B0-----:R-:W-:-:S02]  /*1e40*/  PRMT R26, R47, 0x7632, R26 ;  /* 0x000076322f1a7816 */ /* 0x001fc4000000001a */
[----:B------:R-:W-:Y:S01]  /*1e50*/  FMUL.FTZ R28, R31, R28 ;  /* 0x0000001c1f1c7220 */ /* 0x000fe20000410000 */
[----:B------:R-:W-:Y:S01]  /*1e60*/  PRMT R31, R46, 0x7632, R31 ;  /* 0x000076322e1f7816 */ /* 0x000fe2000000001f */
[----:B------:R-:W-:Y:S01]  /*1e70*/  FFMA.FTZ R17, R10, R15, R8 ;  /* 0x0000000f0a117223 */ /* 0x000fe20000010008 */
[----:B--2---:R-:W-:Y:S01]  /*1e80*/  FMUL.FTZ R25, R22, R19 ;  /* 0x0000001316197220 */ /* 0x004fe20000410000 */
[----:B---3--:R-:W-:Y:S01]  /*1e90*/  FADD.FTZ R16, R16, 1 ;  /* 0x3f80000010107421 */ /* 0x008fe20000010000 */
[----:B------:R-:W-:Y:S01]  /*1ea0*/  SHF.L.U32 R31, R31, 0x10, RZ ;  /* 0x000000101f1f7819 */ /* 0x000fe200000006ff */
[----:B------:R-:W-:Y:S01]  /*1eb0*/  FADD.FTZ R19, -R19, 1 ;  /* 0x3f80000013137421 */ /* 0x000fe20000010100 */
[----:B------:R-:W-:Y:S01]  /*1ec0*/  SHF.L.U32 R26, R26, 0x10, RZ ;  /* 0x000000101a1a7819 */ /* 0x000fe200000006ff */
[----:B------:R0:W2:Y:S01]  /*1ed0*/  MUFU.RCP R20, R16 ;  /* 0x0000001000147308 */ /* 0x0000a20000001000 */
[----:B------:R-:W-:Y:S01]  /*1ee0*/  FMUL.FTZ R22, R17, -1.4426950216293334961 ;  /* 0xbfb8aa3b11167820 */ /* 0x000fe20000410000 */
[----:B------:R-:W-:Y:S01]  /*1ef0*/  FADD.FTZ R31, R31, -UR16 ;  /* 0x800000101f1f7e21 */ /* 0x000fe20008010000 */
[----:B------:R-:W-:Y:S01]  /*1f00*/  FFMA.FTZ R30, R30, R19, 1 ;  /* 0x3f8000001e1e7423 */ /* 0x000fe20000010013 */
[----:B-1----:R-:W-:Y:S01]  /*1f10*/  FADD.FTZ R14, -R21, 1 ;  /* 0x3f800000150e7421 */ /* 0x002fe20000010100 */
[----:B------:R-:W-:Y:S01]  /*1f20*/  FMUL.FTZ R26, R26, R21 ;  /* 0x000000151a1a7220 */ /* 0x000fe20000410000 */
[----:B------:R-:W-:-:S02]  /*1f30*/  SHF.L.U32 R21, R32, 0x10, RZ ;  /* 0x0000001020157819 */ /* 0x000fc400000006ff */
[----:B------:R-:W1:Y:S01]  /*1f40*/  MUFU.EX2 R19, R22 ;  /* 0x0000001600137308 */ /* 0x000e620000000800 */
[----:B------:R-:W-:Y:S01]  /*1f50*/  FFMA.FTZ R33, R33, R14, 1 ;  /* 0x3f80000021217423 */ /* 0x000fe2000001000e */
[----:B------:R-:W-:Y:S01]  /*1f60*/  FMUL.FTZ R14, R31, UR9 ;  /* 0x000000091f0e7c20 */ /* 0x000fe20008410000 */
[----:B------:R-:W-:Y:S01]  /*1f70*/  FMUL.FTZ R25, R25, R30 ;  /* 0x0000001e19197220 */ /* 0x000fe20000410000 */
[----:B------:R-:W-:Y:S01]  /*1f80*/  FADD.FTZ R21, R21, -UR16 ;  /* 0x8000001015157e21 */ /* 0x000fe20008010000 */
[----:B------:R-:W-:Y:S01]  /*1f90*/  FMUL.FTZ R26, R26, R33 ;  /* 0x000000211a1a7220 */ /* 0x000fe20000410000 */
[----:B------:R-:W-:Y:S02]  /*1fa0*/  FFMA.FTZ R31, R11, R14, R9 ;  /* 0x0000000e0b1f7223 */ /* 0x000fe40000010009 */
[----:B0-----:R-:W-:Y:S02]  /*1fb0*/  FMUL.FTZ R16, R21, UR9 ;  /* 0x0000000915107c20 */ /* 0x001fe40008410000 */
[----:B------:R-:W-:Y:S01]  /*1fc0*/  FMUL.FTZ R32, R31, -1.4426950216293334961 ;  /* 0xbfb8aa3b1f207820 */ /* 0x000fe20000410000 */
[----:B--2---:R-:W-:Y:S01]  /*1fd0*/  FADD.FTZ R21, -R20, 1 ;  /* 0x3f80000014157421 */ /* 0x004fe20000010100 */
[----:B------:R-:W-:Y:S01]  /*1fe0*/  FMUL.FTZ R57, R57, R20 ;  /* 0x0000001439397220 */ /* 0x000fe20000410000 */
[----:B-1----:R-:W-:-:S02]  /*1ff0*/  FADD.FTZ R19, R19, 1 ;  /* 0x3f80000013137421 */ /* 0x002fc40000010000 */
[----:B------:R-:W-:Y:S01]  /*2000*/  FFMA.FTZ R22, R18, R21, 1 ;  /* 0x3f80000012167423 */ /* 0x000fe20000010015 */
[----:B------:R-:W0:Y:S01]  /*2010*/  MUFU.EX2 R32, R32 ;  /* 0x0000002000207308 */ /* 0x000e220000000800 */
[----:B------:R-:W-:Y:S02]  /*2020*/  FFMA.FTZ R21, R11, R16, R9 ;  /* 0x000000100b157223 */ /* 0x000fe40000010009 */
[----:B------:R-:W-:Y:S01]  /*2030*/  FMUL.FTZ R22, R57, R22 ;  /* 0x0000001639167220 */ /* 0x000fe20000410000 */
[----:B------:R-:W1:Y:S01]  /*2040*/  MUFU.RCP R19, R19 ;  /* 0x0000001300137308 */ /* 0x000e620000001000 */
[----:B------:R-:W-:Y:S01]  /*2050*/  FMUL.FTZ R18, R21, -1.4426950216293334961 ;  /* 0xbfb8aa3b15127820 */ /* 0x000fe20000410000 */
[----:B------:R-:W-:-:S04]  /*2060*/  PRMT R57, R45, 0x7632, R57 ;  /* 0x000076322d397816 */ /* 0x000fc80000000039 */
[----:B------:R-:W-:Y:S02]  /*2070*/  SHF.L.U32 R57, R57, 0x10, RZ ;  /* 0x0000001039397819 */ /* 0x000fe400000006ff */
[----:B------:R-:W2:Y:S01]  /*2080*/  MUFU.EX2 R18, R18 ;  /* 0x0000001200127308 */ /* 0x000ea20000000800 */
[----:B0-----:R-:W-:Y:S01]  /*2090*/  FADD.FTZ R20, R32, 1 ;  /* 0x3f80000020147421 */ /* 0x001fe20000010000 */
[----:B------:R-:W-:-:S05]  /*20a0*/  SHF.L.U32 R32, R43, 0x10, RZ ;  /* 0x000000102b207819 */ /* 0x000fca00000006ff */
[----:B------:R-:W0:Y:S01]  /*20b0*/  MUFU.RCP R20, R20 ;  /* 0x0000001400147308 */ /* 0x000e220000001000 */
[----:B-1----:R-:W-:Y:S01]  /*20c0*/  FADD.FTZ R56, -R19, 1 ;  /* 0x3f80000013387421 */ /* 0x002fe20000010100 */
[----:B------:R-:W-:Y:S01]  /*20d0*/  FMUL.FTZ R32, R32, R19 ;  /* 0x0000001320207220 */ /* 0x000fe20000410000 */
[----:B--2---:R-:W-:Y:S02]  /*20e0*/  FADD.FTZ R19, R18, 1 ;  /* 0x3f80000012137421 */ /* 0x004fe40000010000 */
[----:B------:R-:W-:-:S04]  /*20f0*/  FFMA.FTZ R17, R17, R56, 1 ;  /* 0x3f80000011117423 */ /* 0x000fc80000010038 */
[----:B------:R-:W-:Y:S01]  /*2100*/  FMUL.FTZ R17, R32, R17 ;  /* 0x0000001120117220 */ /* 0x000fe20000410000 */
[----:B------:R-:W1:Y:S01]  /*2110*/  MUFU.RCP R19, R19 ;  /* 0x0000001300137308 */ /* 0x000e620000001000 */
[----:B0-----:R-:W-:Y:S01]  /*2120*/  FADD.FTZ R56, -R20, 1 ;  /* 0x3f80000014387421 */ /* 0x001fe20000010100 */
[----:B------:R-:W-:Y:S01]  /*2130*/  FMUL.FTZ R18, R57, R20 ;  /* 0x0000001439127220 */ /* 0x000fe20000410000 */
[----:B------:R-:W-:Y:S02]  /*2140*/  PRMT R20, R43, 0x7632, R20 ;  /* 0x000076322b147816 */ /* 0x000fe40000000014 */
[----:B------:R-:W-:Y:S01]  /*2150*/  FFMA.FTZ R31, R31, R56, 1 ;  /* 0x3f8000001f1f7423 */ /* 0x000fe20000010038 */
[----:B------:R-:W-:Y:S02]  /*2160*/  SHF.L.U32 R56, R42, 0x10, RZ ;  /* 0x000000102a387819 */ /* 0x000fe400000006ff */
[----:B------:R-:W-:Y:S01]  /*2170*/  SHF.L.U32 R20, R20, 0x10, RZ ;  /* 0x0000001014147819 */ /* 0x000fe200000006ff */
[----:B------:R-:W-:Y:S01]  /*2180*/  FMUL.FTZ R18, R18, R31 ;  /* 0x0000001f12127220 */ /* 0x000fe20000410000 */
[----:B------:R-:W-:Y:S01]  /*2190*/  FMUL.FTZ R31, R11, R25 ;  /* 0x000000190b1f7220 */ /* 0x000fe20000410000 */
[----:B------:R-:W-:-:S02]  /*21a0*/  FADD.FTZ R56, R56, -UR16 ;  /* 0x8000001038387e21 */ /* 0x000fc40008010000 */
[----:B-1----:R-:W-:Y:S01]  /*21b0*/  FMUL.FTZ R20, R20, R19 ;  /* 0x0000001314147220 */ /* 0x002fe20000410000 */
[----:B------:R-:W-:Y:S01]  /*21c0*/  FADD.FTZ R32, -R19, 1 ;  /* 0x3f80000013207421 */ /* 0x000fe20000010100 */
[----:B------:R-:W-:-:S03]  /*21d0*/  FMUL.FTZ R19, R56, UR9 ;  /* 0x0000000938137c20 */ /* 0x000fc60008410000 */
[----:B------:R-:W-:Y:S01]  /*21e0*/  FFMA.FTZ R21, R21, R32, 1 ;  /* 0x3f80000015157423 */ /* 0x000fe20000010020 */
[C---:B------:R-:W-:Y:S01]  /*21f0*/  FFMA.FTZ R30, R10.reuse, R19, R8 ;  /* 0x000000130a1e7223 */ /* 0x040fe20000010008 */
[----:B------:R-:W-:Y:S02]  /*2200*/  FMUL.FTZ R32, R10, R29 ;  /* 0x0000001d0a207220 */ /* 0x000fe40000410000 */
[----:B------:R-:W-:Y:S01]  /*2210*/  FMUL.FTZ R20, R20, R21 ;  /* 0x0000001514147220 */ /* 0x000fe20000410000 */
[----:B------:R-:W-:Y:S01]  /*2220*/  FMUL.FTZ R57, R30, -1.4426950216293334961 ;  /* 0xbfb8aa3b1e397820 */ /* 0x000fe20000410000 */
[----:B------:R-:W-:Y:S01]  /*2230*/  FFMA.FTZ R33, R13, R32, RZ ;  /* 0x000000200d217223 */ /* 0x000fe200000100ff */
[----:B------:R-:W-:-:S03]  /*2240*/  FADD.FTZ R56, RZ, R32 ;  /* 0x00000020ff387221 */ /* 0x000fc60000010000 */
[----:B------:R-:W-:Y:S01]  /*2250*/  FFMA.FTZ R32, R12, R31, R33 ;  /* 0x0000001f0c207223 */ /* 0x000fe20000010021 */
[----:B------:R-:W0:Y:S01]  /*2260*/  MUFU.EX2 R57, R57 ;  /* 0x0000003900397308 */ /* 0x000e220000000800 */
[----:B------:R-:W-:Y:S01]  /*2270*/  FADD.FTZ R31, R31, R56 ;  /* 0x000000381f1f7221 */ /* 0x000fe20000010000 */
[----:B------:R-:W-:Y:S01]  /*2280*/  SHF.L.U32 R56, R41, 0x10, RZ ;  /* 0x0000001029387819 */ /* 0x000fe200000006ff */
[----:B0-----:R-:W-:-:S04]  /*2290*/  FADD.FTZ R57, R57, 1 ;  /* 0x3f80000039397421 */ /* 0x001fc80000010000 */
[----:B------:R-:W0:Y:S02]  /*22a0*/  MUFU.RCP R21, R57 ;  /* 0x0000003900157308 */ /* 0x000e240000001000 */
[----:B0-----:R-:W-:Y:S01]  /*22b0*/  FMUL.FTZ R33, R56, R21 ;  /* 0x0000001538217220 */ /* 0x001fe20000410000 */
[----:B------:R-:W-:-:S04]  /*22c0*/  FADD.FTZ R21, -R21, 1 ;  /* 0x3f80000015157421 */ /* 0x000fc80000010100 */
[----:B------:R-:W-:-:S04]  /*22d0*/  FFMA.FTZ R30, R30, R21, 1 ;  /* 0x3f8000001e1e7423 */ /* 0x000fc80000010015 */
[----:B------:R-:W-:Y:S01]  /*22e0*/  FMUL.FTZ R21, R33, R30 ;  /* 0x0000001e21157220 */ /* 0x000fe20000410000 */
[----:B------:R-:W-:Y:S01]  /*22f0*/  PRMT R33, R42, 0x7632, R33 ;  /* 0x000076322a217816 */ /* 0x000fe20000000021 */
[----:B------:R-:W-:Y:S01]  /*2300*/  FFMA.FTZ R30, R13, R29, RZ ;  /* 0x0000001d0d1e7223 */ /* 0x000fe200000100ff */
[----:B------:R-:W-:Y:S01]  /*2310*/  FADD.FTZ R29, RZ, R29 ;  /* 0x0000001dff1d7221 */ /* 0x000fe20000010000 */
[-C--:B------:R-:W-:Y:S01]  /*2320*/  FMUL.FTZ R13, R10, R28.reuse ;  /* 0x0000001c0a0d7220 */ /* 0x080fe20000410000 */
[----:B------:R-:W-:Y:S01]  /*2330*/  SHF.L.U32 R33, R33, 0x10, RZ ;  /* 0x0000001021217819 */ /* 0x000fe200000006ff */
[----:B------:R-:W-:Y:S01]  /*2340*/  FFMA.FTZ R30, R27, R28, R30 ;  /* 0x0000001c1b1e7223 */ /* 0x000fe2000001001e */
[----:B------:R-:W-:-:S03]  /*2350*/  FADD.FTZ R29, R29, R28 ;  /* 0x0000001c1d1d7221 */ /* 0x000fc60000010000 */
[----:B------:R-:W-:Y:S01]  /*2360*/  FADD.FTZ R33, R33, -UR16 ;  /* 0x8000001021217e21 */ /* 0x000fe20008010000 */
[----:B------:R-:W-:-:S03]  /*2370*/  FFMA.FTZ R30, R23, R22, R30 ;  /* 0x00000016171e7223 */ /* 0x000fc6000001001e */
[----:B------:R-:W-:Y:S01]  /*2380*/  FMUL.FTZ R28, R33, UR9 ;  /* 0x00000009211c7c20 */ /* 0x000fe20008410000 */
[----:B------:R-:W-:Y:S01]  /*2390*/  FFMA.FTZ R33, R27, R13, R32 ;  /* 0x0000000d1b217223 */ /* 0x000fe20000010020 */
[--C-:B------:R-:W-:Y:S01]  /*23a0*/  FADD.FTZ R32, R31, R13.reuse ;  /* 0x0000000d1f207221 */ /* 0x100fe20000010000 */
[----:B------:R-:W-:Y:S01]  /*23b0*/  PRMT R13, R41, 0x7632, R13 ;  /* 0x00007632290d7816 */ /* 0x000fe2000000000d */
[----:B------:R-:W-:Y:S01]  /*23c0*/  FFMA.FTZ R27, R11, R28, R9 ;  /* 0x0000001c0b1b7223 */ /* 0x000fe20000010009 */
[----:B------:R-:W-:Y:S02]  /*23d0*/  FFMA.FTZ R30, R15, R17, R30 ;  /* 0x000000110f1e7223 */ /* 0x000fe4000001001e */
[----:B------:R-:W-:Y:S01]  /*23e0*/  SHF.L.U32 R13, R13, 0x10, RZ ;  /* 0x000000100d0d7819 */ /* 0x000fe200000006ff */
[----:B------:R-:W-:Y:S01]  /*23f0*/  FMUL.FTZ R57, R27, -1.4426950216293334961 ;  /* 0xbfb8aa3b1b397820 */ /* 0x000fe20000410000 */
[----:B------:R-:W-:-:S05]  /*2400*/  FFMA.FTZ R30, R19, R21, R30 ;  /* 0x00000015131e7223 */ /* 0x000fca000001001e */
[----:B------:R-:W0:Y:S02]  /*2410*/  MUFU.EX2 R57, R57 ;  /* 0x0000003900397308 */ /* 0x000e240000000800 */
[----:B0-----:R-:W-:-:S06]  /*2420*/  FADD.FTZ R56, R57, 1 ;  /* 0x3f80000039387421 */ /* 0x001fcc0000010000 */
[----:B------:R-:W0:Y:S02]  /*2430*/  MUFU.RCP R56, R56 ;  /* 0x0000003800387308 */ /* 0x000e240000001000 */
[----:B0-----:R-:W-:Y:S01]  /*2440*/  FADD.FTZ R31, -R56, 1 ;  /* 0x3f800000381f7421 */ /* 0x001fe20000010100 */
[----:B------:R-:W-:-:S03]  /*2450*/  FMUL.FTZ R13, R13, R56 ;  /* 0x000000380d0d7220 */ /* 0x000fc60000410000 */
[----:B------:R-:W-:Y:S01]  /*2460*/  FFMA.FTZ R31, R27, R31, 1 ;  /* 0x3f8000001b1f7423 */ /* 0x000fe2000001001f */
[----:B------:R-:W-:Y:S01]  /*2470*/  FFMA.FTZ R27, R12, R25, RZ ;  /* 0x000000190c1b7223 */ /* 0x000fe200000100ff */
[----:B------:R-:W-:Y:S02]  /*2480*/  SHF.L.U32 R12, R40, 0x10, RZ ;  /* 0x00000010280c7819 */ /* 0x000fe400000006ff */
[----:B------:R-:W-:Y:S01]  /*2490*/  FMUL.FTZ R13, R13, R31 ;  /* 0x0000001f0d0d7220 */ /* 0x000fe20000410000 */
[----:B------:R-:W-:Y:S01]  /*24a0*/  FADD.FTZ R31, RZ, R25 ;  /* 0x00000019ff1f7221 */ /* 0x000fe20000010000 */
[-C--:B------:R-:W-:Y:S01]  /*24b0*/  FFMA.FTZ R27, R24, R26.reuse, R27 ;  /* 0x0000001a181b7223 */ /* 0x080fe2000001001b */
[----:B------:R-:W-:Y:S02]  /*24c0*/  FADD.FTZ R12, R12, -UR16 ;  /* 0x800000100c0c7e21 */ /* 0x000fe40008010000 */
[----:B------:R-:W-:Y:S01]  /*24d0*/  FADD.FTZ R31, R31, R26 ;  /* 0x0000001a1f1f7221 */ /* 0x000fe20000010000 */
[----:B------:R-:W-:Y:S01]  /*24e0*/  FMUL.FTZ R26, R11, R26 ;  /* 0x0000001a0b1a7220 */ /* 0x000fe20000410000 */
[----:B------:R-:W-:Y:S01]  /*24f0*/  FMUL.FTZ R25, R12, UR9 ;  /* 0x000000090c197c20 */ /* 0x000fe20008410000 */
[----:B------:R-:W-:-:S02]  /*2500*/  FFMA.FTZ R27, R14, R18, R27 ;  /* 0x000000120e1b7223 */ /* 0x000fc4000001001b */
[----:B------:R-:W-:Y:S01]  /*2510*/  FFMA.FTZ R24, R24, R26, R33 ;  /* 0x0000001a18187223 */ /* 0x000fe20000010021 */
[----:B------:R-:W-:Y:S01]  /*2520*/  FFMA.FTZ R12, R10, R25, R8 ;  /* 0x000000190a0c7223 */ /* 0x000fe20000010008 */
[----:B------:R-:W-:Y:S01]  /*2530*/  FADD.FTZ R32, R26, R32 ;  /* 0x000000201a207221 */ /* 0x000fe20000010000 */
[----:B------:R-:W-:Y:S01]  /*2540*/  SHF.L.U32 R26, R39, 0x10, RZ ;  /* 0x00000010271a7819 */ /* 0x000fe200000006ff */
[----:B------:R-:W-:Y:S01]  /*2550*/  FFMA.FTZ R27, R16, R20, R27 ;  /* 0x00000014101b7223 */ /* 0x000fe2000001001b */
[----:B------:R-:W-:-:S03]  /*2560*/  FMUL.FTZ R56, R12, -1.4426950216293334961 ;  /* 0xbfb8aa3b0c387820 */ /* 0x000fc60000410000 */
[----:B------:R-:W-:-:S03]  /*2570*/  FFMA.FTZ R27, R28, R13, R27 ;  /* 0x0000000d1c1b7223 */ /* 0x000fc6000001001b */
[----:B------:R-:W0:Y:S02]  /*2580*/  MUFU.EX2 R56, R56 ;  /* 0x0000003800387308 */ /* 0x000e240000000800 */
[----:B0-----:R-:W-:-:S06]  /*2590*/  FADD.FTZ R33, R56, 1 ;  /* 0x3f80000038217421 */ /* 0x001fcc0000010000 */
[----:B------:R-:W0:Y:S02]  /*25a0*/  MUFU.RCP R33, R33 ;  /* 0x0000002100217308 */ /* 0x000e240000001000 */
[----:B0-----:R-:W-:Y:S01]  /*25b0*/  FADD.FTZ R57, -R33, 1 ;  /* 0x3f80000021397421 */ /* 0x001fe20000010100 */
[----:B------:R-:W-:-:S03]  /*25c0*/  FMUL.FTZ R26, R26, R33 ;  /* 0x000000211a1a7220 */ /* 0x000fc60000410000 */
[----:B------:R-:W-:-:S04]  /*25d0*/  FFMA.FTZ R57, R12, R57, 1 ;  /* 0x3f8000000c397423 */ /* 0x000fc80000010039 */
[----:B------:R-:W-:Y:S01]  /*25e0*/  FMUL.FTZ R12, R26, R57 ;  /* 0x000000391a0c7220 */ /* 0x000fe20000410000 */
[----:B------:R-:W-:-:S05]  /*25f0*/  SHF.L.U32 R26, R38, 0x10, RZ ;  /* 0x00000010261a7819 */ /* 0x000fca00000006ff */
        /* <DEDUP_REMOVED lines=8> */
[----:B------:R-:W-:-:S03]  /*2680*/  PRMT R29, R39, 0x7632, R29 ;  /* 0x00007632271d7816 */ /* 0x000fc6000000001d */
[----:B------:R-:W-:Y:S01]  /*2690*/  FMUL.FTZ R56, R23, -1.4426950216293334961 ;  /* 0xbfb8aa3b17387820 */ /* 0x000fe20000410000 */
[----:B------:R-:W-:-:S05]  /*26a0*/  SHF.L.U32 R29, R29, 0x10, RZ ;  /* 0x000000101d1d7819 */ /* 0x000fca00000006ff */
[----:B------:R-:W0:Y:S02]  /*26b0*/  MUFU.EX2 R56, R56 ;  /* 0x0000003800387308 */ /* 0x000e240000000800 */
[----:B0-----:R-:W-:-:S04]  /*26c0*/  FADD.FTZ R57, R56, 1 ;  /* 0x3f80000038397421 */ /* 0x001fc80000010000 */
[----:B------:R-:W0:Y:S02]  /*26d0*/  MUFU.RCP R24, R57 ;  /* 0x0000003900187308 */ /* 0x000e240000001000 */
[----:B0-----:R-:W-:Y:S01]  /*26e0*/  FMUL.FTZ R29, R29, R24 ;  /* 0x000000181d1d7220 */ /* 0x001fe20000410000 */
[----:B------:R-:W-:-:S04]  /*26f0*/  FADD.FTZ R24, -R24, 1 ;  /* 0x3f80000018187421 */ /* 0x000fc80000010100 */
[----:B------:R-:W-:Y:S01]  /*2700*/  FFMA.FTZ R24, R23, R24, 1 ;  /* 0x3f80000017187423 */ /* 0x000fe20000010018 */
[----:B------:R-:W-:-:S03]  /*2710*/  SHF.L.U32 R23, R37, 0x10, RZ ;  /* 0x0000001025177819 */ /* 0x000fc600000006ff */
[----:B------:R-:W-:Y:S02]  /*2720*/  FMUL.FTZ R24, R29, R24 ;  /* 0x000000181d187220 */ /* 0x000fe40000410000 */
[----:B------:R-:W-:Y:S01]  /*2730*/  FADD.FTZ R29, R23, -UR16 ;  /* 0x80000010171d7e21 */ /* 0x000fe20008010000 */
[----:B------:R-:W-:Y:S01]  /*2740*/  FADD.FTZ R23, R31, R18 ;  /* 0x000000121f177221 */ /* 0x000fe20000010000 */
[----:B------:R-:W-:Y:S01]  /*2750*/  FMUL.FTZ R18, R11, R18 ;  /* 0x000000120b127220 */ /* 0x000fe20000410000 */
[----:B------:R-:W-:Y:S01]  /*2760*/  FFMA.FTZ R27, R22, R24, R27 ;  /* 0x00000018161b7223 */ /* 0x000fe2000001001b */
[----:B------:R-:W-:Y:S02]  /*2770*/  FMUL.FTZ R29, R29, UR9 ;  /* 0x000000091d1d7c20 */ /* 0x000fe40008410000 */
[----:B------:R-:W-:Y:S01]  /*2780*/  FFMA.FTZ R56, R14, R18, R33 ;  /* 0x000000120e387223 */ /* 0x000fe20000010021 */
[----:B------:R-:W-:Y:S01]  /*2790*/  FADD.FTZ R32, R18, R32 ;  /* 0x0000002012207221 */ /* 0x000fe20000010000 */
[----:B------:R-:W-:Y:S01]  /*27a0*/  FFMA.FTZ R14, R10, R29, R8 ;  /* 0x0000001d0a0e7223 */ /* 0x000fe20000010008 */
[----:B------:R-:W-:-:S03]  /*27b0*/  SHF.L.U32 R18, R36, 0x10, RZ ;  /* 0x0000001024127819 */ /* 0x000fc600000006ff */
[----:B------:R-:W-:-:S06]  /*27c0*/  FMUL.FTZ R33, R14, -1.4426950216293334961 ;  /* 0xbfb8aa3b0e217820 */ /* 0x000fcc0000410000 */
[----:B------:R-:W0:Y:S02]  /*27d0*/  MUFU.EX2 R33, R33 ;  /* 0x0000002100217308 */ /* 0x000e240000000800 */
[----:B0-----:R-:W-:-:S06]  /*27e0*/  FADD.FTZ R31, R33, 1 ;  /* 0x3f800000211f7421 */ /* 0x001fcc0000010000 */
[----:B------:R-:W0:Y:S02]  /*27f0*/  MUFU.RCP R31, R31 ;  /* 0x0000001f001f7308 */ /* 0x000e240000001000 */
[----:B0-----:R-:W-:Y:S01]  /*2800*/  FADD.FTZ R57, -R31, 1 ;  /* 0x3f8000001f397421 */ /* 0x001fe20000010100 */
[----:B------:R-:W-:Y:S01]  /*2810*/  FMUL.FTZ R18, R18, R31 ;  /* 0x0000001f12127220 */ /* 0x000fe20000410000 */
[----:B------:R-:W-:Y:S02]  /*2820*/  FMUL.FTZ R31, R10, R17 ;  /* 0x000000110a1f7220 */ /* 0x000fe40000410000 */
[----:B------:R-:W-:Y:S02]  /*2830*/  FFMA.FTZ R57, R14, R57, 1 ;  /* 0x3f8000000e397423 */ /* 0x000fe40000010039 */
[----:B------:R-:W-:Y:S01]  /*2840*/  FFMA.FTZ R17, R15, R31, R56 ;  /* 0x0000001f0f117223 */ /* 0x000fe20000010038 */
[----:B------:R-:W-:Y:S01]  /*2850*/  FADD.FTZ R31, R32, R31 ;  /* 0x0000001f201f7221 */ /* 0x000fe20000010000 */
[----:B------:R-:W-:Y:S01]  /*2860*/  FMUL.FTZ R14, R18, R57 ;  /* 0x00000039120e7220 */ /* 0x000fe20000410000 */
[----:B------:R-:W-:-:S02]  /*2870*/  SHF.L.U32 R18, R34, 0x10, RZ ;  /* 0x0000001022127819 */ /* 0x000fc400000006ff */
[----:B------:R-:W-:-:S03]  /*2880*/  SHF.L.U32 R32, R35, 0x10, RZ ;  /* 0x0000001023207819 */ /* 0x000fc600000006ff */
[----:B------:R-:W-:-:S04]  /*2890*/  FADD.FTZ R18, R18, -UR16 ;  /* 0x8000001012127e21 */ /* 0x000fc80008010000 */
[----:B------:R-:W-:-:S04]  /*28a0*/  FMUL.FTZ R18, R18, UR9 ;  /* 0x0000000912127c20 */ /* 0x000fc80008410000 */
[----:B------:R-:W-:-:S04]  /*28b0*/  FFMA.FTZ R15, R11, R18, R9 ;  /* 0x000000120b0f7223 */ /* 0x000fc80000010009 */
[----:B------:R-:W-:-:S06]  /*28c0*/  FMUL.FTZ R56, R15, -1.4426950216293334961 ;  /* 0xbfb8aa3b0f387820 */ /* 0x000fcc0000410000 */
[----:B------:R-:W0:Y:S02]  /*28d0*/  MUFU.EX2 R56, R56 ;  /* 0x0000003800387308 */ /* 0x000e240000000800 */
[----:B0-----:R-:W-:Y:S01]  /*28e0*/  FADD.FTZ R33, R56, 1 ;  /* 0x3f80000038217421 */ /* 0x001fe20000010000 */
[----:B------:R-:W-:-:S05]  /*28f0*/  FMUL.FTZ R56, R11, R20 ;  /* 0x000000140b387220 */ /* 0x000fca0000410000 */
[----:B------:R-:W0:Y:S02]  /*2900*/  MUFU.RCP R33, R33 ;  /* 0x0000002100217308 */ /* 0x000e240000001000 */
[----:B0-----:R-:W-:Y:S01]  /*2910*/  FADD.FTZ R57, -R33, 1 ;  /* 0x3f80000021397421 */ /* 0x001fe20000010100 */
[----:B------:R-:W-:Y:S01]  /*2920*/  FMUL.FTZ R32, R32, R33 ;  /* 0x0000002120207220 */ /* 0x000fe20000410000 */
[----:B------:R-:W-:Y:S02]  /*2930*/  FADD.FTZ R33, R56, R31 ;  /* 0x0000001f38217221 */ /* 0x000fe40000010000 */
[----:B------:R-:W-:-:S04]  /*2940*/  FFMA.FTZ R15, R15, R57, 1 ;  /* 0x3f8000000f0f7423 */ /* 0x000fc80000010039 */
[----:B------:R-:W-:Y:S01]  /*2950*/  FMUL.FTZ R15, R32, R15 ;  /* 0x0000000f200f7220 */ /* 0x000fe20000410000 */
[----:B------:R-:W-:-:S05]  /*2960*/  SHF.L.U32 R32, R4, 0x10, RZ ;  /* 0x0000001004207819 */ /* 0x000fca00000006ff */
[----:B------:R-:W-:Y:S01]  /*2970*/  FADD.FTZ R57, R32, -UR16 ;  /* 0x8000001020397e21 */ /* 0x000fe20008010000 */
[----:B------:R-:W-:Y:S01]  /*2980*/  FADD.FTZ R32, R23, R20 ;  /* 0x0000001417207221 */ /* 0x000fe20000010000 */
[----:B------:R-:W-:Y:S01]  /*2990*/  FFMA.FTZ R20, R16, R56, R17 ;  /* 0x0000003810147223 */ /* 0x000fe20000010011 */
[----:B------:R-:W-:Y:S01]  /*29a0*/  SHF.L.U32 R56, R5, 0x10, RZ ;  /* 0x0000001005387819 */ /* 0x000fe200000006ff */
[----:B------:R-:W-:-:S04]  /*29b0*/  FMUL.FTZ R23, R57, UR9 ;  /* 0x0000000939177c20 */ /* 0x000fc80008410000 */
[----:B------:R-:W-:-:S04]  /*29c0*/  FFMA.FTZ R16, R10, R23, R8 ;  /* 0x000000170a107223 */ /* 0x000fc80000010008 */
[----:B------:R-:W-:-:S06]  /*29d0*/  FMUL.FTZ R57, R16, -1.4426950216293334961 ;  /* 0xbfb8aa3b10397820 */ /* 0x000fcc0000410000 */
[----:B------:R-:W0:Y:S02]  /*29e0*/  MUFU.EX2 R57, R57 ;  /* 0x0000003900397308 */ /* 0x000e240000000800 */
[----:B0-----:R-:W-:Y:S01]  /*29f0*/  FADD.FTZ R17, R57, 1 ;  /* 0x3f80000039117421 */ /* 0x001fe20000010000 */
[----:B------:R-:W-:-:S05]  /*2a00*/  FMUL.FTZ R57, R10, R21 ;  /* 0x000000150a397220 */ /* 0x000fca0000410000 */
[----:B------:R-:W0:Y:S02]  /*2a10*/  MUFU.RCP R17, R17 ;  /* 0x0000001100117308 */ /* 0x000e240000001000 */
[----:B0-----:R-:W-:Y:S01]  /*2a20*/  FMUL.FTZ R31, R56, R17 ;  /* 0x00000011381f7220 */ /* 0x001fe20000410000 */
[----:B------:R-:W-:-:S04]  /*2a30*/  FADD.FTZ R56, -R17, 1 ;  /* 0x3f80000011387421 */ /* 0x000fc80000010100 */
[----:B------:R-:W-:Y:S01]  /*2a40*/  FFMA.FTZ R56, R16, R56, 1 ;  /* 0x3f80000010387423 */ /* 0x000fe20000010038 */
[----:B------:R-:W-:-:S03]  /*2a50*/  SHF.L.U32 R16, R6, 0x10, RZ ;  /* 0x0000001006107819 */ /* 0x000fc600000006ff */
[----:B------:R-:W-:Y:S01]  /*2a60*/  FMUL.FTZ R17, R31, R56 ;  /* 0x000000381f117220 */ /* 0x000fe20000410000 */
[----:B------:R-:W-:Y:S01]  /*2a70*/  FADD.FTZ R31, R26, R21 ;  /* 0x000000151a1f7221 */ /* 0x000fe20000010000 */
[----:B------:R-:W-:Y:S01]  /*2a80*/  FADD.FTZ R16, R16, -UR16 ;  /* 0x8000001010107e21 */ /* 0x000fe20008010000 */
[----:B------:R-:W-:Y:S02]  /*2a90*/  FFMA.FTZ R21, R19, R57, R20 ;  /* 0x0000003913157223 */ /* 0x000fe40000010014 */
[----:B------:R-:W-:Y:S01]  /*2aa0*/  FADD.FTZ R31, R31, R12 ;  /* 0x0000000c1f1f7221 */ /* 0x000fe20000010000 */
[----:B------:R-:W-:-:S04]  /*2ab0*/  FMUL.FTZ R16, R16, UR9 ;  /* 0x0000000910107c20 */ /* 0x000fc80008410000 */
[----:B------:R-:W-:-:S04]  /*2ac0*/  FFMA.FTZ R26, R11, R16, R9 ;  /* 0x000000100b1a7223 */ /* 0x000fc80000010009 */
[----:B------:R-:W-:-:S06]  /*2ad0*/  FMUL.FTZ R19, R26, -1.4426950216293334961 ;  /* 0xbfb8aa3b1a137820 */ /* 0x000fcc0000410000 */
[----:B------:R-:W0:Y:S02]  /*2ae0*/  MUFU.EX2 R19, R19 ;  /* 0x0000001300137308 */ /* 0x000e240000000800 */
[----:B0-----:R-:W-:Y:S01]  /*2af0*/  FADD.FTZ R56, R19, 1 ;  /* 0x3f80000013387421 */ /* 0x001fe20000010000 */
[----:B------:R-:W-:Y:S01]  /*2b00*/  FADD.FTZ R19, R33, R57 ;  /* 0x0000003921137221 */ /* 0x000fe20000010000 */
[----:B------:R-:W-:-:S04]  /*2b10*/  SHF.L.U32 R33, R7, 0x10, RZ ;  /* 0x0000001007217819 */ /* 0x000fc800000006ff */
[----:B------:R-:W0:Y:S02]  /*2b20*/  MUFU.RCP R56, R56 ;  /* 0x0000003800387308 */ /* 0x000e240000001000 */
[----:B0-----:R-:W-:Y:S01]  /*2b30*/  FMUL.FTZ R20, R33, R56 ;  /* 0x0000003821147220 */ /* 0x001fe20000410000 */
[----:B------:R-:W-:-:S04]  /*2b40*/  FADD.FTZ R33, -R56, 1 ;  /* 0x3f80000038217421 */ /* 0x000fc80000010100 */
[----:B------:R-:W-:Y:S01]  /*2b50*/  FFMA.FTZ R57, R26, R33, 1 ;  /* 0x3f8000001a397423 */ /* 0x000fe20000010021 */
[----:B------:R-:W-:Y:S01]  /*2b60*/  FMUL.FTZ R26, R11, R13 ;  /* 0x0000000d0b1a7220 */ /* 0x000fe20000410000 */
[----:B------:R-:W-:Y:S01]  /*2b70*/  FADD.FTZ R33, R32, R13 ;  /* 0x0000000d20217221 */ /* 0x000fe20000010000 */
[----:B------:R-:W-:Y:S01]  /*2b80*/  FFMA.FTZ R13, R25, R12, R30 ;  /* 0x0000000c190d7223 */ /* 0x000fe2000001001e */
[----:B------:R-:W-:Y:S01]  /*2b90*/  FMUL.FTZ R20, R20, R57 ;  /* 0x0000003914147220 */ /* 0x000fe20000410000 */
[----:B------:R-:W-:Y:S01]  /*2ba0*/  FFMA.FTZ R28, R28, R26, R21 ;  /* 0x0000001a1c1c7223 */ /* 0x000fe20000010015 */
[----:B------:R-:W-:Y:S01]  /*2bb0*/  FMUL.FTZ R21, R10, R12 ;  /* 0x0000000c0a157220 */ /* 0x000fe20000410000 */
[----:B------:R-:W-:-:S03]  /*2bc0*/  FADD.FTZ R19, R26, R19 ;  /* 0x000000131a137221 */ /* 0x000fc60000010000 */
[----:B------:R-:W-:Y:S01]  /*2bd0*/  FFMA.FTZ R28, R25, R21, R28 ;  /* 0x00000015191c7223 */ /* 0x000fe2000001001c */
[----:B------:R-:W-:Y:S01]  /*2be0*/  FMUL.FTZ R25, R11, R24 ;  /* 0x000000180b197220 */ /* 0x000fe20000410000 */
[----:B------:R-:W-:Y:S01]  /*2bf0*/  FADD.FTZ R12, R19, R21 ;  /* 0x00000015130c7221 */ /* 0x000fe20000010000 */
[-C--:B------:R-:W-:Y:S01]  /*2c00*/  FMUL.FTZ R19, R10, R14.reuse ;  /* 0x0000000e0a137220 */ /* 0x080fe20000410000 */
[----:B------:R-:W-:Y:S01]  /*2c10*/  FMUL.FTZ R21, R11, R15 ;  /* 0x0000000f0b157220 */ /* 0x000fe20000410000 */
[----:B------:R-:W-:Y:S01]  /*2c20*/  FFMA.FTZ R28, R22, R25, R28 ;  /* 0x00000019161c7223 */ /* 0x000fe2000001001c */
[----:B------:R-:W-:Y:S01]  /*2c30*/  FADD.FTZ R12, R25, R12 ;  /* 0x0000000c190c7221 */ /* 0x000fe20000010000 */
[----:B------:R-:W-:Y:S02]  /*2c40*/  FADD.FTZ R24, R33, R24 ;  /* 0x0000001821187221 */ /* 0x000fe40000010000 */
[C---:B------:R-:W-:Y:S01]  /*2c50*/  FFMA.FTZ R25, R29.reuse, R19, R28 ;  /* 0x000000131d197223 */ /* 0x040fe2000001001c */
[----:B------:R-:W-:Y:S01]  /*2c60*/  FADD.FTZ R26, R12, R19 ;  /* 0x000000130c1a7221 */ /* 0x000fe20000010000 */
[----:B------:R-:W-:Y:S01]  /*2c70*/  FFMA.FTZ R12, R29, R14, R13 ;  /* 0x0000000e1d0c7223 */ /* 0x000fe2000001000d */
[----:B------:R-:W-:Y:S01]  /*2c80*/  FMUL.FTZ R13, R10, R17 ;  /* 0x000000110a0d7220 */ /* 0x000fe20000410000 */
[----:B------:R-:W-:Y:S01]  /*2c90*/  FFMA.FTZ R22, R18, R21, R25 ;  /* 0x0000001512167223 */ /* 0x000fe20000010019 */
[----:B------:R-:W-:Y:S01]  /*2ca0*/  FADD.FTZ R26, R21, R26 ;  /* 0x0000001a151a7221 */ /* 0x000fe20000010000 */
[----:B------:R-:W-:Y:S01]  /*2cb0*/  FADD.FTZ R14, R31, R14 ;  /* 0x0000000e1f0e7221 */ /* 0x000fe20000010000 */
[-C--:B------:R-:W-:Y:S01]  /*2cc0*/  FMUL.FTZ R19, R11, R20.reuse ;  /* 0x000000140b137220 */ /* 0x080fe20000410000 */
[----:B------:R-:W-:Y:S01]  /*2cd0*/  FFMA.FTZ R21, R23, R13, R22 ;  /* 0x0000000d17157223 */ /* 0x000fe20000010016 */
        /* <DEDUP_REMOVED lines=8> */
[----:B------:R-:W-:-:S07]  /*2d60*/  FADD.FTZ R15, R15, R20 ;  /* 0x000000140f0f7221 */ /* 0x000fce0000010000 */
.L_x_111:
[----:B------:R-:W0:Y:S01]  /*2d70*/  SHFL.DOWN PT, R16, R27, 0x1, 0x1f ;  /* 0x08201f001b107f89 */ /* 0x000e2200000e0000 */
[C---:B------:R-:W-:Y:S01]  /*2d80*/  ISETP.GT.AND P1, PT, R2.reuse, 0x1e, PT ;  /* 0x0000001e0200780c */ /* 0x040fe20003f24270 */
[----:B------:R-:W1:Y:S01]  /*2d90*/  S2UR UR12, SR_CgaCtaId ;  /* 0x00000000000c79c3 */ /* 0x000e620000008800 */
[----:B------:R-:W-:Y:S01]  /*2da0*/  UMOV UR5, 0x400 ;  /* 0x0000040000057882 */ /* 0x000fe20000000000 */
[----:B------:R-:W2:Y:S01]  /*2db0*/  SHFL.DOWN PT, R17, R18, 0x1, 0x1f ;  /* 0x08201f0012117f89 */ /* 0x000ea200000e0000 */
[----:B------:R-:W-:Y:S01]  /*2dc0*/  UIADD3 UR4, UPT, UPT, UR5, 0x40, URZ ;  /* 0x0000004005047890 */ /* 0x000fe2000fffe0ff */
[C---:B------:R-:W-:Y:S01]  /*2dd0*/  ISETP.GT.AND P6, PT, R2.reuse, 0xf, PT ;  /* 0x0000000f0200780c */ /* 0x040fe20003fc4270 */
[----:B------:R-:W-:Y:S01]  /*2de0*/  BSSY.RECONVERGENT B0, `(.L_x_112) ;  /* 0x0000025000007945 */ /* 0x000fe20003800200 */
[----:B------:R-:W-:Y:S02]  /*2df0*/  ISETP.GT.AND P5, PT, R2, 0x17, PT ;  /* 0x000000170200780c */ /* 0x000fe40003fa4270 */
[----:B------:R-:W-:-:S02]  /*2e00*/  ISETP.NE.AND P2, PT, R0, RZ, PT ;  /* 0x000000ff0000720c */ /* 0x000fc40003f45270 */
[----:B------:R-:W-:Y:S02]  /*2e10*/  ISETP.GE.U32.AND P3, PT, R3, 0x2, PT ;  /* 0x000000020300780c */ /* 0x000fe40003f66070 */
[----:B0-----:R-:W-:Y:S01]  /*2e20*/  @!P1 FADD.FTZ R27, R16, R27 ;  /* 0x0000001b101b9221 */ /* 0x001fe20000010000 */
[----:B-1----:R-:W-:Y:S01]  /*2e30*/  ULEA UR4, UR12, UR4, 0x18 ;  /* 0x000000040c047291 */ /* 0x002fe2000f8ec0ff */
[----:B--2---:R-:W-:-:S03]  /*2e40*/  @!P1 FADD.FTZ R18, R17, R18 ;  /* 0x0000001211129221 */ /* 0x004fc60000010000 */
[----:B------:R-:W0:Y:S01]  /*2e50*/  SHFL.DOWN PT, R16, R27, 0x2, 0x1f ;  /* 0x08401f001b107f89 */ /* 0x000e2200000e0000 */
[----:B------:R-:W-:Y:S02]  /*2e60*/  ISETP.GT.AND P1, PT, R2, 0x1d, PT ;  /* 0x0000001d0200780c */ /* 0x000fe40003f24270 */
[----:B------:R-:W-:Y:S01]  /*2e70*/  LEA R56, R0, UR4, 0x4 ;  /* 0x0000000400387c11 */ /* 0x000fe2000f8e20ff */
        /* <DEDUP_REMOVED lines=10> */
[----:B------:R-:W-:-:S03]  /*2f20*/  ISETP.GT.U32.AND P1, PT, R0, 0x1, PT ;  /* 0x000000010000780c */ /* 0x000fc60003f24070 */
        /* <DEDUP_REMOVED lines=16> */
.L_x_113:
[----:B------:R-:W-:Y:S05]  /*3030*/  BSYNC.RECONVERGENT B0 ;  /* 0x0000000000007941 */ /* 0x000fea0003800200 */
.L_x_112:
[----:B------:R-:W-:Y:S06]  /*3040*/  BAR.SYNC.DEFER_BLOCKING 0x0 ;  /* 0x0000000000007b1d */ /* 0x000fec0000010000 */
[----:B------:R-:W-:Y:S04]  /*3050*/  BSSY.RECONVERGENT B0, `(.L_x_114) ;  /* 0x000000b000007945 */ /* 0x000fe80003800200 */
[----:B------:R-:W-:Y:S05]  /*3060*/  @P2 BRA `(.L_x_115) ;  /* 0x0000000000242947 */ /* 0x000fea0003800000 */
[----:B------:R-:W-:-:S09]  /*3070*/  ULEA UR4, UR12, UR5, 0x18 ;  /* 0x000000050c047291 */ /* 0x000fd2000f8ec0ff */
[----:B-123--:R-:W1:Y:S04]  /*3080*/  LDS.128 R16, [UR4+0x10] ;  /* 0x00001004ff107984 */ /* 0x00ee680008000c00 */
[----:B------:R-:W0:Y:S01]  /*3090*/  LDS.64 R20, [UR4+0x20] ;  /* 0x00002004ff147984 */ /* 0x000e220008000a00 */
[----:B-1----:R-:W-:Y:S01]  /*30a0*/  FADD.FTZ R23, R32, R16 ;  /* 0x0000001020177221 */ /* 0x002fe20000010000 */
[----:B------:R-:W-:-:S03]  /*30b0*/  FADD.FTZ R16, R33, R17 ;  /* 0x0000001121107221 */ /* 0x000fc60000010000 */
[----:B------:R-:W-:Y:S01]  /*30c0*/  FADD.FTZ R23, R23, R18 ;  /* 0x0000001217177221 */ /* 0x000fe20000010000 */
[----:B------:R-:W-:-:S03]  /*30d0*/  FADD.FTZ R16, R16, R19 ;  /* 0x0000001310107221 */ /* 0x000fc60000010000 */
[----:B0-----:R-:W-:Y:S01]  /*30e0*/  FADD.FTZ R32, R23, R20 ;  /* 0x0000001417207221 */ /* 0x001fe20000010000 */
[----:B------:R-:W-:-:S07]  /*30f0*/  FADD.FTZ R33, R16, R21 ;  /* 0x0000001510217221 */ /* 0x000fce0000010000 */
.L_x_115:
[----:B------:R-:W-:Y:S05]  /*3100*/  BSYNC.RECONVERGENT B0 ;  /* 0x0000000000007941 */ /* 0x000fea0003800200 */
.L_x_114:
[----:B------:R-:W-:Y:S01]  /*3110*/  BAR.SYNC.DEFER_BLOCKING 0x0 ;  /* 0x0000000000007b1d */ /* 0x000fe20000010000 */
[----:B------:R-:W-:-:S05]  /*3120*/  LEA R55, R55, R0, 0x1 ;  /* 0x0000000037377211 */ /* 0x000fca00078e08ff */
[----:B------:R-:W-:Y:S04]  /*3130*/  BSSY.RECONVERGENT B0, `(.L_x_116) ;  /* 0x000013d000007945 */ /* 0x000fe80003800200 */
[----:B------:R-:W-:Y:S05]  /*3140*/  @P1 BRA `(.L_x_117) ;  /* 0x0000001000ec1947 */ /* 0x000fea0003800000 */
[----:B-123--:R-:W1:Y:S04]  /*3150*/  LDS.128 R16, [R56+0x20] ;  /* 0x0000200038107984 */ /* 0x00ee680000000c00 */
[----:B------:R-:W2:Y:S04]  /*3160*/  LDS.128 R20, [R56+0x40] ;  /* 0x0000400038147984 */ /* 0x000ea80000000c00 */
[----:B------:R-:W3:Y:S04]  /*3170*/  LDS.128 R24, [R56+0x60] ;  /* 0x0000600038187984 */ /* 0x000ee80000000c00 */
[----:B------:R-:W4:Y:S01]  /*3180*/  LDS.128 R28, [R56+0x80] ;  /* 0x00008000381c7984 */ /* 0x000f220000000c00 */
        /* <DEDUP_REMOVED lines=58> */
[----:B------:R-:W-:Y:S02]  /*3530*/  FADD.FTZ R30, R30, R27 ;  /* 0x0000001b1e1e7221 */ /* 0x000fe40000010000 */
[----:B------:R-:W4:Y:S01]  /*3540*/  LDS.128 R24, [R56+0x200] ;  /* 0x0002000038187984 */ /* 0x000f220000000c00 */
        /* <DEDUP_REMOVED lines=174> */
[----:B------:R-:W-:Y:S01]  /*4030*/  LDS.128 R20, [R56+0x680] ;  /* 0x0006800038147984 */ /* 0x000fe20000000c00 */
[----:B----4-:R-:W-:Y:S01]  /*4040*/  FADD.FTZ R31, R31, R24 ;  /* 0x000000181f1f7221 */ /* 0x010fe20000010000 */
        /* <DEDUP_REMOVED lines=13> */
[----:B------:R-:W-:Y:S01]  /*4120*/  LDS.128 R16, [R56+0x6e0] ;  /* 0x0006e00038107984 */ /* 0x000fe20000000c00 */
[----:B---3--:R-:W-:Y:S01]  /*4130*/  FADD.FTZ R31, R31, R24 ;  /* 0x000000181f1f7221 */ /* 0x008fe20000010000 */
[----:B------:R-:W-:Y:S01]  /*4140*/  FADD.FTZ R28, R28, R25 ;  /* 0x000000191c1c7221 */ /* 0x000fe20000010000 */
[----:B------:R-:W-:Y:S01]  /*4150*/  FADD.FTZ R29, R29, R26 ;  /* 0x0000001a1d1d7221 */ /* 0x000fe20000010000 */
[----:B------:R-:W-:Y:S01]  /*4160*/  FADD.FTZ R30, R30, R27 ;  /* 0x0000001b1e1e7221 */ /* 0x000fe20000010000 */
[----:B------:R-:W-:Y:S01]  /*4170*/  FADD.FTZ R31, R31, R20 ;  /* 0x000000141f1f7221 */ /* 0x000fe20000010000 */
        /* <DEDUP_REMOVED lines=14> */
[----:B------:R-:W-:Y:S01]  /*4260*/  FADD.FTZ R25, R31, R16 ;  /* 0x000000101f197221 */ /* 0x000fe20000010000 */
        /* <DEDUP_REMOVED lines=23> */
[----:B------:R-:W3:Y:S04]  /*43e0*/  LDS.128 R20, [R56+0x7c0] ;  /* 0x0007c00038147984 */ /* 0x000ee80000000c00 */
[----:B------:R-:W4:Y:S01]  /*43f0*/  LDS.128 R24, [R56+0x7e0] ;  /* 0x0007e00038187984 */ /* 0x000f220000000c00 */
        /* <DEDUP_REMOVED lines=11> */
[----:B------:R-:W-:Y:S01]  /*44b0*/  FADD.FTZ R30, R30, R23 ;  /* 0x000000171e1e7221 */ /* 0x000fe20000010000 */
[----:B----4-:R-:W-:Y:S01]  /*44c0*/  FADD.FTZ R12, R29, R24 ;  /* 0x000000181d0c7221 */ /* 0x010fe20000010000 */
[----:B------:R-:W-:Y:S01]  /*44d0*/  FADD.FTZ R13, R28, R25 ;  /* 0x000000191c0d7221 */ /* 0x000fe20000010000 */
[----:B------:R-:W-:Y:S01]  /*44e0*/  FADD.FTZ R14, R31, R26 ;  /* 0x0000001a1f0e7221 */ /* 0x000fe20000010000 */
[----:B------:R-:W-:-:S07]  /*44f0*/  FADD.FTZ R15, R30, R27 ;  /* 0x0000001b1e0f7221 */ /* 0x000fce0000010000 */
.L_x_117:
[----:B------:R-:W-:Y:S05]  /*4500*/  BSYNC.RECONVERGENT B0 ;  /* 0x0000000000007941 */ /* 0x000fea0003800200 */
.L_x_116:
[----:B------:R-:W-:Y:S04]  /*4510*/  BSSY.RECONVERGENT B0, `(.L_x_118) ;  /* 0x000001c000007945 */ /* 0x000fe80003800200 */
[----:B------:R-:W-:Y:S05]  /*4520*/  @P1 BRA `(.L_x_119) ;  /* 0x0000000000681947 */ /* 0x000fea0003800000 */
[----:B---3--:R-:W3:Y:S08]  /*4530*/  LDC.64 R16, c[0x0][0x3f8] ;  /* 0x0000fe00ff107b82 */ /* 0x008ef00000000a00 */
[----:B-12---:R-:W1:Y:S01]  /*4540*/  LDC.64 R18, c[0x0][0x3d8] ;  /* 0x0000f600ff127b82 */ /* 0x006e620000000a00 */
[----:B---3--:R-:W-:Y:S01]  /*4550*/  IMAD.WIDE.U32 R20, R16, 0x3, RZ ;  /* 0x0000000310147825 */ /* 0x008fe200078e00ff */
        /* <DEDUP_REMOVED lines=23> */
.L_x_119:
[----:B------:R-:W-:Y:S05]  /*46d0*/  BSYNC.RECONVERGENT B0 ;  /* 0x0000000000007941 */ /* 0x000fea0003800200 */
.L_x_118:
[----:B------:R-:W-:Y:S05]  /*46e0*/  @!P3 BRA `(.L_x_120) ;  /* 0x0000000800a8b947 */ /* 0x000fea0003800000 */
[----:B----4-:R-:W4:Y:S01]  /*46f0*/  LDC.64 R20, c[0x0][0x3d0] ;  /* 0x0000f400ff147b82 */ /* 0x010f220000000a00 */
[----:B------:R-:W-:Y:S02]  /*4700*/  LOP3.LUT R12, R51, 0x1, RZ, 0xc0, !PT ;  /* 0x00000001330c7812 */ /* 0x000fe400078ec0ff */
[----:B------:R-:W-:-:S03]  /*4710*/  ISETP.GE.U32.AND P3, PT, R3, 0x8, PT ;  /* 0x000000080300780c */ /* 0x000fc60003f66070 */
[----:B------:R-:W-:-:S04]  /*4720*/  IMAD R14, R12, UR14, RZ ;  /* 0x0000000e0c0e7c24 */ /* 0x000fc8000f8e02ff */
[----:B------:R-:W-:-:S05]  /*4730*/  IMAD R12, R14, R3, RZ ;  /* 0x000000030e0c7224 */ /* 0x000fca00078e02ff */
[----:B------:R-:W-:-:S05]  /*4740*/  SHF.L.U32 R13, R12, 0x1, RZ ;  /* 0x000000010c0d7819 */ /* 0x000fca00000006ff */
[----:B----4-:R-:W-:Y:S01]  /*4750*/  IMAD.WIDE R20, R13, 0x4, R20 ;  /* 0x000000040d147825 */ /* 0x010fe200078e0214 */
[----:B------:R-:W-:Y:S06]  /*4760*/  @P2 BRA `(.L_x_121) ;  /* 0x0000000000542947 */ /* 0x000fec0003800000 */
[----:B------:R-:W4:Y:S01]  /*4770*/  LDC.64 R12, c[0x0][0x3c8] ;  /* 0x0000f200ff0c7b82 */ /* 0x000f220000000a00 */
[----:B---3--:R-:W-:Y:S01]  /*4780*/  LOP3.LUT P1, R16, R51, 0x2, RZ, 0xc0, !PT ;  /* 0x0000000233107812 */ /* 0x008fe2000782c0ff */
[----:B------:R-:W-:Y:S02]  /*4790*/  UIMAD UR4, UR13, UR14, UR8 ;  /* 0x0000000e0d0472a4 */ /* 0x000fe4000f8e0208 */
[----:B------:R-:W-:Y:S02]  /*47a0*/  IADD3 R15, PT, PT, R14, UR8, RZ ;  /* 0x000000080e0f7c10 */ /* 0x000fe4000fffe0ff */
[----:B-1----:R-:W-:Y:S02]  /*47b0*/  SEL R19, R3, RZ, !P1 ;  /* 0x000000ff03137207 */ /* 0x002fe40004800000 */
[----:B------:R-:W-:Y:S02]  /*47c0*/  MOV R17, UR4 ;  /* 0x0000000400117c02 */ /* 0x000fe40008000f00 */
        /* <DEDUP_REMOVED lines=10> */
.L_x_122:
[----:B----4-:R-:W3:Y:S04]  /*4870*/  LDG.E.STRONG.GPU R14, desc[UR10][R12.64] ;  /* 0x0000000a0c0e7981 */ /* 0x010ee8000c1ef900 */
[----:B---3--:R-:W-:Y:S01]  /*4880*/  CCTL.IVALL ;  /* 0x00000000ff00798f */ /* 0x008fe20002000000 */
[----:B------:R-:W-:Y:S05]  /*4890*/  YIELD ;  /* 0x0000000000007946 */ /* 0x000fea0003800000 */
[----:B------:R-:W-:-:S13]  /*48a0*/  ISETP.NE.AND P1, PT, R14, R19, PT ;  /* 0x000000130e00720c */ /* 0x000fda0003f25270 */
[----:B------:R-:W-:Y:S05]  /*48b0*/  @P1 BRA `(.L_x_122) ;  /* 0xfffffffc00ec1947 */ /* 0x000fea000383ffff */
.L_x_121:
[----:B------:R-:W-:Y:S05]  /*48c0*/  WARPSYNC.ALL ;  /* 0x0000000000007948 */ /* 0x000fea0003800000 */
[----:B------:R-:W-:Y:S01]  /*48d0*/  BAR.SYNC.DEFER_BLOCKING 0x0 ;  /* 0x0000000000007b1d */ /* 0x000fe20000010000 */
[----:B------:R-:W-:-:S05]  /*48e0*/  HFMA2 R22, -RZ, RZ, 0, 0 ;  /* 0x00000000ff167431 */ /* 0x000fca00000001ff */
[----:B------:R-:W-:Y:S05]  /*48f0*/  @!P3 BRA `(.L_x_123) ;  /* 0x000000040010b947 */ /* 0x000fea0003800000 */
[----:B------:R-:W-:Y:S02]  /*4900*/  MOV R23, RZ ;  /* 0x000000ff00177202 */ /* 0x000fe40000000f00 */
[----:B------:R-:W-:-:S07]  /*4910*/  LOP3.LUT R22, R3, 0x7ffffff8, RZ, 0xc0, !PT ;  /* 0x7ffffff803167812 */ /* 0x000fce00078ec0ff */
.L_x_124:
[C---:B----4-:R-:W-:Y:S02]  /*4920*/  IADD3 R15, PT, PT, R23.reuse, 0x1, RZ ;  /* 0x00000001170f7810 */ /* 0x050fe40007ffe0ff */
[----:B------:R-:W-:Y:S02]  /*4930*/  ISETP.EQ.OR P3, PT, R23, UR13, P2 ;  /* 0x0000000d17007c0c */ /* 0x000fe40009762670 */
[----:B------:R-:W-:Y:S02]  /*4940*/  ISETP.EQ.OR P5, PT, R15, UR13, P2 ;  /* 0x0000000d0f007c0c */ /* 0x000fe400097a2670 */
[C---:B------:R-:W-:Y:S02]  /*4950*/  IADD3 R17, PT, PT, R23.reuse, 0x2, RZ ;  /* 0x0000000217117810 */ /* 0x040fe40007ffe0ff */
[----:B------:R-:W-:Y:S02]  /*4960*/  MOV R12, UR14 ;  /* 0x0000000e000c7c02 */ /* 0x000fe40008000f00 */
[----:B-1----:R-:W-:-:S02]  /*4970*/  IADD3 R19, PT, PT, R23, 0x3, RZ ;  /* 0x0000000317137810 */ /* 0x002fc40007ffe0ff */
[----:B------:R-:W-:Y:S02]  /*4980*/  ISETP.EQ.OR P6, PT, R17, UR13, P2 ;  /* 0x0000000d11007c0c */ /* 0x000fe400097c2670 */
[----:B------:R-:W-:Y:S01]  /*4990*/  MOV R14, UR14 ;  /* 0x0000000e000e7c02 */ /* 0x000fe20008000f00 */
[----:B------:R-:W-:Y:S01]  /*49a0*/  @!P3 IMAD R13, R23, R12, UR8 ;  /* 0x00000008170dbe24 */ /* 0x000fe2000f8e020c */
[----:B------:R-:W-:Y:S02]  /*49b0*/  ISETP.EQ.OR P1, PT, R19, UR13, P2 ;  /* 0x0000000d13007c0c */ /* 0x000fe40009722670 */
[----:B---3--:R-:W-:Y:S01]  /*49c0*/  MOV R16, UR14 ;  /* 0x0000000e00107c02 */ /* 0x008fe20008000f00 */
[----:B------:R-:W-:Y:S01]  /*49d0*/  @!P5 IMAD R15, R15, R14, UR8 ;  /* 0x000000080f0fde24 */ /* 0x000fe2000f8e020e */
[----:B--2---:R-:W-:Y:S01]  /*49e0*/  MOV R18, UR14 ;  /* 0x0000000e00127c02 */ /* 0x004fe20008000f00 */
[----:B------:R-:W-:-:S04]  /*49f0*/  @!P3 IMAD.WIDE.U32 R12, R13, 0x8, R20 ;  /* 0x000000080d0cb825 */ /* 0x000fc800078e0014 */
[--C-:B------:R-:W-:Y:S02]  /*4a00*/  @!P5 IMAD.WIDE.U32 R14, R15, 0x8, R20.reuse ;  /* 0x000000080f0ed825 */ /* 0x100fe400078e0014 */
[----:B------:R-:W0:Y:S02]  /*4a10*/  @!P3 LDG.E.64 R12, desc[UR10][R12.64] ;  /* 0x0000000a0c0cb981 */ /* 0x000e24000c1e1b00 */
[----:B------:R-:W-:Y:S02]  /*4a20*/  @!P6 IMAD R17, R17, R16, UR8 ;  /* 0x000000081111ee24 */ /* 0x000fe4000f8e0210 */
[----:B------:R-:W2:Y:S01]  /*4a30*/  @!P5 LDG.E.64 R14, desc[UR10][R14.64] ;  /* 0x0000000a0e0ed981 */ /* 0x000ea2000c1e1b00 */
[----:B------:R-:W-:Y:S02]  /*4a40*/  @!P1 IMAD R19, R19, R18, UR8 ;  /* 0x0000000813139e24 */ /* 0x000fe4000f8e0212 */
[----:B------:R-:W-:-:S04]  /*4a50*/  @!P6 IMAD.WIDE.U32 R16, R17, 0x8, R20 ;  /* 0x000000081110e825 */ /* 0x000fc800078e0014 */
[----:B------:R-:W-:Y:S02]  /*4a60*/  @!P1 IMAD.WIDE.U32 R18, R19, 0x8, R20 ;  /* 0x0000000813129825 */ /* 0x000fe400078e0014 */
[----:B------:R-:W3:Y:S04]  /*4a70*/  @!P6 LDG.E.64 R16, desc[UR10][R16.64] ;  /* 0x0000000a1010e981 */ /* 0x000ee8000c1e1b00 */
[----:B------:R-:W4:Y:S01]  /*4a80*/  @!P1 LDG.E.64 R18, desc[UR10][R18.64] ;  /* 0x0000000a12129981 */ /* 0x000f22000c1e1b00 */
[----:B------:R-:W-:Y:S01]  /*4a90*/  IADD3 R24, PT, PT, R23, 0x4, RZ ;  /* 0x0000000417187810 */ /* 0x000fe20007ffe0ff */
[----:B0-----:R-:W-:Y:S01]  /*4aa0*/  @!P3 FADD.FTZ R32, R32, R12 ;  /* 0x0000000c2020b221 */ /* 0x001fe20000010000 */
        /* <DEDUP_REMOVED lines=8> */
[----:B---3--:R-:W-:Y:S01]  /*4b30*/  @!P6 FADD.FTZ R32, R32, R16 ;  /* 0x000000102020e221 */ /* 0x008fe20000010000 */
[----:B------:R-:W-:Y:S01]  /*4b40*/  @!P6 FADD.FTZ R33, R33, R17 ;  /* 0x000000112121e221 */ /* 0x000fe20000010000 */
[----:B------:R-:W-:-:S02]  /*4b50*/  IADD3 R16, PT, PT, R23, 0x7, RZ ;  /* 0x0000000717107810 */ /* 0x000fc40007ffe0ff */
[----:B------:R-:W-:Y:S02]  /*4b60*/  ISETP.EQ.OR P6, PT, R14, UR13, P2 ;  /* 0x0000000d0e007c0c */ /* 0x000fe400097c2670 */
[----:B------:R-:W-:Y:S01]  /*4b70*/  MOV R15, UR14 ;  /* 0x0000000e000f7c02 */ /* 0x000fe20008000f00 */
[----:B------:R-:W-:Y:S02]  /*4b80*/  @!P3 IMAD R13, R24, R13, UR8 ;  /* 0x00000008180dbe24 */ /* 0x000fe4000f8e020d */
[----:B----4-:R-:W-:Y:S01]  /*4b90*/  @!P1 FADD.FTZ R32, R32, R18 ;  /* 0x0000001220209221 */ /* 0x010fe20000010000 */
[----:B------:R-:W-:Y:S01]  /*4ba0*/  @!P1 FADD.FTZ R33, R33, R19 ;  /* 0x0000001321219221 */ /* 0x000fe20000010000 */
[----:B------:R-:W-:Y:S01]  /*4bb0*/  ISETP.EQ.OR P1, PT, R16, UR13, P2 ;  /* 0x0000000d10007c0c */ /* 0x000fe20009722670 */
[----:B------:R-:W-:Y:S02]  /*4bc0*/  @!P5 IMAD R15, R12, R15, UR8 ;  /* 0x000000080c0fde24 */ /* 0x000fe4000f8e020f */
[----:B------:R-:W-:Y:S01]  /*4bd0*/  @!P3 IMAD.WIDE.U32 R12, R13, 0x8, R20 ;  /* 0x000000080d0cb825 */ /* 0x000fe200078e0014 */
[----:B------:R-:W-:-:S02]  /*4be0*/  MOV R17, UR14 ;  /* 0x0000000e00117c02 */ /* 0x000fc40008000f00 */
[----:B------:R-:W-:-:S03]  /*4bf0*/  MOV R19, UR14 ;  /* 0x0000000e00137c02 */ /* 0x000fc60008000f00 */
[----:B------:R-:W2:Y:S01]  /*4c00*/  @!P3 LDG.E.64 R12, desc[UR10][R12.64] ;  /* 0x0000000a0c0cb981 */ /* 0x000ea2000c1e1b00 */
[----:B------:R-:W-:Y:S02]  /*4c10*/  @!P6 IMAD R17, R14, R17, UR8 ;  /* 0x000000080e11ee24 */ /* 0x000fe4000f8e0211 */
[----:B------:R-:W-:-:S04]  /*4c20*/  @!P5 IMAD.WIDE.U32 R14, R15, 0x8, R20 ;  /* 0x000000080f0ed825 */ /* 0x000fc800078e0014 */
[----:B------:R-:W-:Y:S02]  /*4c30*/  @!P1 IMAD R19, R16, R19, UR8 ;  /* 0x0000000810139e24 */ /* 0x000fe4000f8e0213 */
[--C-:B------:R-:W-:Y:S01]  /*4c40*/  @!P6 IMAD.WIDE.U32 R16, R17, 0x8, R20.reuse ;  /* 0x000000081110e825 */ /* 0x100fe200078e0014 */
[----:B------:R-:W3:Y:S03]  /*4c50*/  @!P5 LDG.E.64 R14, desc[UR10][R14.64] ;  /* 0x0000000a0e0ed981 */ /* 0x000ee6000c1e1b00 */
[----:B------:R-:W-:Y:S02]  /*4c60*/  @!P1 IMAD.WIDE.U32 R18, R19, 0x8, R20 ;  /* 0x0000000813129825 */ /* 0x000fe400078e0014 */
[----:B------:R-:W4:Y:S04]  /*4c70*/  @!P6 LDG.E.64 R16, desc[UR10][R16.64] ;  /* 0x0000000a1010e981 */ /* 0x000f28000c1e1b00 */
        /* <DEDUP_REMOVED lines=11> */
[----:B------:R-:W-:Y:S05]  /*4d30*/  @P3 BRA `(.L_x_124) ;  /* 0xfffffff800f83947 */ /* 0x000fea000383ffff */
.L_x_123:
[----:B----4-:R-:W-:-:S13]  /*4d40*/  LOP3.LUT P1, R12, R3, 0x7, RZ, 0xc0, !PT ;  /* 0x00000007030c7812 */ /* 0x010fda000782c0ff */
[----:B------:R-:W-:Y:S05]  /*4d50*/  @!P1 BRA `(.L_x_120) ;  /* 0x00000004000c9947 */ /* 0x000fea0003800000 */
[----:B------:R-:W-:Y:S02]  /*4d60*/  IADD3 R12, PT, PT, R12, -0x1, RZ ;  /* 0xffffffff0c0c7810 */ /* 0x000fe40007ffe0ff */
[----:B--2---:R-:W-:Y:S02]  /*4d70*/  LOP3.LUT P1, R18, R3, 0x3, RZ, 0xc0, !PT ;  /* 0x0000000303127812 */ /* 0x004fe4000782c0ff */
[----:B------:R-:W-:-:S13]  /*4d80*/  ISETP.GE.U32.AND P3, PT, R12, 0x3, PT ;  /* 0x000000030c00780c */ /* 0x000fda0003f66070 */
[----:B------:R-:W-:Y:S05]  /*4d90*/  @!P3 BRA `(.L_x_125) ;  /* 0x000000000080b947 */ /* 0x000fea0003800000 */
[----:B------:R-:W-:Y:S02]  /*4da0*/  ISETP.EQ.OR P6, PT, R22, UR13, P2 ;  /* 0x0000000d16007c0c */ /* 0x000fe400097c2670 */
[----:B------:R-:W-:-:S11]  /*4db0*/  MOV R13, UR14 ;  /* 0x0000000e000d7c02 */ /* 0x000fd60008000f00 */
[----:B------:R-:W-:-:S04]  /*4dc0*/  @!P6 IMAD R13, R22, R13, UR8 ;  /* 0x00000008160dee24 */ /* 0x000fc8000f8e020d */
[----:B------:R-:W-:-:S06]  /*4dd0*/  @!P6 IMAD.WIDE.U32 R12, R13, 0x8, R20 ;  /* 0x000000080d0ce825 */ /* 0x000fcc00078e0014 */
[----:B------:R-:W0:Y:S01]  /*4de0*/  @!P6 LDG.E.64 R12, desc[UR10][R12.64] ;  /* 0x0000000a0c0ce981 */ /* 0x000e22000c1e1b00 */
[C---:B------:R-:W-:Y:S02]  /*4df0*/  IADD3 R14, PT, PT, R22.reuse, 0x1, RZ ;  /* 0x00000001160e7810 */ /* 0x040fe40007ffe0ff */
[----:B------:R-:W-:Y:S02]  /*4e00*/  IADD3 R15, PT, PT, R22, 0x2, RZ ;  /* 0x00000002160f7810 */ /* 0x000fe40007ffe0ff */
[----:B------:R-:W-:Y:S02]  /*4e10*/  ISETP.EQ.OR P5, PT, R14, UR13, P2 ;  /* 0x0000000d0e007c0c */ /* 0x000fe400097a2670 */
[----:B------:R-:W-:Y:S02]  /*4e20*/  IADD3 R17, PT, PT, R22, 0x3, RZ ;  /* 0x0000000316117810 */ /* 0x000fe40007ffe0ff */
[----:B------:R-:W-:Y:S02]  /*4e30*/  ISETP.EQ.OR P3, PT, R15, UR13, P2 ;  /* 0x0000000d0f007c0c */ /* 0x000fe40009762670 */
[----:B-1----:R-:W-:-:S02]  /*4e40*/  MOV R19, UR14 ;  /* 0x0000000e00137c02 */ /* 0x002fc40008000f00 */
[----:B---3--:R-:W-:-:S09]  /*4e50*/  MOV R16, UR14 ;  /* 0x0000000e00107c02 */ /* 0x008fd20008000f00 */
[----:B------:R-:W-:Y:S02]  /*4e60*/  @!P3 IMAD R15, R15, R16, UR8 ;  /* 0x000000080f0fbe24 */ /* 0x000fe4000f8e0210 */
[----:B0-----:R-:W-:Y:S01]  /*4e70*/  @!P6 FADD.FTZ R32, R32, R12 ;  /* 0x0000000c2020e221 */ /* 0x001fe20000010000 */
[----:B------:R-:W-:Y:S01]  /*4e80*/  @!P6 FADD.FTZ R33, R33, R13 ;  /* 0x0000000d2121e221 */ /* 0x000fe20000010000 */
[----:B------:R-:W-:Y:S01]  /*4e90*/  ISETP.EQ.OR P6, PT, R17, UR13, P2 ;  /* 0x0000000d11007c0c */ /* 0x000fe200097c2670 */
[----:B------:R-:W-:Y:S01]  /*4ea0*/  @!P5 IMAD R13, R14, R19, UR8 ;  /* 0x000000080e0dde24 */ /* 0x000fe2000f8e0213 */
[----:B------:R-:W-:-:S03]  /*4eb0*/  MOV R14, UR14 ;  /* 0x0000000e000e7c02 */ /* 0x000fc60008000f00 */
[----:B------:R-:W-:-:S06]  /*4ec0*/  @!P5 IMAD.WIDE.U32 R12, R13, 0x8, R20 ;  /* 0x000000080d0cd825 */ /* 0x000fcc00078e0014 */
[----:B------:R-:W2:Y:S02]  /*4ed0*/  @!P5 LDG.E.64 R12, desc[UR10][R12.64] ;  /* 0x0000000a0c0cd981 */ /* 0x000ea4000c1e1b00 */
[----:B------:R-:W-:Y:S02]  /*4ee0*/  @!P6 IMAD R17, R17, R14, UR8 ;  /* 0x000000081111ee24 */ /* 0x000fe4000f8e020e */
[----:B------:R-:W-:-:S04]  /*4ef0*/  @!P3 IMAD.WIDE.U32 R14, R15, 0x8, R20 ;  /* 0x000000080f0eb825 */ /* 0x000fc800078e0014 */
[----:B------:R-:W-:Y:S02]  /*4f00*/  @!P6 IMAD.WIDE.U32 R16, R17, 0x8, R20 ;  /* 0x000000081110e825 */ /* 0x000fe400078e0014 */
[----:B------:R-:W3:Y:S04]  /*4f10*/  @!P3 LDG.E.64 R14, desc[UR10][R14.64] ;  /* 0x0000000a0e0eb981 */ /* 0x000ee8000c1e1b00 */
[----:B------:R-:W4:Y:S01]  /*4f20*/  @!P6 LDG.E.64 R16, desc[UR10][R16.64] ;  /* 0x0000000a1010e981 */ /* 0x000f22000c1e1b00 */
[----:B------:R-:W-:Y:S01]  /*4f30*/  IADD3 R22, PT, PT, R22, 0x4, RZ ;  /* 0x0000000416167810 */ /* 0x000fe20007ffe0ff */
[----:B--2---:R-:W-:Y:S01]  /*4f40*/  @!P5 FADD.FTZ R32, R32, R12 ;  /* 0x0000000c2020d221 */ /* 0x004fe20000010000 */
[----:B------:R-:W-:-:S03]  /*4f50*/  @!P5 FADD.FTZ R33, R33, R13 ;  /* 0x0000000d2121d221 */ /* 0x000fc60000010000 */
[----:B---3--:R-:W-:Y:S01]  /*4f60*/  @!P3 FADD.FTZ R32, R32, R14 ;  /* 0x0000000e2020b221 */ /* 0x008fe20000010000 */
[----:B------:R-:W-:-:S03]  /*4f70*/  @!P3 FADD.FTZ R33, R33, R15 ;  /* 0x0000000f2121b221 */ /* 0x000fc60000010000 */
[----:B----4-:R-:W-:Y:S01]  /*4f80*/  @!P6 FADD.FTZ R32, R32, R16 ;  /* 0x000000102020e221 */ /* 0x010fe20000010000 */
[----:B------:R-:W-:-:S07]  /*4f90*/  @!P6 FADD.FTZ R33, R33, R17 ;  /* 0x000000112121e221 */ /* 0x000fce0000010000 */
.L_x_125:
        /* <DEDUP_REMOVED lines=20> */
.L_x_126:
        /* <DEDUP_REMOVED lines=10> */
.L_x_127:
[----:B------:R-:W-:Y:S05]  /*5180*/  BSYNC.RECONVERGENT B0 ;  /* 0x0000000000007941 */ /* 0x000fea0003800200 */
.L_x_120:
[----:B------:R-:W5:Y:S01]  /*5190*/  S2UR UR5, SR_CgaCtaId ;  /* 0x00000000000579c3 */ /* 0x000f620000008800 */
[----:B------:R-:W-:Y:S01]  /*51a0*/  UMOV UR4, 0x400 ;  /* 0x0000040000047882 */ /* 0x000fe20000000000 */
[----:B------:R-:W0:Y:S01]  /*51b0*/  LDCU.64 UR18, c[0x0][0x400] ;  /* 0x00008000ff1277ac */ /* 0x000e220008000a00 */
[----:B----4-:R-:W-:Y:S02]  /*51c0*/  SHF.R.U32.HI R17, RZ, 0x1, R0 ;  /* 0x00000001ff117819 */ /* 0x010fe40000011600 */
[C---:B------:R-:W-:Y:S02]  /*51d0*/  PRMT R15, R50.reuse, 0x7632, R15 ;  /* 0x00007632320f7816 */ /* 0x040fe4000000000f */
[----:B------:R-:W-:Y:S01]  /*51e0*/  SHF.L.U32 R50, R50, 0x10, RZ ;  /* 0x0000001032327819 */ /* 0x000fe200000006ff */
[----:B------:R-:W4:Y:S01]  /*51f0*/  LDC R14, c[0x0][0x41c] ;  /* 0x00010700ff0e7b82 */ /* 0x000f220000000800 */
[----:B------:R-:W-:-:S03]  /*5200*/  SHF.L.U32 R15, R15, 0x10, RZ ;  /* 0x000000100f0f7819 */ /* 0x000fc600000006ff */
[----:B------:R-:W-:Y:S02]  /*5210*/  FADD.FTZ R50, R50, -UR16 ;  /* 0x8000001032327e21 */ /* 0x000fe40008010000 */
[----:B------:R-:W-:-:S04]  /*5220*/  FADD.FTZ R15, R15, -UR16 ;  /* 0x800000100f0f7e21 */ /* 0x000fc80008010000 */
[----:B------:R-:W-:Y:S01]  /*5230*/  FMUL.FTZ R28, R15, UR9 ;  /* 0x000000090f1c7c20 */ /* 0x000fe20008410000 */
[----:B-----5:R-:W-:Y:S01]  /*5240*/  ULEA UR4, UR5, UR4, 0x18 ;  /* 0x0000000405047291 */ /* 0x020fe2000f8ec0ff */
[----:B----4-:R-:W-:-:S08]  /*5250*/  IMAD R17, R14, UR13, R17 ;  /* 0x0000000d0e117c24 */ /* 0x010fd0000f8e0211 */
[----:B------:R-:W-:Y:S01]  /*5260*/  @!P2 STS.64 [UR4+0x30], R32 ;  /* 0x00003020ff00a988 */ /* 0x000fe20008000a04 */
[----:B------:R-:W-:Y:S01]  /*5270*/  BAR.SYNC.DEFER_BLOCKING 0x0 ;  /* 0x0000000000007b1d */ /* 0x000fe20000010000 */
[----:B0-----:R-:W-:Y:S02]  /*5280*/  ISETP.GE.U32.AND P1, PT, R17, UR18, PT ;  /* 0x0000001211007c0c */ /* 0x001fe4000bf26070 */
[----:B------:R-:W-:-:S04]  /*5290*/  SHF.R.S32.HI R14, RZ, 0x1f, R17 ;  /* 0x0000001fff0e7819 */ /* 0x000fc80000011411 */
[----:B------:R-:W-:Y:S01]  /*52a0*/  ISETP.GE.AND.EX P1, PT, R14, UR19, PT, P1 ;  /* 0x000000130e007c0c */ /* 0x000fe2000bf26310 */
[----:B------:R-:W3:Y:S01]  /*52b0*/  LDS.64 R12, [UR4+0x30] ;  /* 0x00003004ff0c7984 */ /* 0x000ee20008000a00 */
[----:B------:R-:W3:Y:S02]  /*52c0*/  LDCU UR4, c[0x0][0x42c] ;  /* 0x00008580ff0477ac */ /* 0x000ee40008000800 */
[----:B---3--:R-:W-:Y:S01]  /*52d0*/  FMUL.FTZ R16, R12, UR4 ;  /* 0x000000040c107c20 */ /* 0x008fe20008410000 */
[----:B-1----:R-:W-:Y:S01]  /*52e0*/  FMUL.FTZ R19, R13, UR4 ;  /* 0x000000040d137c20 */ /* 0x002fe20008410000 */
[C---:B------:R-:W-:Y:S01]  /*52f0*/  PRMT R12, R49.reuse, 0x7632, R12 ;  /* 0x00007632310c7816 */ /* 0x040fe2000000000c */
[----:B------:R-:W-:Y:S01]  /*5300*/  FMUL.FTZ R13, R50, UR9 ;  /* 0x00000009320d7c20 */ /* 0x000fe20008410000 */
[----:B------:R-:W-:Y:S02]  /*5310*/  SHF.L.U32 R49, R49, 0x10, RZ ;  /* 0x0000001031317819 */ /* 0x000fe400000006ff */
[----:B------:R-:W-:Y:S01]  /*5320*/  SHF.L.U32 R12, R12, 0x10, RZ ;  /* 0x000000100c0c7819 */ /* 0x000fe200000006ff */
[----:B------:R-:W-:Y:S01]  /*5330*/  FFMA.FTZ R25, R16, R13, R19 ;  /* 0x0000000d10197223 */ /* 0x000fe20000010013 */
[----:B------:R-:W-:Y:S06]  /*5340*/  @!P4 BRA `(.L_x_128) ;  /* 0x000000000048c947 */ /* 0x000fec0003800000 */
[----:B------:R-:W-:Y:S01]  /*5350*/  FFMA.FTZ R13, R10, R13, R8 ;  /* 0x0000000d0a0d7223 */ /* 0x000fe20000010008 */
[----:B------:R-:W-:-:S03]  /*5360*/  FFMA.FTZ R15, R11, R28, R9 ;  /* 0x0000001c0b0f7223 */ /* 0x000fc60000010009 */
[----:B--2---:R-:W-:Y:S01]  /*5370*/  FMUL.FTZ R18, R13, -1.4426950216293334961 ;  /* 0xbfb8aa3b0d127820 */ /* 0x004fe20000410000 */
[----:B------:R-:W-:-:S05]  /*5380*/  FMUL.FTZ R21, R15, -1.4426950216293334961 ;  /* 0xbfb8aa3b0f157820 */ /* 0x000fca0000410000 */
[----:B------:R-:W0:Y:S04]  /*5390*/  MUFU.EX2 R18, R18 ;  /* 0x0000001200127308 */ /* 0x000e280000000800 */
[----:B------:R-:W1:Y:S01]  /*53a0*/  MUFU.EX2 R21, R21 ;  /* 0x0000001500157308 */ /* 0x000e620000000800 */
[----:B0-----:R-:W-:Y:S01]  /*53b0*/  FADD.FTZ R20, R18, 1 ;  /* 0x3f80000012147421 */ /* 0x001fe20000010000 */
[----:B-1----:R-:W-:-:S05]  /*53c0*/  FADD.FTZ R22, R21, 1 ;  /* 0x3f80000015167421 */ /* 0x002fca0000010000 */
        /* <DEDUP_REMOVED lines=10> */
.L_x_128:
[----:B--2---:R-:W-:Y:S01]  /*5470*/  FFMA.FTZ R18, R16, R28, R19 ;  /* 0x0000001c10127223 */ /* 0x004fe20000010013 */
        /* <DEDUP_REMOVED lines=11> */
[----:B------:R-:W-:Y:S01]  /*5530*/  FMUL.FTZ R18, R18, UR9 ;  /* 0x0000000912127c20 */ /* 0x000fe20008410000 */
[----:B0-----:R-:W-:Y:S02]  /*5540*/  IMAD R14, R14, UR20, RZ ;  /* 0x000000140e0e7c24 */ /* 0x001fe4000f8e02ff */
[----:B------:R-:W-:-:S04]  /*5550*/  IMAD.WIDE.U32 R12, R17, UR20, R12 ;  /* 0x00000014110c7c25 */ /* 0x000fc8000f8e000c */
[----:B------:R-:W-:Y:S01]  /*5560*/  IMAD R15, R17, UR21, R14 ;  /* 0x00000015110f7c24 */ /* 0x000fe2000f8e020e */
[----:B-1----:R-:W-:-:S04]  /*5570*/  LEA R14, P1, R12, UR4, 0x1 ;  /* 0x000000040c0e7c11 */ /* 0x002fc8000f8208ff */
[----:B------:R-:W-:Y:S02]  /*5580*/  IADD3 R15, PT, PT, R13, R15, RZ ;  /* 0x0000000f0d0f7210 */ /* 0x000fe40007ffe0ff */
[----:B------:R-:W-:Y:S02]  /*5590*/  F2FP.BF16.F32.PACK_AB R13, R18, R25 ;  /* 0x00000019120d723e */ /* 0x000fe400000010ff */
[----:B------:R-:W-:-:S05]  /*55a0*/  LEA.HI.X R15, R12, UR5, R15, 0x1, P1 ;  /* 0x000000050c0f7c11 */ /* 0x000fca00088f0c0f */
[----:B------:R0:W-:Y:S02]  /*55b0*/  STG.E desc[UR10][R14.64], R13 ;  /* 0x0000000d0e007986 */ /* 0x0001e4000c10190a */
.L_x_130:
[----:B------:R-:W-:Y:S05]  /*55c0*/  BSYNC.RECONVERGENT B0 ;  /* 0x0000000000007941 */ /* 0x000fea0003800200 */
.L_x_129:
[C---:B0-----:R-:W-:Y:S02]  /*55d0*/  PRMT R14, R48.reuse, 0x7632, R14 ;  /* 0x00007632300e7816 */ /* 0x041fe4000000000e */
[----:B------:R-:W-:Y:S02]  /*55e0*/  SHF.L.U32 R48, R48, 0x10, RZ ;  /* 0x0000001030307819 */ /* 0x000fe400000006ff */
[----:B------:R-:W-:Y:S02]  /*55f0*/  SHF.L.U32 R14, R14, 0x10, RZ ;  /* 0x000000100e0e7819 */ /* 0x000fe400000006ff */
[C---:B------:R-:W-:Y:S01]  /*5600*/  IADD3 R15, PT, PT, R17.reuse, 0x40, RZ ;  /* 0x00000040110f7810 */ /* 0x040fe20007ffe0ff */
[----:B------:R-:W-:Y:S01]  /*5610*/  FADD.FTZ R48, R48, -UR16 ;  /* 0x8000001030307e21 */ /* 0x000fe20008010000 */
[----:B------:R-:W-:Y:S01]  /*5620*/  IADD3 R18, PT, PT, R17, 0x80, RZ ;  /* 0x0000008011127810 */ /* 0x000fe20007ffe0ff */
[----:B------:R-:W-:Y:S01]  /*5630*/  FADD.FTZ R21, R14, -UR16 ;  /* 0x800000100e157e21 */ /* 0x000fe20008010000 */
[----:B------:R-:W-:Y:S01]  /*5640*/  ISETP.GE.U32.AND P1, PT, R15, UR18, PT ;  /* 0x000000120f007c0c */ /* 0x000fe2000bf26070 */
[----:B------:R-:W-:Y:S01]  /*5650*/  FMUL.FTZ R23, R48, UR9 ;  /* 0x0000000930177c20 */ /* 0x000fe20008410000 */
[----:B------:R-:W-:Y:S01]  /*5660*/  SHF.R.S32.HI R12, RZ, 0x1f, R15 ;  /* 0x0000001fff0c7819 */ /* 0x000fe2000001140f */
[----:B------:R-:W-:Y:S01]  /*5670*/  FMUL.FTZ R30, R21, UR9 ;  /* 0x00000009151e7c20 */ /* 0x000fe20008410000 */
[----:B------:R-:W-:Y:S01]  /*5680*/  PRMT R13, R46, 0x7632, R13 ;  /* 0x000076322e0d7816 */ /* 0x000fe2000000000d */
[----:B------:R-:W-:Y:S01]  /*5690*/  FFMA.FTZ R31, R16, R23, R19 ;  /* 0x00000017101f7223 */ /* 0x000fe20000010013 */
[----:B------:R-:W-:-:S02]  /*56a0*/  ISETP.GE.U32.AND P2, PT, R18, UR18, PT ;  /* 0x0000001212007c0c */ /* 0x000fc4000bf46070 */
[----:B------:R-:W-:Y:S02]  /*56b0*/  ISETP.GE.AND.EX P1, PT, R12, UR19, PT, P1 ;  /* 0x000000130c007c0c */ /* 0x000fe4000bf26310 */
[----:B------:R-:W-:Y:S02]  /*56c0*/  SHF.L.U32 R46, R46, 0x10, RZ ;  /* 0x000000102e2e7819 */ /* 0x000fe400000006ff */
[----:B------:R-:W-:Y:S01]  /*56d0*/  SHF.L.U32 R14, R20, 0x10, RZ ;  /* 0x00000010140e7819 */ /* 0x000fe200000006ff */
[----:B------:R-:W-:Y:S08]  /*56e0*/  @!P4 BRA `(.L_x_131) ;  /* 0x000000000048c947 */ /* 0x000ff00003800000 */
[----:B------:R-:W-:Y:S01]  /*56f0*/  FFMA.FTZ R20, R10, R23, R8 ;  /* 0x000000170a147223 */ /* 0x000fe20000010008 */
        /* <DEDUP_REMOVED lines=17> */
.L_x_131:
[----:B------:R-:W-:Y:S01]  /*5810*/  FFMA.FTZ R22, R16, R30, R19 ;  /* 0x0000001e10167223 */ /* 0x000fe20000010013 */
[----:B------:R-:W-:Y:S01]  /*5820*/  BSSY.RECONVERGENT B0, `(.L_x_132) ;  /* 0x0000015000007945 */ /* 0x000fe20003800200 */
[----:B------:R-:W-:Y:S01]  /*5830*/  FFMA.FTZ R31, R10, R47, -R31 ;  /* 0x0000002f0a1f7223 */ /* 0x000fe2000001081f */
[----:B------:R-:W-:Y:S01]  /*5840*/  SHF.L.U32 R23, R13, 0x10, RZ ;  /* 0x000000100d177819 */ /* 0x000fe200000006ff */
[----:B------:R-:W-:Y:S01]  /*5850*/  FADD.FTZ R46, R46, -UR16 ;  /* 0x800000102e2e7e21 */ /* 0x000fe20008010000 */
[----:B------:R-:W-:Y:S01]  /*5860*/  SHF.R.S32.HI R20, RZ, 0x1f, R18 ;  /* 0x0000001fff147819 */ /* 0x000fe20000011412 */
        /* <DEDUP_REMOVED lines=9> */
[----:B------:R-:W-:-:S05]  /*5900*/  MOV R12, R60 ;  /* 0x0000003c000c7202 */ /* 0x000fca0000000f00 */
[----:B------:R-:W-:-:S04]  /*5910*/  IMAD.WIDE.U32 R12, R15, UR4, R12 ;  /* 0x000000040f0c7c25 */ /* 0x000fc8000f8e000c */
[----:B------:R-:W-:Y:S01]  /*5920*/  IMAD R15, R15, UR5, R14 ;  /* 0x000000050f0f7c24 */ /* 0x000fe2000f8e020e */
[----:B-1----:R-:W-:-:S04]  /*5930*/  LEA R14, P1, R12, UR20, 0x1 ;  /* 0x000000140c0e7c11 */ /* 0x002fc8000f8208ff */
[----:B------:R-:W-:-:S04]  /*5940*/  IADD3 R15, PT, PT, R13, R15, RZ ;  /* 0x0000000f0d0f7210 */ /* 0x000fc80007ffe0ff */
[----:B------:R-:W-:-:S05]  /*5950*/  LEA.HI.X R15, R12, UR21, R15, 0x1, P1 ;  /* 0x000000150c0f7c11 */ /* 0x000fca00088f0c0f */
[----:B------:R0:W-:Y:S02]  /*5960*/  STG.E desc[UR10][R14.64], R21 ;  /* 0x000000150e007986 */ /* 0x0001e4000c10190a */
.L_x_133:
[----:B------:R-:W-:Y:S05]  /*5970*/  BSYNC.RECONVERGENT B0 ;  /* 0x0000000000007941 */ /* 0x000fea0003800200 */
.L_x_132:
[----:B------:R-:W-:Y:S01]  /*5980*/  PRMT R12, R45, 0x7632, R12 ;  /* 0x000076322d0c7816 */ /* 0x000fe2000000000c */
[----:B------:R-:W-:Y:S01]  /*5990*/  FMUL.FTZ R13, R46, UR9 ;  /* 0x000000092e0d7c20 */ /* 0x000fe20008410000 */
[----:B------:R-:W-:Y:S01]  /*59a0*/  FADD.FTZ R23, R23, -UR16 ;  /* 0x8000001017177e21 */ /* 0x000fe20008010000 */
[----:B------:R-:W-:Y:S02]  /*59b0*/  ISETP.GE.AND.EX P2, PT, R20, UR19, PT, P2 ;  /* 0x0000001314007c0c */ /* 0x000fe4000bf46320 */
[----:B------:R-:W-:Y:S01]  /*59c0*/  SHF.L.U32 R45, R45, 0x10, RZ ;  /* 0x000000102d2d7819 */ /* 0x000fe200000006ff */
[----:B------:R-:W-:Y:S01]  /*59d0*/  FFMA.FTZ R29, R16, R13, R19 ;  /* 0x0000000d101d7223 */ /* 0x000fe20000010013 */
[----:B------:R-:W-:Y:S01]  /*59e0*/  SHF.L.U32 R12, R12, 0x10, RZ ;  /* 0x000000100c0c7819 */ /* 0x000fe200000006ff */
[----:B------:R-:W-:Y:S01]  /*59f0*/  FMUL.FTZ R28, R23, UR9 ;  /* 0x00000009171c7c20 */ /* 0x000fe20008410000 */
[----:B------:R-:W-:Y:S07]  /*5a00*/  @!P4 BRA `(.L_x_134) ;  /* 0x000000000048c947 */ /* 0x000fee0003800000 */
[----:B------:R-:W-:Y:S01]  /*5a10*/  FFMA.FTZ R13, R10, R13, R8 ;  /* 0x0000000d0a0d7223 */ /* 0x000fe20000010008 */
[----:B0-----:R-:W-:-:S03]  /*5a20*/  FFMA.FTZ R14, R11, R28, R9 ;  /* 0x0000001c0b0e7223 */ /* 0x001fc60000010009 */
        /* <DEDUP_REMOVED lines=16> */
.L_x_134:
[----:B0-----:R-:W-:Y:S01]  /*5b30*/  PRMT R21, R44, 0x7632, R21 ;  /* 0x000076322c157816 */ /* 0x001fe20000000015 */
[----:B------:R-:W-:Y:S01]  /*5b40*/  FFMA.FTZ R14, R16, R28, R19 ;  /* 0x0000001c100e7223 */ /* 0x000fe20000010013 */
[----:B------:R-:W-:Y:S01]  /*5b50*/  BSSY.RECONVERGENT B0, `(.L_x_135) ;  /* 0x0000014000007945 */ /* 0x000fe20003800200 */
[----:B------:R-:W-:Y:S01]  /*5b60*/  FFMA.FTZ R29, R10, R45, -R29 ;  /* 0x0000002d0a1d7223 */ /* 0x000fe2000001081d */
[----:B------:R-:W-:Y:S01]  /*5b70*/  SHF.L.U32 R44, R44, 0x10, RZ ;  /* 0x000000102c2c7819 */ /* 0x000fe200000006ff */
[----:B------:R-:W-:Y:S01]  /*5b80*/  FFMA.FTZ R14, R11, R12, -R14 ;  /* 0x0000000c0b0e7223 */ /* 0x000fe2000001080e */
[----:B------:R-:W-:Y:S01]  /*5b90*/  SHF.L.U32 R21, R21, 0x10, RZ ;  /* 0x0000001015157819 */ /* 0x000fe200000006ff */
[----:B------:R-:W-:Y:S06]  /*5ba0*/  @P2 BRA `(.L_x_136) ;  /* 0x0000000000382947 */ /* 0x000fec0003800000 */
[----:B------:R-:W0:Y:S01]  /*5bb0*/  LDCU.64 UR4, c[0x0][0x3f8] ;  /* 0x00007f00ff0477ac */ /* 0x000e220008000a00 */
[----:B------:R-:W-:Y:S01]  /*5bc0*/  MOV R12, R60 ;  /* 0x0000003c000c7202 */ /* 0x000fe20000000f00 */
[----:B------:R-:W-:Y:S01]  /*5bd0*/  FMUL.FTZ R29, R29, UR9 ;  /* 0x000000091d1d7c20 */ /* 0x000fe20008410000 */
[----:B------:R-:W-:Y:S01]  /*5be0*/  MOV R13, R59 ;  /* 0x0000003b000d7202 */ /* 0x000fe20000000f00 */
[----:B------:R-:W1:Y:S01]  /*5bf0*/  LDCU.64 UR20, c[0x0][0x380] ;  /* 0x00007000ff1477ac */ /* 0x000e620008000a00 */
[----:B0-----:R-:W-:Y:S02]  /*5c00*/  IMAD R15, R20, UR4, RZ ;  /* 0x00000004140f7c24 */ /* 0x001fe4000f8e02ff */
[----:B------:R-:W-:-:S04]  /*5c10*/  IMAD.WIDE.U32 R12, R18, UR4, R12 ;  /* 0x00000004120c7c25 */ /* 0x000fc8000f8e000c */
[----:B------:R-:W-:Y:S02]  /*5c20*/  IMAD R15, R18, UR5, R15 ;  /* 0x00000005120f7c24 */ /* 0x000fe4000f8e020f */
[----:B------:R-:W-:Y:S01]  /*5c30*/  FMUL.FTZ R18, R14, UR9 ;  /* 0x000000090e127c20 */ /* 0x000fe20008410000 */
[----:B-1----:R-:W-:Y:S02]  /*5c40*/  LEA R14, P1, R12, UR20, 0x1 ;  /* 0x000000140c0e7c11 */ /* 0x002fe4000f8208ff */
[----:B------:R-:W-:Y:S02]  /*5c50*/  IADD3 R15, PT, PT, R13, R15, RZ ;  /* 0x0000000f0d0f7210 */ /* 0x000fe40007ffe0ff */
[----:B------:R-:W-:Y:S02]  /*5c60*/  F2FP.BF16.F32.PACK_AB R13, R18, R29 ;  /* 0x0000001d120d723e */ /* 0x000fe400000010ff */
[----:B------:R-:W-:-:S05]  /*5c70*/  LEA.HI.X R15, R12, UR21, R15, 0x1, P1 ;  /* 0x000000150c0f7c11 */ /* 0x000fca00088f0c0f */
[----:B------:R0:W-:Y:S02]  /*5c80*/  STG.E desc[UR10][R14.64], R13 ;  /* 0x0000000d0e007986 */ /* 0x0001e4000c10190a */
.L_x_136:
[----:B------:R-:W-:Y:S05]  /*5c90*/  BSYNC.RECONVERGENT B0 ;  /* 0x0000000000007941 */ /* 0x000fea0003800200 */
.L_x_135:
[----:B------:R-:W-:Y:S01]  /*5ca0*/  PRMT R12, R43, 0x7632, R12 ;  /* 0x000076322b0c7816 */ /* 0x000fe2000000000c */
[----:B------:R-:W-:Y:S01]  /*5cb0*/  FADD.FTZ R44, R44, -UR16 ;  /* 0x800000102c2c7e21 */ /* 0x000fe20008010000 */
[----:B------:R-:W-:Y:S01]  /*5cc0*/  FADD.FTZ R21, R21, -UR16 ;  /* 0x8000001015157e21 */ /* 0x000fe20008010000 */
[----:B0-----:R-:W-:Y:S02]  /*5cd0*/  PRMT R14, R42, 0x7632, R14 ;  /* 0x000076322a0e7816 */ /* 0x001fe4000000000e */
[----:B------:R-:W-:Y:S01]  /*5ce0*/  SHF.L.U32 R43, R43, 0x10, RZ ;  /* 0x000000102b2b7819 */ /* 0x000fe200000006ff */
[----:B------:R-:W-:Y:S01]  /*5cf0*/  FMUL.FTZ R25, R44, UR9 ;  /* 0x000000092c197c20 */ /* 0x000fe20008410000 */
[----:B------:R-:W-:Y:S01]  /*5d00*/  SHF.L.U32 R42, R42, 0x10, RZ ;  /* 0x000000102a2a7819 */ /* 0x000fe200000006ff */
[----:B------:R-:W-:Y:S01]  /*5d10*/  FMUL.FTZ R28, R21, UR9 ;  /* 0x00000009151c7c20 */ /* 0x000fe20008410000 */
[----:B------:R-:W-:Y:S01]  /*5d20*/  SHF.L.U32 R12, R12, 0x10, RZ ;  /* 0x000000100c0c7819 */ /* 0x000fe200000006ff */
[----:B------:R-:W-:Y:S06]  /*5d30*/  @!P4 BRA `(.L_x_137) ;  /* 0x000000000048c947 */ /* 0x000fec0003800000 */
        /* <DEDUP_REMOVED lines=18> */
.L_x_137:
[----:B------:R-:W-:Y:S04]  /*5e60*/  BSSY.RECONVERGENT B0, `(.L_x_138) ;  /* 0x0000015000007945 */ /* 0x000fe80003800200 */
[----:B------:R-:W-:Y:S05]  /*5e70*/  @P0 BRA `(.L_x_139) ;  /* 0x00000000004c0947 */ /* 0x000fea0003800000 */
[----:B------:R-:W0:Y:S01]  /*5e80*/  LDCU.64 UR4, c[0x0][0x3f8] ;  /* 0x00007f00ff0477ac */ /* 0x000e220008000a00 */
[C-C-:B------:R-:W-:Y:S01]  /*5e90*/  FFMA.FTZ R13, R16.reuse, R25, R19.reuse ;  /* 0x00000019100d7223 */ /* 0x140fe20000010013 */
[----:B------:R-:W-:Y:S01]  /*5ea0*/  FFMA.FTZ R18, R16, R28, R19 ;  /* 0x0000001c10127223 */ /* 0x000fe20000010013 */
[----:B------:R-:W-:Y:S01]  /*5eb0*/  SHF.R.S32.HI R21, RZ, 0x1f, R54 ;  /* 0x0000001fff157819 */ /* 0x000fe20000011436 */
[----:B------:R-:W1:Y:S01]  /*5ec0*/  LDCU.64 UR20, c[0x0][0x380] ;  /* 0x00007000ff1477ac */ /* 0x000e620008000a00 */
[----:B------:R-:W-:Y:S01]  /*5ed0*/  FFMA.FTZ R43, R10, R43, -R13 ;  /* 0x0000002b0a2b7223 */ /* 0x000fe2000001080d */
[----:B------:R-:W-:Y:S01]  /*5ee0*/  FFMA.FTZ R15, R11, R12, -R18 ;  /* 0x0000000c0b0f7223 */ /* 0x000fe20000010812 */
[----:B------:R-:W-:Y:S02]  /*5ef0*/  MOV R12, R60 ;  /* 0x0000003c000c7202 */ /* 0x000fe40000000f00 */
[----:B------:R-:W-:Y:S01]  /*5f00*/  MOV R13, R59 ;  /* 0x0000003b000d7202 */ /* 0x000fe20000000f00 */
[----:B------:R-:W-:Y:S01]  /*5f10*/  FMUL.FTZ R18, R43, UR9 ;  /* 0x000000092b127c20 */ /* 0x000fe20008410000 */
[----:B------:R-:W-:-:S05]  /*5f20*/  FMUL.FTZ R15, R15, UR9 ;  /* 0x000000090f0f7c20 */ /* 0x000fca0008410000 */
[----:B------:R-:W-:Y:S01]  /*5f30*/  F2FP.BF16.F32.PACK_AB R15, R15, R18 ;  /* 0x000000120f0f723e */ /* 0x000fe200000010ff */
[----:B0-----:R-:W-:Y:S02]  /*5f40*/  IMAD R21, R21, UR4, RZ ;  /* 0x0000000415157c24 */ /* 0x001fe4000f8e02ff */
[----:B------:R-:W-:-:S04]  /*5f50*/  IMAD.WIDE.U32 R12, R54, UR4, R12 ;  /* 0x00000004360c7c25 */ /* 0x000fc8000f8e000c */
[----:B------:R-:W-:Y:S01]  /*5f60*/  IMAD R21, R54, UR5, R21 ;  /* 0x0000000536157c24 */ /* 0x000fe2000f8e0215 */
[----:B-1----:R-:W-:-:S04]  /*5f70*/  LEA R20, P0, R12, UR20, 0x1 ;  /* 0x000000140c147c11 */ /* 0x002fc8000f8008ff */
[----:B------:R-:W-:-:S04]  /*5f80*/  IADD3 R21, PT, PT, R13, R21, RZ ;  /* 0x000000150d157210 */ /* 0x000fc80007ffe0ff */
[----:B------:R-:W-:-:S05]  /*5f90*/  LEA.HI.X R21, R12, UR21, R21, 0x1, P0 ;  /* 0x000000150c157c11 */ /* 0x000fca00080f0c15 */
[----:B------:R0:W-:Y:S02]  /*5fa0*/  STG.E desc[UR10][R20.64], R15 ;  /* 0x0000000f14007986 */ /* 0x0001e4000c10190a */
.L_x_139:
[----:B------:R-:W-:Y:S05]  /*5fb0*/  BSYNC.RECONVERGENT B0 ;  /* 0x0000000000007941 */ /* 0x000fea0003800200 */
.L_x_138:
[----:B------:R-:W-:Y:S01]  /*5fc0*/  SHF.L.U32 R40, R40, 0x10, RZ ;  /* 0x0000001028287819 */ /* 0x000fe200000006ff */
[----:B------:R-:W-:Y:S01]  /*5fd0*/  UISETP.NE.AND UP0, UPT, UR15, URZ, UPT ;  /* 0x000000ff0f00728c */ /* 0x000fe2000bf05270 */
[----:B------:R-:W-:Y:S01]  /*5fe0*/  SHF.L.U32 R38, R38, 0x10, RZ ;  /* 0x0000001026267819 */ /* 0x000fe200000006ff */
[----:B------:R-:W-:Y:S01]  /*5ff0*/  FADD.FTZ R42, R42, -UR16 ;  /* 0x800000102a2a7e21 */ /* 0x000fe20008010000 */
[----:B------:R-:W-:Y:S01]  /*6000*/  SHF.L.U32 R37, R37, 0x10, RZ ;  /* 0x0000001025257819 */ /* 0x000fe200000006ff */
[----:B------:R-:W-:Y:S01]  /*6010*/  FADD.FTZ R25, R40, -UR16 ;  /* 0x8000001028197e21 */ /* 0x000fe20008010000 */
[----:B------:R-:W-:Y:S01]  /*6020*/  SHF.L.U32 R34, R34, 0x10, RZ ;  /* 0x0000001022227819 */ /* 0x000fe200000006ff */
[----:B------:R-:W-:Y:S01]  /*6030*/  FADD.FTZ R26, R38, -UR16 ;  /* 0x80000010261a7e21 */ /* 0x000fe20008010000 */
[----:B------:R-:W-:Y:S01]  /*6040*/  SHF.L.U32 R4, R4, 0x10, RZ ;  /* 0x0000001004047819 */ /* 0x000fe200000006ff */
[----:B0-----:R-:W-:Y:S01]  /*6050*/  FADD.FTZ R20, R37, -UR16 ;  /* 0x8000001025147e21 */ /* 0x001fe20008010000 */
[----:B------:R-:W-:Y:S01]  /*6060*/  SHF.L.U32 R14, R14, 0x10, RZ ;  /* 0x000000100e0e7819 */ /* 0x000fe200000006ff */
[----:B------:R-:W-:Y:S01]  /*6070*/  FADD.FTZ R22, R34, -UR16 ;  /* 0x8000001022167e21 */ /* 0x000fe20008010000 */
[----:B------:R-:W-:Y:S01]  /*6080*/  SHF.L.U32 R6, R6, 0x10, RZ ;  /* 0x0000001006067819 */ /* 0x000fe200000006ff */
[----:B------:R-:W-:Y:S01]  /*6090*/  FADD.FTZ R4, R4, -UR16 ;  /* 0x8000001004047e21 */ /* 0x000fe20008010000 */
[C---:B------:R-:W-:Y:S01]  /*60a0*/  IADD3 R15, PT, PT, R17.reuse, 0x100, RZ ;  /* 0x00000100110f7810 */ /* 0x040fe20007ffe0ff */
[----:B------:R-:W-:Y:S01]  /*60b0*/  FADD.FTZ R14, R14, -UR16 ;  /* 0x800000100e0e7e21 */ /* 0x000fe20008010000 */
[----:B------:R-:W-:Y:S01]  /*60c0*/  IADD3 R23, PT, PT, R17, 0x140, RZ ;  /* 0x0000014011177810 */ /* 0x000fe20007ffe0ff */
[----:B------:R-:W-:Y:S01]  /*60d0*/  FADD.FTZ R12, R6, -UR16 ;  /* 0x80000010060c7e21 */ /* 0x000fe20008010000 */
[----:B------:R-:W-:Y:S01]  /*60e0*/  FMUL.FTZ R33, R42, UR9 ;  /* 0x000000092a217c20 */ /* 0x000fe20008410000 */
[----:B------:R-:W-:Y:S01]  /*60f0*/  FMUL.FTZ R25, R25, UR9 ;  /* 0x0000000919197c20 */ /* 0x000fe20008410000 */
[----:B------:R-:W-:Y:S01]  /*6100*/  FMUL.FTZ R26, R26, UR9 ;  /* 0x000000091a1a7c20 */ /* 0x000fe20008410000 */
[----:B------:R-:W-:Y:S01]  /*6110*/  FMUL.FTZ R20, R20, UR9 ;  /* 0x0000000914147c20 */ /* 0x000fe20008410000 */
[----:B------:R-:W-:Y:S01]  /*6120*/  FMUL.FTZ R22, R22, UR9 ;  /* 0x0000000916167c20 */ /* 0x000fe20008410000 */
[----:B------:R-:W-:Y:S01]  /*6130*/  FMUL.FTZ R6, R4, UR9 ;  /* 0x0000000904067c20 */ /* 0x000fe20008410000 */
[----:B------:R-:W-:Y:S01]  /*6140*/  FMUL.FTZ R34, R14, UR9 ;  /* 0x000000090e227c20 */ /* 0x000fe20008410000 */
[----:B------:R-:W-:Y:S01]  /*6150*/  PRMT R30, R41, 0x7632, R30 ;  /* 0x00007632291e7816 */ /* 0x000fe2000000001e */
[----:B------:R-:W-:Y:S01]  /*6160*/  FMUL.FTZ R4, R12, UR9 ;  /* 0x000000090c047c20 */ /* 0x000fe20008410000 */
[----:B------:R-:W-:Y:S01]  /*6170*/  SHF.R.S32.HI R18, RZ, 0x1f, R53 ;  /* 0x0000001fff127819 */ /* 0x000fe20000011435 */
[C-C-:B------:R-:W-:Y:S01]  /*6180*/  FFMA.FTZ R31, R16.reuse, R33, R19.reuse ;  /* 0x00000021101f7223 */ /* 0x140fe20000010013 */
[----:B------:R-:W-:Y:S01]  /*6190*/  ISETP.GE.U32.AND P1, PT, R53, UR18, PT ;  /* 0x0000001235007c0c */ /* 0x000fe2000bf26070 */
[C-C-:B------:R-:W-:Y:S01]  /*61a0*/  FFMA.FTZ R12, R16.reuse, R34, R19.reuse ;  /* 0x00000022100c7223 */ /* 0x140fe20000010013 */
[----:B------:R-:W-:Y:S01]  /*61b0*/  ISETP.GE.U32.AND P2, PT, R15, UR18, PT ;  /* 0x000000120f007c0c */ /* 0x000fe2000bf46070 */
[C-C-:B------:R-:W-:Y:S01]  /*61c0*/  FFMA.FTZ R29, R16.reuse, R25, R19.reuse ;  /* 0x00000019101d7223 */ /* 0x140fe20000010013 */
[----:B------:R-:W-:Y:S01]  /*61d0*/  ISETP.GE.U32.AND P3, PT, R23, UR18, PT ;  /* 0x0000001217007c0c */ /* 0x000fe2000bf66070 */
[C---:B------:R-:W-:Y:S01]  /*61e0*/  FFMA.FTZ R28, R16.reuse, R26, R19 ;  /* 0x0000001a101c7223 */ /* 0x040fe20000010013 */
[----:B------:R-:W-:Y:S01]  /*61f0*/  SHF.R.S32.HI R13, RZ, 0x1f, R15 ;  /* 0x0000001fff0d7819 */ /* 0x000fe2000001140f */
[C---:B------:R-:W-:Y:S01]  /*6200*/  FFMA.FTZ R21, R16.reuse, R20, R19 ;  /* 0x0000001410157223 */ /* 0x040fe20000010013 */
[----:B------:R-:W-:Y:S01]  /*6210*/  SHF.R.S32.HI R27, RZ, 0x1f, R23 ;  /* 0x0000001fff1b7819 */ /* 0x000fe20000011417 */
[C-C-:B------:R-:W-:Y:S01]  /*6220*/  FFMA.FTZ R24, R16.reuse, R22, R19.reuse ;  /* 0x0000001610187223 */ /* 0x140fe20000010013 */
[--C-:B------:R-:W-:Y:S01]  /*6230*/  FFMA.FTZ R17, R16, R6, R19.reuse ;  /* 0x0000000610117223 */ /* 0x100fe20000010013 */
[----:B------:R-:W-:Y:S01]  /*6240*/  ISETP.GE.U32.AND P0, PT, R52, UR18, PT ;  /* 0x0000001234007c0c */ /* 0x000fe2000bf06070 */
[----:B------:R-:W-:Y:S01]  /*6250*/  FFMA.FTZ R16, R16, R4, R19 ;  /* 0x0000000410107223 */ /* 0x000fe20000010013 */
[----:B------:R-:W-:-:S02]  /*6260*/  ISETP.GE.AND.EX P1, PT, R18, UR19, PT, P1 ;  /* 0x0000001312007c0c */ /* 0x000fc4000bf26310 */
[----:B------:R-:W-:Y:S02]  /*6270*/  ISETP.GE.AND.EX P2, PT, R13, UR19, PT, P2 ;  /* 0x000000130d007c0c */ /* 0x000fe4000bf46320 */
        /* <DEDUP_REMOVED lines=22> */
.L_x_140:
        /* <DEDUP_REMOVED lines=13> */
[----:B------:R-:W-:-:S04]  /*64b0*/  IMAD.WIDE.U32 R12, R15, UR4, R12 ;  /* 0x000000040f0c7c25 */ /* 0x000fc8000f8e000c */
[----:B------:R-:W-:Y:S01]  /*64c0*/  IMAD R15, R15, UR5, R14 ;  /* 0x000000050f0f7c24 */ /* 0x000fe2000f8e020e */
[----:B-1----:R-:W-:-:S04]  /*64d0*/  LEA R14, P2, R12, UR20, 0x1 ;  /* 0x000000140c0e7c11 */ /* 0x002fc8000f8408ff */
[----:B------:R-:W-:-:S04]  /*64e0*/  IADD3 R15, PT, PT, R13, R15, RZ ;  /* 0x0000000f0d0f7210 */ /* 0x000fc80007ffe0ff */
[----:B------:R-:W-:-:S05]  /*64f0*/  LEA.HI.X R15, R12, UR21, R15, 0x1, P2 ;  /* 0x000000150c0f7c11 */ /* 0x000fca00090f0c0f */
[----:B------:R0:W-:Y:S02]  /*6500*/  STG.E desc[UR10][R14.64], R19 ;  /* 0x000000130e007986 */ /* 0x0001e4000c10190a */
.L_x_142:
[----:B------:R-:W-:Y:S05]  /*6510*/  BSYNC.RECONVERGENT B0 ;  /* 0x0000000000007941 */ /* 0x000fea0003800200 */
.L_x_141:
[----:B------:R-:W-:Y:S02]  /*6520*/  SHF.L.U32 R39, R39, 0x10, RZ ;  /* 0x0000001027277819 */ /* 0x000fe400000006ff */
[----:B------:R-:W-:Y:S01]  /*6530*/  SHF.L.U32 R12, R32, 0x10, RZ ;  /* 0x00000010200c7819 */ /* 0x000fe200000006ff */
[----:B------:R-:W-:Y:S06]  /*6540*/  BRA.U !UP0, `(.L_x_143) ;  /* 0x0000000108487547 */ /* 0x000fec000b800000 */
[----:B------:R-:W-:Y:S01]  /*6550*/  FFMA.FTZ R25, R10, R25, R8 ;  /* 0x000000190a197223 */ /* 0x000fe20000010008 */
[----:B------:R-:W-:-:S03]  /*6560*/  FFMA.FTZ R26, R11, R26, R9 ;  /* 0x0000001a0b1a7223 */ /* 0x000fc60000010009 */
[----:B------:R-:W-:Y:S01]  /*6570*/  FMUL.FTZ R13, R25, -1.4426950216293334961 ;  /* 0xbfb8aa3b190d7820 */ /* 0x000fe20000410000 */
[----:B0-----:R-:W-:-:S05]  /*6580*/  FMUL.FTZ R15, R26, -1.4426950216293334961 ;  /* 0xbfb8aa3b1a0f7820 */ /* 0x001fca0000410000 */
        /* <DEDUP_REMOVED lines=14> */
.L_x_143:
[----:B------:R-:W-:Y:S01]  /*6670*/  BSSY.RECONVERGENT B0, `(.L_x_144) ;  /* 0x0000012000007945 */ /* 0x000fe20003800200 */
[----:B------:R-:W-:Y:S01]  /*6680*/  FFMA.FTZ R29, R10, R39, -R29 ;  /* 0x000000270a1d7223 */ /* 0x000fe2000001081d */
[----:B0-----:R-:W-:Y:S02]  /*6690*/  FFMA.FTZ R19, R11, R12, -R28 ;  /* 0x0000000c0b137223 */ /* 0x001fe4000001081c */
[----:B------:R-:W-:Y:S05]  /*66a0*/  @P3 BRA `(.L_x_145) ;  /* 0x0000000000383947 */ /* 0x000fea0003800000 */
[----:B------:R-:W0:Y:S01]  /*66b0*/  LDCU.64 UR4, c[0x0][0x3f8] ;  /* 0x00007f00ff0477ac */ /* 0x000e220008000a00 */
[----:B------:R-:W-:Y:S01]  /*66c0*/  MOV R12, R60 ;  /* 0x0000003c000c7202 */ /* 0x000fe20000000f00 */
[----:B------:R-:W-:Y:S01]  /*66d0*/  FMUL.FTZ R26, R29, UR9 ;  /* 0x000000091d1a7c20 */ /* 0x000fe20008410000 */
[----:B------:R-:W-:Y:S01]  /*66e0*/  MOV R13, R59 ;  /* 0x0000003b000d7202 */ /* 0x000fe20000000f00 */
[----:B------:R-:W1:Y:S01]  /*66f0*/  LDCU.64 UR20, c[0x0][0x380] ;  /* 0x00007000ff1477ac */ /* 0x000e620008000a00 */
        /* <DEDUP_REMOVED lines=9> */
.L_x_145:
[----:B------:R-:W-:Y:S05]  /*6790*/  BSYNC.RECONVERGENT B0 ;  /* 0x0000000000007941 */ /* 0x000fea0003800200 */
.L_x_144:
        /* <DEDUP_REMOVED lines=21> */
.L_x_146:
[----:B------:R-:W-:Y:S01]  /*68f0*/  BSSY.RECONVERGENT B0, `(.L_x_147) ;  /* 0x0000012000007945 */ /* 0x000fe20003800200 */
[----:B------:R-:W-:Y:S01]  /*6900*/  FFMA.FTZ R21, R10, R36, -R21 ;  /* 0x000000240a157223 */ /* 0x000fe20000010815 */
[----:B------:R-:W-:Y:S02]  /*6910*/  FFMA.FTZ R24, R11, R35, -R24 ;  /* 0x000000230b187223 */ /* 0x000fe40000010818 */
[----:B------:R-:W-:Y:S05]  /*6920*/  @P1 BRA `(.L_x_148) ;  /* 0x0000000000381947 */ /* 0x000fea0003800000 */
[----:B------:R-:W1:Y:S01]  /*6930*/  LDCU.64 UR4, c[0x0][0x3f8] ;  /* 0x00007f00ff0477ac */ /* 0x000e620008000a00 */
[----:B------:R-:W-:Y:S01]  /*6940*/  MOV R12, R60 ;  /* 0x0000003c000c7202 */ /* 0x000fe20000000f00 */
[----:B------:R-:W-:Y:S01]  /*6950*/  FMUL.FTZ R21, R21, UR9 ;  /* 0x0000000915157c20 */ /* 0x000fe20008410000 */
[----:B------:R-:W-:Y:S01]  /*6960*/  MOV R13, R59 ;  /* 0x0000003b000d7202 */ /* 0x000fe20000000f00 */
[----:B------:R-:W2:Y:S01]  /*6970*/  LDCU.64 UR20, c[0x0][0x380] ;  /* 0x00007000ff1477ac */ /* 0x000ea20008000a00 */
[----:B-1----:R-:W-:Y:S02]  /*6980*/  IMAD R18, R18, UR4, RZ ;  /* 0x0000000412127c24 */ /* 0x002fe4000f8e02ff */
[----:B0-----:R-:W-:-:S04]  /*6990*/  IMAD.WIDE.U32 R14, R53, UR4, R12 ;  /* 0x00000004350e7c25 */ /* 0x001fc8000f8e000c */
[----:B------:R-:W-:Y:S02]  /*69a0*/  IMAD R13, R53, UR5, R18 ;  /* 0x00000005350d7c24 */ /* 0x000fe4000f8e0212 */
[----:B------:R-:W-:Y:S01]  /*69b0*/  FMUL.FTZ R18, R24, UR9 ;  /* 0x0000000918127c20 */ /* 0x000fe20008410000 */
[----:B--2---:R-:W-:Y:S02]  /*69c0*/  LEA R12, P1, R14, UR20, 0x1 ;  /* 0x000000140e0c7c11 */ /* 0x004fe4000f8208ff */
[----:B------:R-:W-:Y:S02]  /*69d0*/  IADD3 R13, PT, PT, R15, R13, RZ ;  /* 0x0000000d0f0d7210 */ /* 0x000fe40007ffe0ff */
[----:B------:R-:W-:Y:S02]  /*69e0*/  F2FP.BF16.F32.PACK_AB R15, R18, R21 ;  /* 0x00000015120f723e */ /* 0x000fe400000010ff */
[----:B------:R-:W-:-:S05]  /*69f0*/  LEA.HI.X R13, R14, UR21, R13, 0x1, P1 ;  /* 0x000000150e0d7c11 */ /* 0x000fca00088f0c0d */
[----:B------:R1:W-:Y:S02]  /*6a00*/  STG.E desc[UR10][R12.64], R15 ;  /* 0x0000000f0c007986 */ /* 0x0003e4000c10190a */
.L_x_148:
[----:B------:R-:W-:Y:S05]  /*6a10*/  BSYNC.RECONVERGENT B0 ;  /* 0x0000000000007941 */ /* 0x000fea0003800200 */
.L_x_147:
[----:B------:R-:W-:Y:S02]  /*6a20*/  SHF.L.U32 R5, R5, 0x10, RZ ;  /* 0x0000001005057819 */ /* 0x000fe400000006ff */
[----:B------:R-:W-:Y:S02]  /*6a30*/  SHF.R.S32.HI R18, RZ, 0x1f, R52 ;  /* 0x0000001fff127819 */ /* 0x000fe40000011434 */
[----:B------:R-:W-:Y:S01]  /*6a40*/  SHF.L.U32 R7, R7, 0x10, RZ ;  /* 0x0000001007077819 */ /* 0x000fe200000006ff */
[----:B------:R-:W-:Y:S06]  /*6a50*/  BRA.U !UP0, `(.L_x_149) ;  /* 0x0000000108487547 */ /* 0x000fec000b800000 */
[----:B------:R-:W-:Y:S01]  /*6a60*/  FFMA.FTZ R4, R11, R4, R9 ;  /* 0x000000040b047223 */ /* 0x000fe20000010009 */
[----:B------:R-:W-:-:S03]  /*6a70*/  FFMA.FTZ R6, R10, R6, R8 ;  /* 0x000000060a067223 */ /* 0x000fc60000010008 */
[----:B-1----:R-:W-:Y:S01]  /*6a80*/  FMUL.FTZ R13, R4, -1.4426950216293334961 ;  /* 0xbfb8aa3b040d7820 */ /* 0x002fe20000410000 */
        /* <DEDUP_REMOVED lines=15> */
.L_x_149:
[----:B------:R-:W-:Y:S01]  /*6b80*/  ISETP.GE.AND.EX P0, PT, R18, UR19, PT, P0 ;  /* 0x0000001312007c0c */ /* 0x000fe2000bf06300 */
[----:B------:R-:W-:Y:S01]  /*6b90*/  FFMA.FTZ R17, R10, R5, -R17 ;  /* 0x000000050a117223 */ /* 0x000fe20000010811 */
[----:B------:R-:W-:Y:S01]  /*6ba0*/  FFMA.FTZ R16, R11, R7, -R16 ;  /* 0x000000070b107223 */ /* 0x000fe20000010810 */
[----:B------:R-:W-:Y:S02]  /*6bb0*/  BSSY.RECONVERGENT B0, `(.L_x_150) ;  /* 0x000000f000007945 */ /* 0x000fe40003800200 */
[----:B------:R-:W-:Y:S01]  /*6bc0*/  FMUL.FTZ R7, R17, UR9 ;  /* 0x0000000911077c20 */ /* 0x000fe20008410000 */
[----:B------:R-:W-:-:S07]  /*6bd0*/  FMUL.FTZ R16, R16, UR9 ;  /* 0x0000000910107c20 */ /* 0x000fce0008410000 */
[----:B------:R-:W-:Y:S05]  /*6be0*/  @P0 BRA `(.L_x_151) ;  /* 0x00000000002c0947 */ /* 0x000fea0003800000 */
[----:B------:R-:W2:Y:S01]  /*6bf0*/  LDCU.64 UR4, c[0x0][0x3f8] ;  /* 0x00007f00ff0477ac */ /* 0x000ea20008000a00 */
[----:B------:R-:W-:Y:S02]  /*6c00*/  MOV R58, R60 ;  /* 0x0000003c003a7202 */ /* 0x000fe40000000f00 */
[----:B------:R-:W-:Y:S01]  /*6c10*/  F2FP.BF16.F32.PACK_AB R7, R16, R7 ;  /* 0x000000071007723e */ /* 0x000fe200000010ff */
[----:B------:R-:W3:Y:S01]  /*6c20*/  LDCU.64 UR16, c[0x0][0x380] ;  /* 0x00007000ff1077ac */ /* 0x000ee20008000a00 */
[----:B--2---:R-:W-:Y:S02]  /*6c30*/  IMAD R5, R18, UR4, RZ ;  /* 0x0000000412057c24 */ /* 0x004fe4000f8e02ff */
[----:B------:R-:W-:-:S04]  /*6c40*/  IMAD.WIDE.U32 R58, R52, UR4, R58 ;  /* 0x00000004343a7c25 */ /* 0x000fc8000f8e003a */
[----:B------:R-:W-:Y:S01]  /*6c50*/  IMAD R5, R52, UR5, R5 ;  /* 0x0000000534057c24 */ /* 0x000fe2000f8e0205 */
[----:B---3--:R-:W-:-:S04]  /*6c60*/  LEA R4, P0, R58, UR16, 0x1 ;  /* 0x000000103a047c11 */ /* 0x008fc8000f8008ff */
[----:B------:R-:W-:-:S04]  /*6c70*/  IADD3 R5, PT, PT, R59, R5, RZ ;  /* 0x000000053b057210 */ /* 0x000fc80007ffe0ff */
[----:B------:R-:W-:-:S05]  /*6c80*/  LEA.HI.X R5, R58, UR17, R5, 0x1, P0 ;  /* 0x000000113a057c11 */ /* 0x000fca00080f0c05 */
[----:B------:R2:W-:Y:S02]  /*6c90*/  STG.E desc[UR10][R4.64], R7 ;  /* 0x0000000704007986 */ /* 0x0005e4000c10190a */
.L_x_151:
[----:B------:R-:W-:Y:S05]  /*6ca0*/  BSYNC.RECONVERGENT B0 ;  /* 0x0000000000007941 */ /* 0x000fea0003800200 */
.L_x_150:
[----:B------:R-:W-:Y:S01]  /*6cb0*/  UIADD3 UR7, UPT, UPT, UR14, UR7, URZ ;  /* 0x000000070e077290 */ /* 0x000fe2000fffe0ff */
[----:B------:R-:W-:-:S03]  /*6cc0*/  IADD3 R51, PT, PT, R51, 0x1, RZ ;  /* 0x0000000133337810 */ /* 0x000fc60007ffe0ff */
[----:B------:R-:W-:-:S09]  /*6cd0*/  UISETP.GE.AND UP0, UPT, UR7, UR6, UPT ;  /* 0x000000060700728c */ /* 0x000fd2000bf06270 */
[----:B------:R-:W-:Y:S05]  /*6ce0*/  BRA.U !UP0, `(.L_x_152) ;  /* 0xffffff95081c7547 */ /* 0x000fea000b83ffff */
.L_x_109:
[----:B------:R-:W3:Y:S01]  /*6cf0*/  LDC R6, c[0x0][0x370] ;  /* 0x0000dc00ff067b82 */ /* 0x000ee20000000800 */
[----:B------:R-:W-:Y:S01]  /*6d00*/  ISETP.NE.AND P2, PT, R0, RZ, PT ;  /* 0x000000ff0000720c */ /* 0x000fe20003f45270 */
[----:B------:R-:W-:Y:S06]  /*6d10*/  BSSY.RECONVERGENT B0, `(.L_x_153) ;  /* 0x0000011000007945 */ /* 0x000fec0003800200 */
[----:B--2---:R-:W2:Y:S08]  /*6d20*/  LDC R7, c[0x0][0x374] ;  /* 0x0000dd00ff077b82 */ /* 0x004eb00000000800 */
[----:B------:R-:W4:Y:S01]  /*6d30*/  LDC.64 R2, c[0x0][0x3c8] ;  /* 0x0000f200ff027b82 */ /* 0x000f220000000a00 */
[----:B---3--:R-:W-:-:S02]  /*6d40*/  IADD3 R5, PT, PT, R6, -0x1, RZ ;  /* 0xffffffff06057810 */ /* 0x008fc40007ffe0ff */
[----:B------:R-:W-:Y:S02]  /*6d50*/  ISETP.NE.AND P1, PT, R6, 0x1, PT ;  /* 0x000000010600780c */ /* 0x000fe40003f25270 */
[----:B--2---:R-:W-:-:S04]  /*6d60*/  IADD3 R4, PT, PT, R7, -0x1, RZ ;  /* 0xffffffff07047810 */ /* 0x004fc80007ffe0ff */
        /* <DEDUP_REMOVED lines=11> */
.L_x_154:
[----:B------:R-:W-:Y:S05]  /*6e20*/  BSYNC.RECONVERGENT B0 ;  /* 0x0000000000007941 */ /* 0x000fea0003800200 */
.L_x_153:
[----:B------:R-:W-:Y:S05]  /*6e30*/  @P0 EXIT ;  /* 0x000000000000094d */ /* 0x000fea0003800000 */
[----:B------:R-:W-:Y:S05]  /*6e40*/  @P2 BRA `(.L_x_155) ;  /* 0x0000000000202947 */ /* 0x000fea0003800000 */
[----:B------:R-:W-:-:S05]  /*6e50*/  IMAD R4, R6, R7, RZ ;  /* 0x0000000706047224 */ /* 0x000fca00078e02ff */
[----:B------:R-:W-:-:S13]  /*6e60*/  ISETP.NE.AND P0, PT, R4, -0x1, PT ;  /* 0xffffffff0400780c */ /* 0x000fda0003f05270 */
[----:B------:R-:W-:Y:S05]  /*6e70*/  @!P0 BRA `(.L_x_155) ;  /* 0x0000000000148947 */ /* 0x000fea0003800000 */
.L_x_156:
[----:B--2---:R-:W2:Y:S04]  /*6e80*/  LDG.E.STRONG.GPU R5, desc[UR10][R2.64] ;  /* 0x0000000a02057981 */ /* 0x004ea8000c1ef900 */
[----:B--2---:R-:W-:Y:S01]  /*6e90*/  CCTL.IVALL ;  /* 0x00000000ff00798f */ /* 0x004fe20002000000 */
[----:B------:R-:W-:Y:S05]  /*6ea0*/  YIELD ;  /* 0x0000000000007946 */ /* 0x000fea0003800000 */
[----:B------:R-:W-:-:S13]  /*6eb0*/  ISETP.NE.AND P0, PT, R5, R4, PT ;  /* 0x000000040500720c */ /* 0x000fda0003f05270 */
[----:B------:R-:W-:Y:S05]  /*6ec0*/  @P0 BRA `(.L_x_156) ;  /* 0xfffffffc00ec0947 */ /* 0x000fea000383ffff */
.L_x_155:
[----:B------:R-:W-:Y:S05]  /*6ed0*/  WARPSYNC.ALL ;  /* 0x0000000000007948 */ /* 0x000fea0003800000 */
[----:B------:R-:W2:Y:S08]  /*6ee0*/  LDC.64 R6, c[0x0][0x3f8] ;  /* 0x0000fe00ff067b82 */ /* 0x000eb00000000a00 */
[----:B------:R-:W-:Y:S01]  /*6ef0*/  BAR.SYNC.DEFER_BLOCKING 0x0 ;  /* 0x0000000000007b1d */ /* 0x000fe20000010000 */
[----:B--2---:R-:W-:-:S04]  /*6f00*/  LEA.HI R3, P0, R7, R6, RZ, 0x1 ;  /* 0x0000000607037211 */ /* 0x004fc800078108ff */
        /* <DEDUP_REMOVED lines=8> */
[----:B0-----:R-:W-:Y:S02]  /*6f90*/  MOV R19, RZ ;  /* 0x000000ff00137202 */ /* 0x001fe40000000f00 */
        /* <DEDUP_REMOVED lines=22> */
[----:B------:R-:W0:Y:S01]  /*7100*/  LDCU.64 UR4, c[0x0][0x3d8] ;  /* 0x00007b00ff0477ac */ /* 0x000e220008000a00 */
[----:B------:R-:W-:Y:S02]  /*7110*/  SHF.R.U64 R18, R18, 0x7, R9 ;  /* 0x0000000712127819 */ /* 0x000fe40000001209 */
[----:B------:R-:W-:Y:S01]  /*7120*/  SHF.L.U32 R23, R0, 0x3, RZ ;  /* 0x0000000300177819 */ /* 0x000fe200000006ff */
[----:B------:R-:W2:Y:S01]  /*7130*/  LDCU.64 UR6, c[0x0][0x390] ;  /* 0x00007200ff0677ac */ /* 0x000ea20008000a00 */
[----:B------:R-:W-:Y:S02]  /*7140*/  IADD3 R18, PT, PT, R18, 0x1, RZ ;  /* 0x0000000112127810 */ /* 0x000fe40007ffe0ff */
[----:B------:R-:W-:Y:S01]  /*7150*/  SHF.L.U64.HI R24, R0, 0x3, R19 ;  /* 0x0000000300187819 */ /* 0x000fe20000010213 */
[----:B------:R-:W3:Y:S01]  /*7160*/  LDCU.64 UR8, c[0x0][0x388] ;  /* 0x00007100ff0877ac */ /* 0x000ee20008000a00 */
[C---:B------:R-:W-:Y:S02]  /*7170*/  SHF.L.U32 R5, R18.reuse, 0x7, RZ ;  /* 0x0000000712057819 */ /* 0x040fe400000006ff */
[----:B------:R-:W-:-:S02]  /*7180*/  LOP3.LUT R18, R18, 0x3, RZ, 0xc0, !PT ;  /* 0x0000000312127812 */ /* 0x000fc400078ec0ff */
[----:B------:R-:W-:Y:S02]  /*7190*/  LOP3.LUT R5, R5, 0x180, RZ, 0xc0, !PT ;  /* 0x0000018005057812 */ /* 0x000fe400078ec0ff */
[----:B------:R-:W-:Y:S02]  /*71a0*/  SHF.L.U32 R31, R7, 0x2, RZ ;  /* 0x00000002071f7819 */ /* 0x000fe400000006ff */
[----:B------:R-:W-:Y:S02]  /*71b0*/  IADD3 R18, P3, PT, RZ, -R18, RZ ;  /* 0x80000012ff127210 */ /* 0x000fe40007f7e0ff */
[----:B0-----:R-:W-:Y:S02]  /*71c0*/  LEA R27, P1, R0, UR4, 0x2 ;  /* 0x00000004001b7c11 */ /* 0x001fe4000f8210ff */
[----:B------:R-:W-:Y:S02]  /*71d0*/  SHF.L.U64.HI R33, R3, 0x2, R2 ;  /* 0x0000000203217819 */ /* 0x000fe40000010202 */
[----:B--2---:R-:W-:-:S02]  /*71e0*/  IADD3 R25, P2, PT, R23, UR6, RZ ;  /* 0x0000000617197c10 */ /* 0x004fc4000ff5e0ff */
[----:B------:R-:W-:Y:S02]  /*71f0*/  LEA.HI.X R28, R0, UR5, R19, 0x2, P1 ;  /* 0x00000005001c7c11 */ /* 0x000fe400088f1413 */
[----:B------:R-:W-:Y:S02]  /*7200*/  IADD3.X R26, PT, PT, R24, UR7, RZ, P2, !PT ;  /* 0x00000007181a7c10 */ /* 0x000fe400097fe4ff */
[----:B------:R-:W-:Y:S01]  /*7210*/  IADD3 R0, P2, PT, R5, R0, RZ ;  /* 0x0000000005007210 */ /* 0x000fe20007f5e0ff */
[----:B------:R-:W-:Y:S01]  /*7220*/  IMAD.WIDE.U32 R4, R6, 0x4, RZ ;  /* 0x0000000406047825 */ /* 0x000fe200078e00ff */
[----:B---3--:R-:W-:Y:S02]  /*7230*/  IADD3 R23, P1, PT, R23, UR8, RZ ;  /* 0x0000000817177c10 */ /* 0x008fe4000ff3e0ff */
[----:B------:R-:W-:Y:S02]  /*7240*/  SHF.L.U64.HI R29, R30, 0x2, R35 ;  /* 0x000000021e1d7819 */ /* 0x000fe40000010223 */
[----:B------:R-:W-:-:S02]  /*7250*/  IADD3.X R24, PT, PT, R24, UR9, RZ, P1, !PT ;  /* 0x0000000918187c10 */ /* 0x000fc40008ffe4ff */
[----:B------:R-:W-:Y:S02]  /*7260*/  IADD3 R31, PT, PT, R5, R31, RZ ;  /* 0x0000001f051f7210 */ /* 0x000fe40007ffe0ff */
[----:B------:R-:W-:Y:S02]  /*7270*/  IADD3.X R22, PT, PT, RZ, -0x1, RZ, P3, !PT ;  /* 0xffffffffff167810 */ /* 0x000fe40001ffe4ff */
[----:B------:R-:W-:-:S07]  /*7280*/  IADD3.X R19, PT, PT, RZ, R19, RZ, P2, !PT ;  /* 0x00000013ff137210 */ /* 0x000fce00017fe4ff */
.L_x_159:
[-C--:B0-----:R-:W-:Y:S02]  /*7290*/  LEA R10, P1, R3, R27.reuse, 0x2 ;  /* 0x0000001b030a7211 */ /* 0x081fe400078210ff */
[----:B-1----:R-:W-:Y:S02]  /*72a0*/  IADD3 R12, P2, PT, R27, R4, RZ ;  /* 0x000000041b0c7210 */ /* 0x002fe40007f5e0ff */
[----:B------:R-:W-:Y:S02]  /*72b0*/  LEA R14, P3, R30, R27, 0x2 ;  /* 0x0000001b1e0e7211 */ /* 0x000fe400078610ff */
[C---:B------:R-:W-:Y:S02]  /*72c0*/  IADD3.X R11, PT, PT, R28.reuse, R33, RZ, P1, !PT ;  /* 0x000000211c0b7210 */ /* 0x040fe40000ffe4ff */
[----:B------:R-:W-:Y:S02]  /*72d0*/  MOV R8, R27 ;  /* 0x0000001b00087202 */ /* 0x000fe40000000f00 */
[----:B------:R-:W-:Y:S01]  /*72e0*/  MOV R9, R28 ;  /* 0x0000001c00097202 */ /* 0x000fe20000000f00 */
[----:B------:R0:W2:Y:S01]  /*72f0*/  LDG.E R17, desc[UR10][R10.64] ;  /* 0x0000000a0a117981 */ /* 0x0000a2000c1e1900 */
[----:B------:R-:W-:-:S02]  /*7300*/  IADD3.X R13, PT, PT, R28, R31, RZ, P2, !PT ;  /* 0x0000001f1c0d7210 */ /* 0x000fc400017fe4ff */
[----:B------:R-:W-:Y:S01]  /*7310*/  IADD3.X R15, PT, PT, R28, R29, RZ, P3, !PT ;  /* 0x0000001d1c0f7210 */ /* 0x000fe20001ffe4ff */
[----:B------:R1:W2:Y:S04]  /*7320*/  LDG.E R16, desc[UR10][R8.64] ;  /* 0x0000000a08107981 */ /* 0x0002a8000c1e1900 */
[----:B------:R-:W3:Y:S04]  /*7330*/  LDG.E R20, desc[UR10][R12.64] ;  /* 0x0000000a0c147981 */ /* 0x000ee8000c1e1900 */
[----:B------:R-:W3:Y:S01]  /*7340*/  LDG.E R21, desc[UR10][R14.64] ;  /* 0x0000000a0e157981 */ /* 0x000ee2000c1e1900 */
[----:B0-----:R-:W-:-:S02]  /*7350*/  MOV R10, R25 ;  /* 0x00000019000a7202 */ /* 0x001fc40000000f00 */
[----:B-1----:R-:W-:Y:S02]  /*7360*/  MOV R8, R23 ;  /* 0x0000001700087202 */ /* 0x002fe40000000f00 */
[----:B------:R-:W-:Y:S02]  /*7370*/  MOV R9, R24 ;  /* 0x0000001800097202 */ /* 0x000fe40000000f00 */
[----:B------:R-:W-:Y:S02]  /*7380*/  MOV R11, R26 ;  /* 0x0000001a000b7202 */ /* 0x000fe40000000f00 */
[----:B------:R-:W-:-:S04]  /*7390*/  IADD3 R18, P1, PT, R18, 0x1, RZ ;  /* 0x0000000112127810 */ /* 0x000fc80007f3e0ff */
        /* <DEDUP_REMOVED lines=12> */
.L_x_158:
[----:B------:R-:W-:Y:S05]  /*7460*/  BSYNC.RECONVERGENT B0 ;  /* 0x0000000000007941 */ /* 0x000fea0003800200 */
.L_x_157:
[----:B------:R-:W-:Y:S05]  /*7470*/  @!P0 EXIT ;  /* 0x000000000000894d */ /* 0x000fea0003800000 */
[C---:B------:R-:W-:Y:S01]  /*7480*/  SHF.L.U64.HI R4, R6.reuse, 0x2, R7 ;  /* 0x0000000206047819 */ /* 0x040fe20000010207 */
[----:B------:R-:W2:Y:S01]  /*7490*/  LDCU.64 UR4, c[0x0][0x3d8] ;  /* 0x00007b00ff0477ac */ /* 0x000ea20008000a00 */
[----:B------:R-:W-:Y:S02]  /*74a0*/  SHF.L.U32 R7, R6, 0x2, RZ ;  /* 0x0000000206077819 */ /* 0x000fe400000006ff */
[C---:B0-----:R-:W-:Y:S01]  /*74b0*/  SHF.L.U64.HI R8, R30.reuse, 0x2, R35 ;  /* 0x000000021e087819 */ /* 0x041fe20000010223 */
[----:B------:R-:W0:Y:S01]  /*74c0*/  LDCU.64 UR6, c[0x0][0x388] ;  /* 0x00007100ff0677ac */ /* 0x000e220008000a00 */
[----:B------:R-:W-:Y:S02]  /*74d0*/  SHF.L.U32 R9, R30, 0x2, RZ ;  /* 0x000000021e097819 */ /* 0x000fe400000006ff */
[C---:B------:R-:W-:Y:S01]  /*74e0*/  SHF.L.U64.HI R5, R3.reuse, 0x2, R2 ;  /* 0x0000000203057819 */ /* 0x040fe20000010202 */
[----:B------:R-:W3:Y:S01]  /*74f0*/  LDCU.64 UR8, c[0x0][0x390] ;  /* 0x00007200ff0877ac */ /* 0x000ee20008000a00 */
[----:B------:R-:W-:-:S07]  /*7500*/  SHF.L.U32 R6, R3, 0x2, RZ ;  /* 0x0000000203067819 */ /* 0x000fce00000006ff */
.L_x_160:
[C---:B----4-:R-:W-:Y:S02]  /*7510*/  SHF.L.U32 R21, R0.reuse, 0x2, RZ ;  /* 0x0000000200157819 */ /* 0x050fe400000006ff */
[----:B------:R-:W-:Y:S02]  /*7520*/  SHF.L.U64.HI R23, R0, 0x2, R19 ;  /* 0x0000000200177819 */ /* 0x000fe40000010213 */
[----:B--2---:R-:W-:-:S04]  /*7530*/  IADD3 R10, P0, PT, R21, UR4, RZ ;  /* 0x00000004150a7c10 */ /* 0x004fc8000ff1e0ff */
[----:B------:R-:W-:Y:S02]  /*7540*/  IADD3.X R11, PT, PT, R23, UR5, RZ, P0, !PT ;  /* 0x00000005170b7c10 */ /* 0x000fe400087fe4ff */
[C---:B-1----:R-:W-:Y:S02]  /*7550*/  IADD3 R12, P0, PT, R10.reuse, R6, RZ ;  /* 0x000000060a0c7210 */ /* 0x042fe40007f1e0ff */
[C---:B------:R-:W-:Y:S01]  /*7560*/  IADD3 R16, P1, PT, R10.reuse, R9, RZ ;  /* 0x000000090a107210 */ /* 0x040fe20007f3e0ff */
[----:B------:R1:W2:Y:S01]  /*7570*/  LDG.E R24, desc[UR10][R10.64] ;  /* 0x0000000a0a187981 */ /* 0x0002a2000c1e1900 */
[C---:B------:R-:W-:Y:S02]  /*7580*/  IADD3.X R13, PT, PT, R11.reuse, R5, RZ, P0, !PT ;  /* 0x000000050b0d7210 */ /* 0x040fe400007fe4ff */
[----:B------:R-:W-:Y:S02]  /*7590*/  IADD3 R14, P0, PT, R10, R7, RZ ;  /* 0x000000070a0e7210 */ /* 0x000fe40007f1e0ff */
[C---:B------:R-:W-:Y:S01]  /*75a0*/  IADD3.X R17, PT, PT, R11.reuse, R8, RZ, P1, !PT ;  /* 0x000000080b117210 */ /* 0x040fe20000ffe4ff */
[----:B------:R4:W2:Y:S01]  /*75b0*/  LDG.E R25, desc[UR10][R12.64] ;  /* 0x0000000a0c197981 */ /* 0x0008a2000c1e1900 */
[----:B------:R-:W-:-:S03]  /*75c0*/  IADD3.X R15, PT, PT, R11, R4, RZ, P0, !PT ;  /* 0x000000040b0f7210 */ /* 0x000fc600007fe4ff */
[----:B------:R-:W5:Y:S04]  /*75d0*/  LDG.E R27, desc[UR10][R16.64] ;  /* 0x0000000a101b7981 */ /* 0x000f68000c1e1900 */
[----:B------:R4:W5:Y:S01]  /*75e0*/  LDG.E R26, desc[UR10][R14.64] ;  /* 0x0000000a0e1a7981 */ /* 0x000962000c1e1900 */
[C---:B------:R-:W-:Y:S02]  /*75f0*/  SHF.L.U32 R18, R0.reuse, 0x3, RZ ;  /* 0x0000000300127819 */ /* 0x040fe400000006ff */
[----:B------:R-:W-:Y:S02]  /*7600*/  SHF.L.U64.HI R19, R0, 0x3, R19 ;  /* 0x0000000300137819 */ /* 0x000fe40000010213 */
[----:B------:R-:W-:Y:S02]  /*7610*/  LOP3.LUT R22, R18, 0xfffffff8, RZ, 0xc0, !PT ;  /* 0xfffffff812167812 */ /* 0x000fe400078ec0ff */
[----:B------:R-:W-:-:S02]  /*7620*/  LOP3.LUT R21, R21, 0xfffffffc, RZ, 0xc0, !PT ;  /* 0xfffffffc15157812 */ /* 0x000fc400078ec0ff */
[----:B-1----:R-:W-:Y:S02]  /*7630*/  LOP3.LUT R11, R19, 0x3, RZ, 0xc0, !PT ;  /* 0x00000003130b7812 */ /* 0x002fe400078ec0ff */
[C---:B0-----:R-:W-:Y:S02]  /*7640*/  IADD3 R20, P0, PT, R22.reuse, UR6, RZ ;  /* 0x0000000616147c10 */ /* 0x041fe4000ff1e0ff */
[----:B------:R-:W-:Y:S02]  /*7650*/  LOP3.LUT R10, R23, 0x3, RZ, 0xc0, !PT ;  /* 0x00000003170a7812 */ /* 0x000fe400078ec0ff */
[----:B---3--:R-:W-:Y:S02]  /*7660*/  IADD3 R22, P1, PT, R22, UR8, RZ ;  /* 0x0000000816167c10 */ /* 0x008fe4000ff3e0ff */
[----:B----4-:R-:W-:Y:S02]  /*7670*/  IADD3 R12, P2, PT, R21, UR4, RZ ;  /* 0x00000004150c7c10 */ /* 0x010fe4000ff5e0ff */
[----:B------:R-:W-:-:S02]  /*7680*/  IADD3.X R21, PT, PT, R11, UR7, RZ, P0, !PT ;  /* 0x000000070b157c10 */ /* 0x000fc400087fe4ff */
[----:B------:R-:W-:Y:S02]  /*7690*/  IADD3.X R23, PT, PT, R11, UR9, RZ, P1, !PT ;  /* 0x000000090b177c10 */ /* 0x000fe40008ffe4ff */
[----:B------:R-:W-:Y:S02]  /*76a0*/  IADD3.X R13, PT, PT, R10, UR5, RZ, P2, !PT ;  /* 0x000000050a0d7c10 */ /* 0x000fe400097fe4ff */
[C---:B------:R-:W-:Y:S02]  /*76b0*/  IADD3 R14, P0, PT, R12.reuse, R6, RZ ;  /* 0x000000060c0e7210 */ /* 0x040fe40007f1e0ff */
[C---:B------:R-:W-:Y:S02]  /*76c0*/  IADD3 R16, P1, PT, R12.reuse, R7, RZ ;  /* 0x000000070c107210 */ /* 0x040fe40007f3e0ff */
[----:B------:R-:W-:Y:S02]  /*76d0*/  IADD3 R10, P2, PT, R12, R9, RZ ;  /* 0x000000090c0a7210 */ /* 0x000fe40007f5e0ff */
[----:B------:R-:W-:-:S02]  /*76e0*/  IADD3.X R15, PT, PT, R13, R5, RZ, P0, !PT ;  /* 0x000000050d0f7210 */ /* 0x000fc400007fe4ff */
[C---:B------:R-:W-:Y:S02]  /*76f0*/  IADD3.X R17, PT, PT, R13.reuse, R4, RZ, P1, !PT ;  /* 0x000000040d117210 */ /* 0x040fe40000ffe4ff */
[----:B------:R-:W-:Y:S01]  /*7700*/  IADD3.X R11, PT, PT, R13, R8, RZ, P2, !PT ;  /* 0x000000080d0b7210 */ /* 0x000fe200017fe4ff */
[----:B--2---:R0:W-:Y:S04]  /*7710*/  STG.E.64 desc[UR10][R20.64], R24 ;  /* 0x0000001814007986 */ /* 0x0041e8000c101b0a */
[----:B-----5:R1:W-:Y:S04]  /*7720*/  STG.E.64 desc[UR10][R22.64], R26 ;  /* 0x0000001a16007986 */ /* 0x0203e8000c101b0a */
[----:B------:R-:W2:Y:S04]  /*7730*/  LDG.E R28, desc[UR10][R12.64+0x200] ;  /* 0x0002000a0c1c7981 */ /* 0x000ea8000c1e1900 */
[----:B------:R-:W2:Y:S04]  /*7740*/  LDG.E R29, desc[UR10][R14.64+0x200] ;  /* 0x0002000a0e1d7981 */ /* 0x000ea8000c1e1900 */
[----:B------:R-:W3:Y:S04]  /*7750*/  LDG.E R30, desc[UR10][R16.64+0x200] ;  /* 0x0002000a101e7981 */ /* 0x000ee8000c1e1900 */
[----:B------:R-:W3:Y:S01]  /*7760*/  LDG.E R31, desc[UR10][R10.64+0x200] ;  /* 0x0002000a0a1f7981 */ /* 0x000ee2000c1e1900 */
        /* <DEDUP_REMOVED lines=9> */
[----:B---3--:R2:W-:Y:S04]  /*7800*/  STG.E.64 desc[UR10][R24.64], R30 ;  /* 0x0000001e18007986 */ /* 0x0085e8000c101b0a */
[----:B-1----:R-:W3:Y:S04]  /*7810*/  LDG.E R26, desc[UR10][R12.64+0x400] ;  /* 0x0004000a0c1a7981 */ /* 0x002ee8000c1e1900 */
[----:B------:R-:W3:Y:S04]  /*7820*/  LDG.E R27, desc[UR10][R14.64+0x400] ;  /* 0x0004000a0e1b7981 */ /* 0x000ee8000c1e1900 */
[----:B------:R-:W4:Y:S04]  /*7830*/  LDG.E R32, desc[UR10][R16.64+0x400] ;  /* 0x0004000a10207981 */ /* 0x000f28000c1e1900 */
        /* <DEDUP_REMOVED lines=11> */
[----:B------:R-:W3:Y:S04]  /*78f0*/  LDG.E R28, desc[UR10][R12.64+0x600] ;  /* 0x0006000a0c1c7981 */ /* 0x000ee8000c1e1900 */
        /* <DEDUP_REMOVED lines=14> */
[----:B------:R-:W-:Y:S01]  /*79e0*/  HFMA2 R19, -RZ, RZ, 0, 0 ;  /* 0x00000000ff137431 */ /* 0x000fe200000001ff */
[----:B---3--:R4:W-:Y:S04]  /*79f0*/  STG.E.64 desc[UR10][R24.64], R28 ;  /* 0x0000001c18007986 */ /* 0x0089e8000c101b0a */
[----:B--2---:R4:W-:Y:S07]  /*7a00*/  STG.E.64 desc[UR10][R22.64], R30 ;  /* 0x0000001e16007986 */ /* 0x0049ee000c101b0a */
[----:B------:R-:W-:Y:S05]  /*7a10*/  @P0 BRA `(.L_x_160) ;  /* 0xfffffff800bc0947 */ /* 0x000fea000383ffff */
[----:B------:R-:W-:Y:S05]  /*7a20*/  EXIT ;  /* 0x000000000000794d */ /* 0x000fea0003800000 */
.L_x_161:
        /* <DEDUP_REMOVED lines=13> */
.L_x_2470:


//--------------------- .text._Z35group_norm_nhwc_bwd_one_pass_kernelI11Bf16IOBf16WLi64ELi4ELi128EEv26Group_norm_nhwc_bwd_params --------------------------
	.section	.text._Z35group_norm_nhwc_bwd_one_pass_kernelI11Bf16IOBf16WLi64ELi4ELi128EEv26Group_norm_nhwc_bwd_params,"ax",@progbits
	.align	128
        .global         _Z35group_norm_nhwc_bwd_one_pass_kernelI11Bf16IOBf16WLi64ELi4ELi128EEv26Group_norm_nhwc_bwd_params
        .type           _Z35group_norm_nhwc_bwd_one_pass_kernelI11Bf16IOBf16WLi64ELi4ELi128EEv26Group_norm_nhwc_bwd_params,@function
        .size           _Z35group_norm_nhwc_bwd_one_pass_kernelI11Bf16IOBf16WLi64ELi4ELi128EEv26Group_norm_nhwc_bwd_params,(.L_x_2471 - _Z35group_norm_nhwc_bwd_one_pass_kernelI11Bf16IOBf16WLi64ELi4ELi128EEv26Group_norm_nhwc_bwd_params)
        .other          _Z35group_norm_nhwc_bwd_one_pass_kernelI11Bf16IOBf16WLi64ELi4ELi128EEv26Group_norm_nhwc_bwd_params,@"STO_CUDA_ENTRY STV_DEFAULT"
_Z35group_norm_nhwc_bwd_one_pass_kernelI11Bf16IOBf16WLi64ELi4ELi128EEv26Group_norm_nhwc_bwd_params:
.text._Z35group_norm_nhwc_bwd_one_pass_kernelI11Bf16IOBf16WLi64ELi4ELi128EEv26Group_norm_nhwc_bwd_params:
        /* <DEDUP_REMOVED lines=11> */
[----:B------:R-:W1:Y:S01]  /*00b0*/  S2R R24, SR_LANEID ;  /* 0x0000000000187919 */ /* 0x000e620000000000 */
[----:B------:R-:W2:Y:S01]  /*00c0*/  LDCU UR20, c[0x0][0x370] ;  /* 0x00006e00ff1477ac */ /* 0x000ea20008000800 */
[--C-:B------:R-:W-:Y:S02]  /*00d0*/  SHF.R.U32.HI R31, RZ, 0x1, R25.reuse ;  /* 0x00000001ff1f7819 */ /* 0x100fe40000011619 */
[----:B------:R-:W-:Y:S01]  /*00e0*/  SHF.R.U32.HI R27, RZ, 0x2, R25 ;  /* 0x00000002ff1b7819 */ /* 0x000fe20000011619 */
[----:B------:R-:W-:Y:S01]  /*00f0*/  UMOV UR4, 0x400 ;  /* 0x0000040000047882 */ /* 0x000fe20000000000 */
[----:B------:R-:W3:Y:S01]  /*0100*/  LDCU UR21, c[0x0][0x374] ;  /* 0x00006e80ff1577ac */ /* 0x000ee20008000800 */
[----:B------:R-:W4:Y:S01]  /*0110*/  LDC R0, c[0x0][0x41c] ;  /* 0x00010700ff007b82 */ /* 0x000f220000000800 */
[----:B------:R-:W-:Y:S01]  /*0120*/  LOP3.LUT R27, R27, 0xf8, RZ, 0xc0, !PT ;  /* 0x000000f81b1b7812 */ /* 0x000fe200078ec0ff */
[----:B------:R-:W-:Y:S01]  /*0130*/  UIADD3 UR6, UPT, UPT, UR4, 0x40, URZ ;  /* 0x0000004004067890 */ /* 0x000fe2000fffe0ff */
[----:B------:R-:W-:Y:S01]  /*0140*/  UMOV UR11, UR12 ;  /* 0x0000000c000b7c82 */ /* 0x000fe20008000000 */
[----:B--2---:R-:W-:-:S02]  /*0150*/  ULOP3.LUT UR16, UR20, 0x7ffffff8, URZ, 0xc0, !UPT ;  /* 0x7ffffff814107892 */ /* 0x004fc4000f8ec0ff */
[----:B0-----:R-:W-:Y:S02]  /*0160*/  ULEA UR6, UR7, UR6, 0x18 ;  /* 0x0000000607067291 */ /* 0x001fe4000f8ec0ff */
[----:B------:R-:W-:-:S03]  /*0170*/  ULEA UR10, UR7, UR4, 0x18 ;  /* 0x00000004070a7291 */ /* 0x000fc6000f8ec0ff */
[----:B------:R-:W-:Y:S01]  /*0180*/  UMOV UR4, URZ ;  /* 0x000000ff00047c82 */ /* 0x000fe20008000000 */
[----:B------:R-:W-:Y:S01]  /*0190*/  LEA R29, R25, UR6, 0x4 ;  /* 0x00000006191d7c11 */ /* 0x000fe2000f8e20ff */
[----:B-1-34-:R-:W-:-:S07]  /*01a0*/  IMAD R31, R0, UR19, R31 ;  /* 0x00000013001f7c24 */ /* 0x01afce000f8e021f */
.L_x_183:
[----:B0-----:R-:W0:Y:S01]  /*01b0*/  LDC R8, c[0x0][0x410] ;  /* 0x00010400ff087b82 */ /* 0x001e220000000800 */
[----:B------:R-:W-:Y:S01]  /*01c0*/  IABS R6, UR11 ;  /* 0x0000000b00067c13 */ /* 0x000fe20008000000 */
[----:B------:R-:W1:Y:S01]  /*01d0*/  LDCU.64 UR6, c[0x0][0x3b8] ;  /* 0x00007700ff0677ac */ /* 0x000e620008000a00 */
[----:B--2---:R-:W-:Y:S02]  /*01e0*/  SHF.R.S32.HI R13, RZ, 0x1f, R31 ;  /* 0x0000001fff0d7819 */ /* 0x004fe4000001141f */
[----:B------:R-:W-:Y:S01]  /*01f0*/  ISETP.LE.AND P4, PT, RZ, UR11, PT ;  /* 0x0000000bff007c0c */ /* 0x000fe2000bf83270 */
[----:B------:R-:W2:Y:S01]  /*0200*/  LDCU.128 UR24, c[0x0][0x400] ;  /* 0x00008000ff1877ac */ /* 0x000ea20008000c00 */
[----:B-1----:R-:W-:Y:S01]  /*0210*/  UIMAD.WIDE UR6, UR11, 0x8, UR6 ;  /* 0x000000080b0678a5 */ /* 0x002fe2000f8e0206 */
[----:B0-----:R-:W-:Y:S02]  /*0220*/  IABS R5, R8 ;  /* 0x0000000800057213 */ /* 0x001fe40000000000 */
[----:B--2---:R-:W-:-:S02]  /*0230*/  ISETP.GE.U32.AND P0, PT, R31, UR24, PT ;  /* 0x000000181f007c0c */ /* 0x004fc4000bf06070 */
[----:B------:R-:W0:Y:S02]  /*0240*/  I2F.RP R0, R5 ;  /* 0x0000000500007306 */ /* 0x000e240000209400 */
[----:B------:R-:W-:-:S06]  /*0250*/  ISETP.GE.AND.EX P0, PT, R13, UR25, PT, P0 ;  /* 0x000000190d007c0c */ /* 0x000fcc000bf06300 */
[----:B0-----:R-:W0:Y:S02]  /*0260*/  MUFU.RCP R0, R0 ;  /* 0x0000000000007308 */ /* 0x001e240000001000 */
[----:B0-----:R-:W-:-:S06]  /*0270*/  IADD3 R2, PT, PT, R0, 0xffffffe, RZ ;  /* 0x0ffffffe00027810 */ /* 0x001fcc0007ffe0ff */
[----:B------:R0:W1:Y:S02]  /*0280*/  F2I.FTZ.U32.TRUNC.NTZ R3, R2 ;  /* 0x0000000200037305 */ /* 0x000064000021f000 */
[----:B0-----:R-:W-:Y:S01]  /*0290*/  HFMA2 R2, -RZ, RZ, 0, 0 ;  /* 0x00000000ff027431 */ /* 0x001fe200000001ff */
[----:B-1----:R-:W-:-:S05]  /*02a0*/  IADD3 R4, PT, PT, RZ, -R3, RZ ;  /* 0x80000003ff047210 */ /* 0x002fca0007ffe0ff */
[----:B------:R-:W-:-:S04]  /*02b0*/  IMAD R7, R4, R5, RZ ;  /* 0x0000000504077224 */ /* 0x000fc800078e02ff */
[----:B------:R-:W-:Y:S01]  /*02c0*/  IMAD.HI.U32 R3, R3, R7, R2 ;  /* 0x0000000703037227 */ /* 0x000fe200078e0002 */
[----:B------:R-:W-:Y:S01]  /*02d0*/  MOV R2, UR6 ;  /* 0x0000000600027c02 */ /* 0x000fe20008000f00 */
[----:B------:R-:W0:Y:S04]  /*02e0*/  LDCU.U8 UR6, c[0x0][0x414] ;  /* 0x00008280ff0677ac */ /* 0x000e280008000000 */
[----:B------:R-:W-:Y:S01]  /*02f0*/  IMAD.HI.U32 R4, R3, R6, RZ ;  /* 0x0000000603047227 */ /* 0x000fe200078e00ff */
[----:B------:R-:W-:-:S04]  /*0300*/  MOV R3, UR7 ;  /* 0x0000000700037c02 */ /* 0x000fc80008000f00 */
[----:B------:R-:W-:Y:S02]  /*0310*/  IADD3 R0, PT, PT, -R4, RZ, RZ ;  /* 0x000000ff04007210 */ /* 0x000fe40007ffe1ff */
[----:B------:R-:W2:Y:S03]  /*0320*/  LDG.E.64 R2, desc[UR14][R2.64] ;  /* 0x0000000e02027981 */ /* 0x000ea6000c1e1b00 */
[----:B------:R-:W-:Y:S01]  /*0330*/  IMAD R0, R5, R0, R6 ;  /* 0x0000000005007224 */ /* 0x000fe200078e0206 */
[----:B------:R-:W-:-:S04]  /*0340*/  LOP3.LUT R6, R8, UR11, RZ, 0x3c, !PT ;  /* 0x0000000b08067c12 */ /* 0x000fc8000f8e3cff */
[----:B------:R-:W-:Y:S02]  /*0350*/  ISETP.GT.U32.AND P2, PT, R5, R0, PT ;  /* 0x000000000500720c */ /* 0x000fe40003f44070 */
[----:B------:R-:W-:Y:S02]  /*0360*/  ISETP.GE.AND P5, PT, R6, RZ, PT ;  /* 0x000000ff0600720c */ /* 0x000fe40003fa6270 */
[----:B------:R-:W1:Y:S09]  /*0370*/  @!P0 LDC.64 R6, c[0x0][0x3f8] ;  /* 0x0000fe00ff068b82 */ /* 0x000e720000000a00 */
[----:B------:R-:W-:-:S04]  /*0380*/  @!P2 IADD3 R0, PT, PT, R0, -R5, RZ ;  /* 0x800000050000a210 */ /* 0x000fc80007ffe0ff */
[-C--:B------:R-:W-:Y:S02]  /*0390*/  ISETP.GE.U32.AND P1, PT, R0, R5.reuse, PT ;  /* 0x000000050000720c */ /* 0x080fe40003f26070 */
[----:B------:R-:W-:Y:S02]  /*03a0*/  @!P2 IADD3 R4, PT, PT, R4, 0x1, RZ ;  /* 0x000000010404a810 */ /* 0x000fe40007ffe0ff */
[----:B------:R-:W-:Y:S02]  /*03b0*/  ISETP.GT.U32.AND P3, PT, R5, R0, PT ;  /* 0x000000000500720c */ /* 0x000fe40003f64070 */
[----:B------:R-:W-:-:S04]  /*03c0*/  IADD3 R5, PT, PT, R0, -R5, RZ ;  /* 0x8000000500057210 */ /* 0x000fc80007ffe0ff */
[----:B------:R-:W-:-:S03]  /*03d0*/  SEL R0, R5, R0, !P3 ;  /* 0x0000000005007207 */ /* 0x000fc60005800000 */
[----:B------:R-:W-:Y:S02]  /*03e0*/  @P1 IADD3 R4, PT, PT, R4, 0x1, RZ ;  /* 0x0000000104041810 */ /* 0x000fe40007ffe0ff */
[----:B------:R-:W-:Y:S02]  /*03f0*/  ISETP.NE.AND P1, PT, R8, RZ, PT ;  /* 0x000000ff0800720c */ /* 0x000fe40003f25270 */
[----:B------:R-:W-:Y:S02]  /*0400*/  LOP3.LUT R5, RZ, R8, RZ, 0x33, !PT ;  /* 0x00000008ff057212 */ /* 0x000fe400078e33ff */
[----:B------:R-:W-:Y:S02]  /*0410*/  MOV R8, R4 ;  /* 0x0000000400087202 */ /* 0x000fe40000000f00 */
[----:B------:R-:W-:Y:S02]  /*0420*/  @!P4 IADD3 R0, PT, PT, -R0, RZ, RZ ;  /* 0x000000ff0000c210 */ /* 0x000fe40007ffe1ff */
[----:B------:R-:W-:-:S02]  /*0430*/  @!P5 IADD3 R8, PT, PT, -R8, RZ, RZ ;  /* 0x000000ff0808d210 */ /* 0x000fc40007ffe1ff */
[----:B------:R-:W-:Y:S02]  /*0440*/  SEL R4, R5, R0, !P1 ;  /* 0x0000000005047207 */ /* 0x000fe40004800000 */
[----:B------:R-:W-:Y:S02]  /*0450*/  SHF.L.U32 R9, R25, 0x1, RZ ;  /* 0x0000000119097819 */ /* 0x000fe400000006ff */
[----:B------:R-:W-:Y:S02]  /*0460*/  SEL R11, R5, R8, !P1 ;  /* 0x00000008050b7207 */ /* 0x000fe40004800000 */
[----:B------:R-:W-:Y:S02]  /*0470*/  SHF.L.U32 R0, R4, 0x2, RZ ;  /* 0x0000000204007819 */ /* 0x000fe400000006ff */
[----:B------:R-:W-:Y:S02]  /*0480*/  LOP3.LUT R5, R9, 0x2, RZ, 0xc0, !PT ;  /* 0x0000000209057812 */ /* 0x000fe400078ec0ff */
[----:B------:R-:W-:-:S02]  /*0490*/  SHF.R.S32.HI R8, RZ, 0x1f, R11 ;  /* 0x0000001fff087819 */ /* 0x000fc4000001140b */
[----:B------:R-:W-:Y:S02]  /*04a0*/  SHF.R.S32.HI R35, RZ, 0x1f, R0 ;  /* 0x0000001fff237819 */ /* 0x000fe40000011400 */
[----:B------:R-:W-:Y:S01]  /*04b0*/  LOP3.LUT R34, R0, R5, RZ, 0xfc, !PT ;  /* 0x0000000500227212 */ /* 0x000fe200078efcff */
[----:B------:R-:W-:Y:S02]  /*04c0*/  IMAD R10, R8, UR26, RZ ;  /* 0x0000001a080a7c24 */ /* 0x000fe4000f8e02ff */
[----:B------:R-:W3:Y:S02]  /*04d0*/  @!P0 LDC.64 R8, c[0x0][0x3a0] ;  /* 0x0000e800ff088b82 */ /* 0x000ee40000000a00 */
[----:B------:R-:W-:-:S04]  /*04e0*/  IMAD.WIDE.U32 R34, R11, UR26, R34 ;  /* 0x0000001a0b227c25 */ /* 0x000fc8000f8e0022 */
[----:B------:R-:W-:Y:S01]  /*04f0*/  IMAD R37, R11, UR27, R10 ;  /* 0x0000001b0b257c24 */ /* 0x000fe2000f8e020a */
[----:B------:R-:W-:Y:S01]  /*0500*/  @!P0 MOV R36, R34 ;  /* 0x0000002200248202 */ /* 0x000fe20000000f00 */
[-C--:B-1----:R-:W-:Y:S01]  /*0510*/  @!P0 IMAD R12, R13, R6.reuse, RZ ;  /* 0x000000060d0c8224 */ /* 0x082fe200078e02ff */
[----:B0-----:R-:W-:Y:S01]  /*0520*/  ISETP.NE.AND P2, PT, RZ, UR6, PT ;  /* 0x00000006ff007c0c */ /* 0x001fe2000bf45270 */
[----:B------:R-:W0:Y:S01]  /*0530*/  @!P0 LDC.64 R10, c[0x0][0x398] ;  /* 0x0000e600ff0a8b82 */ /* 0x000e220000000a00 */
[----:B------:R-:W-:Y:S01]  /*0540*/  IADD3 R37, PT, PT, R35, R37, RZ ;  /* 0x0000002523257210 */ /* 0x000fe20007ffe0ff */
[C---:B------:R-:W-:Y:S02]  /*0550*/  @!P0 IMAD R15, R31.reuse, R7, R12 ;  /* 0x000000071f0f8224 */ /* 0x040fe400078e020c */
[----:B------:R-:W-:-:S05]  /*0560*/  @!P0 IMAD.WIDE.U32 R6, R31, R6, R36 ;  /* 0x000000061f068225 */ /* 0x000fca00078e0024 */
[----:B------:R-:W-:-:S03]  /*0570*/  @!P0 IADD3 R7, PT, PT, R7, R15, RZ ;  /* 0x0000000f07078210 */ /* 0x000fc60007ffe0ff */
[----:B------:R-:W1:Y:S01]  /*0580*/  @P2 LDC.64 R12, c[0x0][0x3b0] ;  /* 0x0000ec00ff0c2b82 */ /* 0x000e620000000a00 */
[C---:B------:R-:W-:Y:S02]  /*0590*/  @!P0 SHF.L.U32 R15, R6.reuse, 0x1, RZ ;  /* 0x00000001060f8819 */ /* 0x040fe400000006ff */
[----:B------:R-:W-:-:S05]  /*05a0*/  @!P0 SHF.L.U64.HI R14, R6, 0x1, R7 ;  /* 0x00000001060e8819 */ /* 0x000fca0000010207 */
[----:B------:R-:W4:Y:S01]  /*05b0*/  LDC.64 R6, c[0x0][0x3a8] ;  /* 0x0000ea00ff067b82 */ /* 0x000f220000000a00 */
[----:B---3--:R-:W-:-:S04]  /*05c0*/  @!P0 IADD3 R8, P1, PT, R15, R8, RZ ;  /* 0x000000080f088210 */ /* 0x008fc80007f3e0ff */
[----:B------:R-:W-:Y:S02]  /*05d0*/  @!P0 IADD3.X R9, PT, PT, R14, R9, RZ, P1, !PT ;  /* 0x000000090e098210 */ /* 0x000fe40000ffe4ff */
[----:B0-----:R-:W-:-:S04]  /*05e0*/  @!P0 IADD3 R10, P3, PT, R15, R10, RZ ;  /* 0x0000000a0f0a8210 */ /* 0x001fc80007f7e0ff */
[----:B------:R0:W3:Y:S01]  /*05f0*/  @!P0 LDG.E R9, desc[UR14][R8.64] ;  /* 0x0000000e08098981 */ /* 0x0000e2000c1e1900 */
[----:B------:R-:W-:Y:S02]  /*0600*/  @!P0 IADD3.X R11, PT, PT, R14, R11, RZ, P3, !PT ;  /* 0x0000000b0e0b8210 */ /* 0x000fe40001ffe4ff */
[----:B------:R-:W-:-:S03]  /*0610*/  IADD3 R5, PT, PT, R5, R0, RZ ;  /* 0x0000000005057210 */ /* 0x000fc60007ffe0ff */
[----:B------:R-:W5:Y:S02]  /*0620*/  @!P0 LDG.E R10, desc[UR14][R10.64] ;  /* 0x0000000e0a0a8981 */ /* 0x000f64000c1e1900 */
[----:B-1----:R-:W-:-:S04]  /*0630*/  @P2 IMAD.WIDE R12, R5, 0x2, R12 ;  /* 0x00000002050c2825 */ /* 0x002fc800078e020c */
[----:B----4-:R-:W-:Y:S01]  /*0640*/  IMAD.WIDE R6, R5, 0x2, R6 ;  /* 0x0000000205067825 */ /* 0x010fe200078e0206 */
[----:B------:R-:W4:Y:S04]  /*0650*/  @P2 LDG.E.U16 R0, desc[UR14][R12.64] ;  /* 0x0000000e0c002981 */ /* 0x000f28000c1e1500 */
[----:B------:R-:W4:Y:S04]  /*0660*/  @P2 LDG.E.U16 R16, desc[UR14][R12.64+0x2] ;  /* 0x0000020e0c102981 */ /* 0x000f28000c1e1500 */
[----:B------:R-:W4:Y:S04]  /*0670*/  LDG.E.U16 R14, desc[UR14][R6.64] ;  /* 0x0000000e060e7981 */ /* 0x000f28000c1e1500 */
[----:B------:R1:W4:Y:S01]  /*0680*/  LDG.E.U16 R15, desc[UR14][R6.64+0x2] ;  /* 0x0000020e060f7981 */ /* 0x000322000c1e1500 */
[----:B0-----:R-:W-:-:S02]  /*0690*/  PRMT R8, RZ, 0x7610, R8 ;  /* 0x00007610ff087816 */ /* 0x001fc40000000008 */
[----:B------:R-:W-:Y:S02]  /*06a0*/  PRMT R5, RZ, 0x7610, R5 ;  /* 0x00007610ff057816 */ /* 0x000fe40000000005 */
[----:B------:R-:W-:Y:S02]  /*06b0*/  PRMT R28, RZ, 0x7610, R28 ;  /* 0x00007610ff1c7816 */ /* 0x000fe4000000001c */
[----:B------:R-:W-:Y:S01]  /*06c0*/  PRMT R26, RZ, 0x7610, R26 ;  /* 0x00007610ff1a7816 */ /* 0x000fe2000000001a */
[----:B------:R-:W-:Y:S01]  /*06d0*/  UMOV UR17, 0x3f800000 ;  /* 0x3f80000000117882 */ /* 0x000fe20000000000 */
[----:B------:R-:W-:Y:S01]  /*06e0*/  HFMA2 R32, -RZ, RZ, 0, 0 ;  /* 0x00000000ff207431 */ /* 0x000fe200000001ff */
[----:B------:R-:W-:Y:S01]  /*06f0*/  MOV R30, RZ ;  /* 0x000000ff001e7202 */ /* 0x000fe20000000f00 */
[----:B--2---:R-:W-:-:S05]  /*0700*/  FFMA.FTZ R3, -R2, R2, R3 ;  /* 0x0000000202037223 */ /* 0x004fca0000010103 */
[----:B------:R-:W-:-:S13]  /*0710*/  FSETP.GTU.FTZ.AND P1, PT, R3, RZ, PT ;  /* 0x000000ff0300720b */ /* 0x000fda0003f3c000 */
[----:B------:R-:W-:-:S05]  /*0720*/  VOTEU.ANY UP0, P1 ;  /* 0x0000000000ff7886 */ /* 0x000fca0000800100 */
[----:B------:R-:W0:Y:S01]  /*0730*/  @UP0 LDCU UR6, c[0x0][0x3c0] ;  /* 0x00007800ff0607ac */ /* 0x000e220008000800 */
[----:B------:R-:W-:-:S13]  /*0740*/  PLOP3.LUT P1, PT, PT, PT, UP0, 0x80, 0x8 ;  /* 0x000000000008781c */ /* 0x000fda0003f2f008 */
[----:B0-----:R-:W-:-:S06]  /*0750*/  @P1 FADD.FTZ R3, R3, UR6 ;  /* 0x0000000603031e21 */ /* 0x001fcc0008010000 */
[----:B------:R-:W0:Y:S02]  /*0760*/  @P1 MUFU.RSQ R3, R3 ;  /* 0x0000000300031308 */ /* 0x000e240000001400 */
[----:B0-----:R-:W-:-:S13]  /*0770*/  @P1 R2UR UR6, R3 ;  /* 0x00000000030612ca */ /* 0x001fda00000e0000 */
[----:B------:R-:W-:Y:S01]  /*0780*/  @UP0 UMOV UR17, UR6 ;  /* 0x0000000600110c82 */ /* 0x000fe20008000000 */
[C---:B---3--:R-:W-:Y:S02]  /*0790*/  @!P0 PRMT R8, R9.reuse, 0x7610, R8 ;  /* 0x0000761009088816 */ /* 0x048fe40000000008 */
[----:B------:R-:W-:Y:S02]  /*07a0*/  @!P0 PRMT R5, R9, 0x7632, R5 ;  /* 0x0000763209058816 */ /* 0x000fe40000000005 */
[----:B-1----:R-:W-:Y:S02]  /*07b0*/  SHF.L.U32 R7, R8, 0x10, RZ ;  /* 0x0000001008077819 */ /* 0x002fe400000006ff */
[----:B------:R-:W-:Y:S02]  /*07c0*/  SHF.L.U32 R5, R5, 0x10, RZ ;  /* 0x0000001005057819 */ /* 0x000fe400000006ff */
[C---:B-----5:R-:W-:Y:S02]  /*07d0*/  @!P0 PRMT R28, R10.reuse, 0x7610, R28 ;  /* 0x000076100a1c8816 */ /* 0x060fe4000000001c */
[----:B------:R-:W-:Y:S01]  /*07e0*/  @!P0 PRMT R26, R10, 0x7632, R26 ;  /* 0x000076320a1a8816 */ /* 0x000fe2000000001a */
[C---:B------:R-:W-:Y:S01]  /*07f0*/  FADD.FTZ R8, -R2.reuse, R7 ;  /* 0x0000000702087221 */ /* 0x040fe20000010100 */
[----:B------:R-:W-:Y:S01]  /*0800*/  FADD.FTZ R2, -R2, R5 ;  /* 0x0000000502027221 */ /* 0x000fe20000010100 */
[----:B------:R-:W-:-:S02]  /*0810*/  SHF.L.U32 R28, R28, 0x10, RZ ;  /* 0x000000101c1c7819 */ /* 0x000fc400000006ff */
[----:B------:R-:W-:Y:S01]  /*0820*/  SHF.L.U32 R26, R26, 0x10, RZ ;  /* 0x000000101a1a7819 */ /* 0x000fe200000006ff */
[----:B------:R-:W-:Y:S01]  /*0830*/  FMUL.FTZ R2, R2, UR17 ;  /* 0x0000001102027c20 */ /* 0x000fe20008410000 */
[----:B----4-:R-:W-:Y:S01]  /*0840*/  @P2 SHF.L.U32 R32, R0, 0x10, RZ ;  /* 0x0000001000202819 */ /* 0x010fe200000006ff */
[----:B------:R-:W-:Y:S01]  /*0850*/  FMUL.FTZ R0, R8, UR17 ;  /* 0x0000001108007c20 */ /* 0x000fe20008410000 */
[----:B------:R-:W-:Y:S02]  /*0860*/  @P2 SHF.L.U32 R30, R16, 0x10, RZ ;  /* 0x00000010101e2819 */ /* 0x000fe400000006ff */
[----:B------:R-:W-:Y:S02]  /*0870*/  MOV R7, R26 ;  /* 0x0000001a00077202 */ /* 0x000fe40000000f00 */
[----:B------:R-:W-:Y:S02]  /*0880*/  SHF.L.U32 R5, R14, 0x10, RZ ;  /* 0x000000100e057819 */ /* 0x000fe400000006ff */
[----:B------:R-:W-:-:S02]  /*0890*/  MOV R6, R28 ;  /* 0x0000001c00067202 */ /* 0x000fc40000000f00 */
        /* <DEDUP_REMOVED lines=20> */
.L_x_163:
[----:B------:R-:W-:Y:S01]  /*09e0*/  FMUL.FTZ R9, R5, R6 ;  /* 0x0000000605097220 */ /* 0x000fe20000410000 */
[----:B------:R-:W-:Y:S01]  /*09f0*/  FMUL.FTZ R11, R3, R7 ;  /* 0x00000007030b7220 */ /* 0x000fe20000410000 */
[----:B------:R-:W-:Y:S01]  /*0a00*/  ISETP.GT.AND P1, PT, R24, 0x1e, PT ;  /* 0x0000001e1800780c */ /* 0x000fe20003f24270 */
[----:B------:R-:W-:Y:S01]  /*0a10*/  FADD.FTZ R10, RZ, R6 ;  /* 0x00000006ff0a7221 */ /* 0x000fe20000010000 */
[----:B------:R-:W-:Y:S01]  /*0a20*/  FFMA.FTZ R13, R0, R9, RZ ;  /* 0x00000009000d7223 */ /* 0x000fe200000100ff */
[----:B------:R-:W-:Y:S01]  /*0a30*/  FADD.FTZ R8, RZ, R9 ;  /* 0x00000009ff087221 */ /* 0x000fe20000010000 */
[----:B------:R-:W-:Y:S01]  /*0a40*/  ISETP.GT.AND P4, PT, R24, 0xf, PT ;  /* 0x0000000f1800780c */ /* 0x000fe20003f84270 */
[----:B------:R-:W-:Y:S01]  /*0a50*/  BSSY.RECONVERGENT B0, `(.L_x_164) ;  /* 0x0000025000007945 */ /* 0x000fe20003800200 */
[----:B------:R-:W-:Y:S01]  /*0a60*/  FFMA.FTZ R12, R2, R11, R13 ;  /* 0x0000000b020c7223 */ /* 0x000fe2000001000d */
[----:B------:R-:W-:Y:S01]  /*0a70*/  FADD.FTZ R13, R11, R8 ;  /* 0x000000080b0d7221 */ /* 0x000fe20000010000 */
[----:B------:R-:W-:Y:S01]  /*0a80*/  FADD.FTZ R11, RZ, R7 ;  /* 0x00000007ff0b7221 */ /* 0x000fe20000010000 */
[----:B------:R-:W-:-:S02]  /*0a90*/  ISETP.NE.AND P3, PT, R25, RZ, PT ;  /* 0x000000ff1900720c */ /* 0x000fc40003f65270 */
[----:B------:R-:W0:Y:S01]  /*0aa0*/  SHFL.DOWN PT, R9, R12, 0x1, 0x1f ;  /* 0x08201f000c097f89 */ /* 0x000e2200000e0000 */
[----:B------:R-:W-:-:S03]  /*0ab0*/  ISETP.GT.U32.AND P5, PT, R25, 0x1, PT ;  /* 0x000000011900780c */ /* 0x000fc60003fa4070 */
        /* <DEDUP_REMOVED lines=17> */
[----:B------:R-:W-:Y:S01]  /*0bd0*/  FFMA.FTZ R9, R2, R7, RZ ;  /* 0x0000000702097223 */ /* 0x000fe200000100ff */
[C---:B-1----:R-:W-:Y:S01]  /*0be0*/  FADD.FTZ R14, R13.reuse, R8 ;  /* 0x000000080d0e7221 */ /* 0x042fe20000010000 */
[----:B------:R-:W-:Y:S02]  /*0bf0*/  FFMA.FTZ R8, R0, R6, RZ ;  /* 0x0000000600087223 */ /* 0x000fe400000100ff */
[----:B------:R-:W-:Y:S02]  /*0c00*/  FSEL R6, R12, R15, P1 ;  /* 0x0000000f0c067208 */ /* 0x000fe40000800000 */
[----:B------:R-:W-:Y:S01]  /*0c10*/  FSEL R7, R13, R14, P1 ;  /* 0x0000000e0d077208 */ /* 0x000fe20000800000 */
[----:B------:R0:W-:Y:S04]  /*0c20*/  STS.128 [R29], R8 ;  /* 0x000000081d007388 */ /* 0x0001e80000000c00 */
[----:B------:R0:W1:Y:S04]  /*0c30*/  SHFL.DOWN PT, R12, R6, 0x10, 0x1f ;  /* 0x0a001f00060c7f89 */ /* 0x00006800000e0000 */
[----:B------:R0:W2:Y:S01]  /*0c40*/  SHFL.DOWN PT, R13, R7, 0x10, 0x1f ;  /* 0x0a001f00070d7f89 */ /* 0x0000a200000e0000 */
[----:B------:R-:W-:Y:S05]  /*0c50*/  @P4 BRA `(.L_x_165) ;  /* 0x0000000000104947 */ /* 0x000fea0003800000 */
[----:B------:R-:W-:Y:S01]  /*0c60*/  ISETP.NE.AND P1, PT, R24, RZ, PT ;  /* 0x000000ff1800720c */ /* 0x000fe20003f25270 */
[----:B01----:R-:W-:Y:S01]  /*0c70*/  FADD.FTZ R6, R15, R12 ;  /* 0x0000000c0f067221 */ /* 0x003fe20000010000 */
[----:B--2---:R-:W-:-:S11]  /*0c80*/  FADD.FTZ R7, R14, R13 ;  /* 0x0000000d0e077221 */ /* 0x004fd60000010000 */
[----:B------:R3:W-:Y:S02]  /*0c90*/  @!P1 STS.64 [R27+UR10+0x8], R6 ;  /* 0x000008061b009988 */ /* 0x0007e40008000a0a */
.L_x_165:
[----:B------:R-:W-:Y:S05]  /*0ca0*/  BSYNC.RECONVERGENT B0 ;  /* 0x0000000000007941 */ /* 0x000fea0003800200 */
.L_x_164:
        /* <DEDUP_REMOVED lines=8> */
[----:B------:R-:W2:Y:S01]  /*0d30*/  LDS.64 R16, [UR6+0x20] ;  /* 0x00002006ff107984 */ /* 0x000ea20008000a00 */
[----:B-1----:R-:W-:Y:S01]  /*0d40*/  FADD.FTZ R19, R6, R12 ;  /* 0x0000000c06137221 */ /* 0x002fe20000010000 */
[----:B0--3--:R-:W-:-:S03]  /*0d50*/  FADD.FTZ R6, R7, R13 ;  /* 0x0000000d07067221 */ /* 0x009fc60000010000 */
[----:B------:R-:W-:Y:S01]  /*0d60*/  FADD.FTZ R19, R19, R14 ;  /* 0x0000000e13137221 */ /* 0x000fe20000010000 */
[----:B------:R-:W-:-:S03]  /*0d70*/  FADD.FTZ R12, R6, R15 ;  /* 0x0000000f060c7221 */ /* 0x000fc60000010000 */
[----:B--2---:R-:W-:Y:S01]  /*0d80*/  FADD.FTZ R6, R19, R16 ;  /* 0x0000001013067221 */ /* 0x004fe20000010000 */
[----:B------:R-:W-:-:S07]  /*0d90*/  FADD.FTZ R7, R12, R17 ;  /* 0x000000110c077221 */ /* 0x000fce0000010000 */
.L_x_167:
[----:B------:R-:W-:Y:S05]  /*0da0*/  BSYNC.RECONVERGENT B0 ;  /* 0x0000000000007941 */ /* 0x000fea0003800200 */
.L_x_166:
        /* <DEDUP_REMOVED lines=318> */
.L_x_169:
[----:B------:R-:W-:Y:S05]  /*2190*/  BSYNC.RECONVERGENT B0 ;  /* 0x0000000000007941 */ /* 0x000fea0003800200 */
.L_x_168:
[----:B------:R-:W-:Y:S04]  /*21a0*/  BSSY.RECONVERGENT B0, `(.L_x_170) ;  /* 0x000001c000007945 */ /* 0x000fe80003800200 */
[----:B------:R-:W-:Y:S05]  /*21b0*/  @P5 BRA `(.L_x_171) ;  /* 0x0000000000685947 */ /* 0x000fea0003800000 */
[----:B-12---:R-:W1:Y:S08]  /*21c0*/  LDC.64 R12, c[0x0][0x3f8] ;  /* 0x0000fe00ff0c7b82 */ /* 0x006e700000000a00 */
[----:B------:R-:W2:Y:S01]  /*21d0*/  LDC.64 R14, c[0x0][0x3d8] ;  /* 0x0000f600ff0e7b82 */ /* 0x000ea20000000a00 */
[----:B-1----:R-:W-:Y:S01]  /*21e0*/  IMAD.WIDE.U32 R16, R12, 0x3, RZ ;  /* 0x000000030c107825 */ /* 0x002fe200078e00ff */
        /* <DEDUP_REMOVED lines=23> */
.L_x_171:
[----:B------:R-:W-:Y:S05]  /*2360*/  BSYNC.RECONVERGENT B0 ;  /* 0x0000000000007941 */ /* 0x000fea0003800200 */
.L_x_170:
        /* <DEDUP_REMOVED lines=17> */
[----:B------:R-:W-:Y:S02]  /*2480*/  SEL R15, RZ, UR20, P1 ;  /* 0x00000014ff0f7c07 */ /* 0x000fe40008800000 */
[----:B------:R-:W-:Y:S02]  /*2490*/  MOV R11, UR18 ;  /* 0x00000012000b7c02 */ /* 0x000fe40008000f00 */
[----:B------:R-:W-:Y:S02]  /*24a0*/  ISETP.NE.AND P1, PT, R15, -0x1, PT ;  /* 0xffffffff0f00780c */ /* 0x000fe40003f25270 */
[----:B------:R-:W-:Y:S02]  /*24b0*/  MOV R10, UR6 ;  /* 0x00000006000a7c02 */ /* 0x000fe40008000f00 */
[----:B--2---:R-:W-:Y:S01]  /*24c0*/  IADD3 R13, PT, PT, -R4, 0x1, RZ ;  /* 0x00000001040d7810 */ /* 0x004fe20007ffe1ff */
        /* <DEDUP_REMOVED lines=8> */
.L_x_174:
[----:B------:R-:W2:Y:S04]  /*2550*/  LDG.E.STRONG.GPU R4, desc[UR14][R8.64] ;  /* 0x0000000e08047981 */ /* 0x000ea8000c1ef900 */
[----:B--2---:R-:W-:Y:S01]  /*2560*/  CCTL.IVALL ;  /* 0x00000000ff00798f */ /* 0x004fe20002000000 */
[----:B------:R-:W-:Y:S05]  /*2570*/  YIELD ;  /* 0x0000000000007946 */ /* 0x000fea0003800000 */
[----:B------:R-:W-:-:S13]  /*2580*/  ISETP.NE.AND P1, PT, R4, R15, PT ;  /* 0x0000000f0400720c */ /* 0x000fda0003f25270 */
[----:B------:R-:W-:Y:S05]  /*2590*/  @P1 BRA `(.L_x_174) ;  /* 0xfffffffc00ec1947 */ /* 0x000fea000383ffff */
.L_x_173:
[----:B------:R-:W-:Y:S05]  /*25a0*/  WARPSYNC.ALL ;  /* 0x0000000000007948 */ /* 0x000fea0003800000 */
[----:B------:R-:W-:Y:S01]  /*25b0*/  BAR.SYNC.DEFER_BLOCKING 0x0 ;  /* 0x0000000000007b1d */ /* 0x000fe20000010000 */
[----:B------:R-:W-:-:S05]  /*25c0*/  HFMA2 R4, -RZ, RZ, 0, 0 ;  /* 0x00000000ff047431 */ /* 0x000fca00000001ff */
[----:B------:R-:W-:Y:S05]  /*25d0*/  @!P4 BRA `(.L_x_175) ;  /* 0x000000040028c947 */ /* 0x000fea0003800000 */
[----:B------:R-:W-:-:S07]  /*25e0*/  MOV R4, RZ ;  /* 0x000000ff00047202 */ /* 0x000fce0000000f00 */
.L_x_176:
[C---:B------:R-:W-:Y:S02]  /*25f0*/  ISETP.EQ.OR P4, PT, R4.reuse, UR19, P3 ;  /* 0x0000001304007c0c */ /* 0x040fe40009f82670 */
[C---:B0---4-:R-:W-:Y:S02]  /*2600*/  IADD3 R10, PT, PT, R4.reuse, 0x1, RZ ;  /* 0x00000001040a7810 */ /* 0x051fe40007ffe0ff */
[----:B--2---:R-:W-:Y:S02]  /*2610*/  IADD3 R13, PT, PT, R4, 0x2, RZ ;  /* 0x00000002040d7810 */ /* 0x004fe40007ffe0ff */
[----:B------:R-:W-:Y:S02]  /*2620*/  ISETP.EQ.OR P5, PT, R10, UR19, P3 ;  /* 0x000000130a007c0c */ /* 0x000fe40009fa2670 */
[----:B------:R-:W-:Y:S02]  /*2630*/  MOV R9, UR21 ;  /* 0x0000001500097c02 */ /* 0x000fe40008000f00 */
[----:B-1----:R-:W-:-:S02]  /*2640*/  IADD3 R12, PT, PT, R4, 0x3, RZ ;  /* 0x00000003040c7810 */ /* 0x002fc40007ffe0ff */
[----:B------:R-:W-:Y:S01]  /*2650*/  ISETP.EQ.OR P6, PT, R13, UR19, P3 ;  /* 0x000000130d007c0c */ /* 0x000fe20009fc2670 */
[----:B------:R-:W-:Y:S01]  /*2660*/  @!P4 IMAD R8, R4, R9, UR12 ;  /* 0x0000000c0408ce24 */ /* 0x000fe2000f8e0209 */
[----:B------:R-:W-:Y:S02]  /*2670*/  MOV R11, 0x8 ;  /* 0x00000008000b7802 */ /* 0x000fe40000000f00 */
[----:B------:R-:W-:Y:S02]  /*2680*/  MOV R15, UR21 ;  /* 0x00000015000f7c02 */ /* 0x000fe40008000f00 */
[----:B------:R-:W-:Y:S01]  /*2690*/  ISETP.EQ.OR P1, PT, R12, UR19, P3 ;  /* 0x000000130c007c0c */ /* 0x000fe20009f22670 */
[----:B------:R-:W-:Y:S01]  /*26a0*/  @!P4 IMAD.WIDE.U32 R8, R8, R11, UR8 ;  /* 0x000000080808ce25 */ /* 0x000fe2000f8e000b */
[----:B------:R-:W-:Y:S02]  /*26b0*/  MOV R14, UR21 ;  /* 0x00000015000e7c02 */ /* 0x000fe40008000f00 */
[----:B------:R-:W-:Y:S01]  /*26c0*/  MOV R17, UR21 ;  /* 0x0000001500117c02 */ /* 0x000fe20008000f00 */
[----:B------:R-:W-:-:S02]  /*26d0*/  @!P5 IMAD R10, R10, R15, UR12 ;  /* 0x0000000c0a0ade24 */ /* 0x000fc4000f8e020f */
[----:B------:R-:W-:Y:S01]  /*26e0*/  HFMA2 R15, -RZ, RZ, 0, 4.76837158203125e-07 ;  /* 0x00000008ff0f7431 */ /* 0x000fe200000001ff */
[----:B------:R-:W3:Y:S01]  /*26f0*/  @!P4 LDG.E.64 R8, desc[UR14][R8.64] ;  /* 0x0000000e0808c981 */ /* 0x000ee2000c1e1b00 */
[----:B------:R-:W-:Y:S01]  /*2700*/  MOV R16, 0x8 ;  /* 0x0000000800107802 */ /* 0x000fe20000000f00 */
[----:B------:R-:W-:Y:S02]  /*2710*/  @!P6 IMAD R13, R13, R14, UR12 ;  /* 0x0000000c0d0dee24 */ /* 0x000fe4000f8e020e */
[----:B------:R-:W-:-:S04]  /*2720*/  @!P5 IMAD.WIDE.U32 R10, R10, R15, UR8 ;  /* 0x000000080a0ade25 */ /* 0x000fc8000f8e000f */
[----:B------:R-:W-:Y:S02]  /*2730*/  @!P1 IMAD R14, R12, R17, UR12 ;  /* 0x0000000c0c0e9e24 */ /* 0x000fe4000f8e0211 */
[----:B------:R-:W-:Y:S01]  /*2740*/  @!P6 IMAD.WIDE.U32 R12, R13, R16, UR8 ;  /* 0x000000080d0cee25 */ /* 0x000fe2000f8e0010 */
[----:B------:R-:W2:Y:S03]  /*2750*/  @!P5 LDG.E.64 R10, desc[UR14][R10.64] ;  /* 0x0000000e0a0ad981 */ /* 0x000ea6000c1e1b00 */
[----:B------:R-:W-:Y:S02]  /*2760*/  @!P1 IMAD.WIDE.U32 R14, R14, R15, UR8 ;  /* 0x000000080e0e9e25 */ /* 0x000fe4000f8e000f */
[----:B------:R-:W4:Y:S04]  /*2770*/  @!P6 LDG.E.64 R12, desc[UR14][R12.64] ;  /* 0x0000000e0c0ce981 */ /* 0x000f28000c1e1b00 */
[----:B------:R-:W5:Y:S01]  /*2780*/  @!P1 LDG.E.64 R14, desc[UR14][R14.64] ;  /* 0x0000000e0e0e9981 */ /* 0x000f62000c1e1b00 */
[----:B------:R-:W-:Y:S01]  /*2790*/  MOV R17, 0x8 ;  /* 0x0000000800117802 */ /* 0x000fe20000000f00 */
[----:B---3--:R-:W-:Y:S01]  /*27a0*/  @!P4 FADD.FTZ R6, R6, R8 ;  /* 0x000000080606c221 */ /* 0x008fe20000010000 */
[C---:B------:R-:W-:Y:S01]  /*27b0*/  IADD3 R8, PT, PT, R4.reuse, 0x4, RZ ;  /* 0x0000000404087810 */ /* 0x040fe20007ffe0ff */
[----:B------:R-:W-:Y:S01]  /*27c0*/  @!P4 FADD.FTZ R7, R7, R9 ;  /* 0x000000090707c221 */ /* 0x000fe20000010000 */
[----:B------:R-:W-:-:S02]  /*27d0*/  IADD3 R9, PT, PT, R4, 0x5, RZ ;  /* 0x0000000504097810 */ /* 0x000fc40007ffe0ff */
[----:B------:R-:W-:Y:S01]  /*27e0*/  ISETP.EQ.OR P4, PT, R8, UR19, P3 ;  /* 0x0000001308007c0c */ /* 0x000fe20009f82670 */
[----:B--2---:R-:W-:Y:S01]  /*27f0*/  @!P5 FADD.FTZ R6, R6, R10 ;  /* 0x0000000a0606d221 */ /* 0x004fe20000010000 */
[----:B------:R-:W-:Y:S01]  /*2800*/  @!P5 FADD.FTZ R7, R7, R11 ;  /* 0x0000000b0707d221 */ /* 0x000fe20000010000 */
[----:B------:R-:W-:Y:S02]  /*2810*/  ISETP.EQ.OR P5, PT, R9, UR19, P3 ;  /* 0x0000001309007c0c */ /* 0x000fe40009fa2670 */
[----:B------:R-:W-:Y:S01]  /*2820*/  IADD3 R11, PT, PT, R4, 0x6, RZ ;  /* 0x00000006040b7810 */ /* 0x000fe20007ffe0ff */
[----:B----4-:R-:W-:Y:S01]  /*2830*/  @!P6 FADD.FTZ R7, R7, R13 ;  /* 0x0000000d0707e221 */ /* 0x010fe20000010000 */
[----:B------:R-:W-:Y:S01]  /*2840*/  MOV R13, UR21 ;  /* 0x00000015000d7c02 */ /* 0x000fe20008000f00 */
[----:B------:R-:W-:Y:S01]  /*2850*/  @!P6 FADD.FTZ R6, R6, R12 ;  /* 0x0000000c0606e221 */ /* 0x000fe20000010000 */
[----:B------:R-:W-:Y:S01]  /*2860*/  IADD3 R12, PT, PT, R4, 0x7, RZ ;  /* 0x00000007040c7810 */ /* 0x000fe20007ffe0ff */
[----:B-----5:R-:W-:Y:S01]  /*2870*/  @!P1 FADD.FTZ R7, R7, R15 ;  /* 0x0000000f07079221 */ /* 0x020fe20000010000 */
[----:B------:R-:W-:Y:S01]  /*2880*/  ISETP.EQ.OR P6, PT, R11, UR19, P3 ;  /* 0x000000130b007c0c */ /* 0x000fe20009fc2670 */
[----:B------:R-:W-:Y:S01]  /*2890*/  HFMA2 R15, -RZ, RZ, 0, 4.76837158203125e-07 ;  /* 0x00000008ff0f7431 */ /* 0x000fe200000001ff */
[----:B------:R-:W-:Y:S01]  /*28a0*/  MOV R10, UR21 ;  /* 0x00000015000a7c02 */ /* 0x000fe20008000f00 */
[----:B------:R-:W-:Y:S01]  /*28b0*/  @!P1 FADD.FTZ R6, R6, R14 ;  /* 0x0000000e06069221 */ /* 0x000fe20000010000 */
[----:B------:R-:W-:Y:S01]  /*28c0*/  @!P4 IMAD R8, R8, R13, UR12 ;  /* 0x0000000c0808ce24 */ /* 0x000fe2000f8e020d */
[----:B------:R-:W-:-:S02]  /*28d0*/  ISETP.EQ.OR P1, PT, R12, UR19, P3 ;  /* 0x000000130c007c0c */ /* 0x000fc40009f22670 */
[----:B------:R-:W-:Y:S02]  /*28e0*/  @!P5 IMAD R10, R9, R10, UR12 ;  /* 0x0000000c090ade24 */ /* 0x000fe4000f8e020a */
[----:B------:R-:W-:Y:S01]  /*28f0*/  @!P4 IMAD.WIDE.U32 R8, R8, R15, UR8 ;  /* 0x000000080808ce25 */ /* 0x000fe2000f8e000f */
[----:B------:R-:W-:Y:S02]  /*2900*/  MOV R14, UR21 ;  /* 0x00000015000e7c02 */ /* 0x000fe40008000f00 */
[----:B------:R-:W-:-:S03]  /*2910*/  MOV R15, UR21 ;  /* 0x00000015000f7c02 */ /* 0x000fc60008000f00 */
[----:B------:R-:W2:Y:S01]  /*2920*/  @!P4 LDG.E.64 R8, desc[UR14][R8.64] ;  /* 0x0000000e0808c981 */ /* 0x000ea2000c1e1b00 */
[----:B------:R-:W-:Y:S02]  /*2930*/  @!P6 IMAD R13, R11, R14, UR12 ;  /* 0x0000000c0b0dee24 */ /* 0x000fe4000f8e020e */
[----:B------:R-:W-:-:S04]  /*2940*/  @!P5 IMAD.WIDE.U32 R10, R10, R17, UR8 ;  /* 0x000000080a0ade25 */ /* 0x000fc8000f8e0011 */
[----:B------:R-:W-:Y:S02]  /*2950*/  @!P1 IMAD R14, R12, R15, UR12 ;  /* 0x0000000c0c0e9e24 */ /* 0x000fe4000f8e020f */
[----:B------:R-:W-:Y:S02]  /*2960*/  HFMA2 R15, -RZ, RZ, 0, 4.76837158203125e-07 ;  /* 0x00000008ff0f7431 */ /* 0x000fe400000001ff */
[----:B------:R-:W-:Y:S01]  /*2970*/  @!P6 IMAD.WIDE.U32 R12, R13, R16, UR8 ;  /* 0x000000080d0cee25 */ /* 0x000fe2000f8e0010 */
[----:B------:R-:W3:Y:S03]  /*2980*/  @!P5 LDG.E.64 R10, desc[UR14][R10.64] ;  /* 0x0000000e0a0ad981 */ /* 0x000ee6000c1e1b00 */
[----:B------:R-:W-:Y:S02]  /*2990*/  @!P1 IMAD.WIDE.U32 R14, R14, R15, UR8 ;  /* 0x000000080e0e9e25 */ /* 0x000fe4000f8e000f */
[----:B------:R-:W4:Y:S04]  /*29a0*/  @!P6 LDG.E.64 R12, desc[UR14][R12.64] ;  /* 0x0000000e0c0ce981 */ /* 0x000f28000c1e1b00 */
[----:B------:R-:W5:Y:S01]  /*29b0*/  @!P1 LDG.E.64 R14, desc[UR14][R14.64] ;  /* 0x0000000e0e0e9981 */ /* 0x000f62000c1e1b00 */
[----:B------:R-:W-:Y:S01]  /*29c0*/  IADD3 R4, PT, PT, R4, 0x8, RZ ;  /* 0x0000000804047810 */ /* 0x000fe20007ffe0ff */
[----:B--2---:R-:W-:Y:S01]  /*29d0*/  @!P4 FADD.FTZ R6, R6, R8 ;  /* 0x000000080606c221 */ /* 0x004fe20000010000 */
[----:B------:R-:W-:-:S02]  /*29e0*/  @!P4 FADD.FTZ R7, R7, R9 ;  /* 0x000000090707c221 */ /* 0x000fc40000010000 */
        /* <DEDUP_REMOVED lines=9> */
.L_x_175:
[----:B------:R-:W-:-:S04]  /*2a80*/  ULOP3.LUT UR6, UR20, 0x7, URZ, 0xc0, !UPT ;  /* 0x0000000714067892 */ /* 0x000fc8000f8ec0ff */
[----:B------:R-:W-:-:S09]  /*2a90*/  UISETP.NE.AND UP0, UPT, UR6, URZ, UPT ;  /* 0x000000ff0600728c */ /* 0x000fd2000bf05270 */
[----:B------:R-:W-:Y:S05]  /*2aa0*/  BRA.U !UP0, `(.L_x_172) ;  /* 0x0000000508287547 */ /* 0x000fea000b800000 */
[----:B------:R-:W-:Y:S02]  /*2ab0*/  UIADD3 UR6, UPT, UPT, UR6, -0x1, URZ ;  /* 0xffffffff06067890 */ /* 0x000fe4000fffe0ff */
[----:B------:R-:W-:Y:S02]  /*2ac0*/  ULOP3.LUT UR7, UR20, 0x3, URZ, 0xc0, !UPT ;  /* 0x0000000314077892 */ /* 0x000fe4000f8ec0ff */
[----:B------:R-:W-:Y:S02]  /*2ad0*/  UISETP.GE.U32.AND UP0, UPT, UR6, 0x3, UPT ;  /* 0x000000030600788c */ /* 0x000fe4000bf06070 */
[----:B------:R-:W-:-:S07]  /*2ae0*/  UISETP.NE.AND UP1, UPT, UR7, URZ, UPT ;  /* 0x000000ff0700728c */ /* 0x000fce000bf25270 */
[----:B------:R-:W-:Y:S05]  /*2af0*/  BRA.U !UP0, `(.L_x_177) ;  /* 0x00000001088c7547 */ /* 0x000fea000b800000 */
[C---:B0---4-:R-:W-:Y:S02]  /*2b00*/  IADD3 R10, PT, PT, R4.reuse, 0x1, RZ ;  /* 0x00000001040a7810 */ /* 0x051fe40007ffe0ff */
[----:B------:R-:W-:Y:S02]  /*2b10*/  ISETP.EQ.OR P1, PT, R4, UR19, P3 ;  /* 0x0000001304007c0c */ /* 0x000fe40009f22670 */
[----:B------:R-:W-:Y:S02]  /*2b20*/  ISETP.EQ.OR P4, PT, R10, UR19, P3 ;  /* 0x000000130a007c0c */ /* 0x000fe40009f82670 */
[C---:B--2---:R-:W-:Y:S02]  /*2b30*/  IADD3 R13, PT, PT, R4.reuse, 0x2, RZ ;  /* 0x00000002040d7810 */ /* 0x044fe40007ffe0ff */
[----:B-1----:R-:W-:Y:S02]  /*2b40*/  IADD3 R12, PT, PT, R4, 0x3, RZ ;  /* 0x00000003040c7810 */ /* 0x002fe40007ffe0ff */
[----:B------:R-:W-:-:S02]  /*2b50*/  ISETP.EQ.OR P5, PT, R13, UR19, P3 ;  /* 0x000000130d007c0c */ /* 0x000fc40009fa2670 */
[----:B------:R-:W-:Y:S02]  /*2b60*/  MOV R9, UR21 ;  /* 0x0000001500097c02 */ /* 0x000fe40008000f00 */
[----:B------:R-:W-:Y:S02]  /*2b70*/  MOV R15, UR21 ;  /* 0x00000015000f7c02 */ /* 0x000fe40008000f00 */
[----:B------:R-:W-:Y:S01]  /*2b80*/  ISETP.EQ.OR P6, PT, R12, UR19, P3 ;  /* 0x000000130c007c0c */ /* 0x000fe20009fc2670 */
[----:B------:R-:W-:Y:S01]  /*2b90*/  @!P1 IMAD R8, R4, R9, UR12 ;  /* 0x0000000c04089e24 */ /* 0x000fe2000f8e0209 */
[----:B------:R-:W-:Y:S01]  /*2ba0*/  MOV R11, 0x8 ;  /* 0x00000008000b7802 */ /* 0x000fe20000000f00 */
[----:B------:R-:W-:Y:S01]  /*2bb0*/  @!P4 IMAD R10, R10, R15, UR12 ;  /* 0x0000000c0a0ace24 */ /* 0x000fe2000f8e020f */
[----:B------:R-:W-:Y:S01]  /*2bc0*/  MOV R14, UR21 ;  /* 0x00000015000e7c02 */ /* 0x000fe20008000f00 */
[----:B------:R-:W-:Y:S01]  /*2bd0*/  HFMA2 R15, -RZ, RZ, 0, 4.76837158203125e-07 ;  /* 0x00000008ff0f7431 */ /* 0x000fe200000001ff */
[----:B------:R-:W-:Y:S01]  /*2be0*/  MOV R17, UR21 ;  /* 0x0000001500117c02 */ /* 0x000fe20008000f00 */
[----:B------:R-:W-:Y:S01]  /*2bf0*/  @!P1 IMAD.WIDE.U32 R8, R8, R11, UR8 ;  /* 0x0000000808089e25 */ /* 0x000fe2000f8e000b */
[----:B------:R-:W-:-:S03]  /*2c00*/  MOV R16, 0x8 ;  /* 0x0000000800107802 */ /* 0x000fc60000000f00 */
[----:B------:R-:W-:Y:S02]  /*2c10*/  @!P5 IMAD R13, R13, R14, UR12 ;  /* 0x0000000c0d0dde24 */ /* 0x000fe4000f8e020e */
        /* <DEDUP_REMOVED lines=17> */
.L_x_177:
[----:B------:R-:W-:Y:S05]  /*2d30*/  BRA.U !UP1, `(.L_x_172) ;  /* 0x0000000109847547 */ /* 0x000fea000b800000 */
[----:B------:R-:W-:Y:S02]  /*2d40*/  UISETP.NE.AND UP0, UPT, UR7, 0x1, UPT ;  /* 0x000000010700788c */ /* 0x000fe4000bf05270 */
[----:B------:R-:W-:-:S07]  /*2d50*/  ULOP3.LUT UP1, URZ, UR20, 0x1, URZ, 0xc0, !UPT ;  /* 0x0000000114ff7892 */ /* 0x000fce000f82c0ff */
[----:B------:R-:W-:Y:S05]  /*2d60*/  BRA.U !UP0, `(.L_x_178) ;  /* 0x0000000108487547 */ /* 0x000fea000b800000 */
[C---:B0---4-:R-:W-:Y:S01]  /*2d70*/  IADD3 R10, PT, PT, R4.reuse, 0x1, RZ ;  /* 0x00000001040a7810 */ /* 0x051fe20007ffe0ff */
[----:B------:R-:W-:Y:S01]  /*2d80*/  HFMA2 R11, -RZ, RZ, 0, 4.76837158203125e-07 ;  /* 0x00000008ff0b7431 */ /* 0x000fe200000001ff */
[----:B------:R-:W-:Y:S02]  /*2d90*/  ISETP.EQ.OR P4, PT, R4, UR19, P3 ;  /* 0x0000001304007c0c */ /* 0x000fe40009f82670 */
[----:B------:R-:W-:Y:S02]  /*2da0*/  ISETP.EQ.OR P1, PT, R10, UR19, P3 ;  /* 0x000000130a007c0c */ /* 0x000fe40009f22670 */
[----:B------:R-:W-:Y:S02]  /*2db0*/  MOV R9, UR21 ;  /* 0x0000001500097c02 */ /* 0x000fe40008000f00 */
[----:B--2---:R-:W-:-:S07]  /*2dc0*/  MOV R13, UR21 ;  /* 0x00000015000d7c02 */ /* 0x004fce0008000f00 */
[----:B------:R-:W-:Y:S02]  /*2dd0*/  @!P4 IMAD R8, R4, R9, UR12 ;  /* 0x0000000c0408ce24 */ /* 0x000fe4000f8e0209 */
[----:B------:R-:W-:Y:S01]  /*2de0*/  @!P1 IMAD R10, R10, R13, UR12 ;  /* 0x0000000c0a0a9e24 */ /* 0x000fe2000f8e020d */
[----:B------:R-:W-:Y:S01]  /*2df0*/  MOV R13, 0x8 ;  /* 0x00000008000d7802 */ /* 0x000fe20000000f00 */
[----:B------:R-:W-:-:S04]  /*2e00*/  @!P4 IMAD.WIDE.U32 R8, R8, R11, UR8 ;  /* 0x000000080808ce25 */ /* 0x000fc8000f8e000b */
[----:B------:R-:W-:Y:S02]  /*2e10*/  @!P1 IMAD.WIDE.U32 R10, R10, R13, UR8 ;  /* 0x000000080a0a9e25 */ /* 0x000fe4000f8e000d */
[----:B------:R-:W3:Y:S04]  /*2e20*/  @!P4 LDG.E.64 R8, desc[UR14][R8.64] ;  /* 0x0000000e0808c981 */ /* 0x000ee8000c1e1b00 */
[----:B------:R-:W2:Y:S01]  /*2e30*/  @!P1 LDG.E.64 R10, desc[UR14][R10.64] ;  /* 0x0000000e0a0a9981 */ /* 0x000ea2000c1e1b00 */
[----:B------:R-:W-:Y:S01]  /*2e40*/  IADD3 R4, PT, PT, R4, 0x2, RZ ;  /* 0x0000000204047810 */ /* 0x000fe20007ffe0ff */
[----:B---3--:R-:W-:Y:S01]  /*2e50*/  @!P4 FADD.FTZ R6, R6, R8 ;  /* 0x000000080606c221 */ /* 0x008fe20000010000 */
[----:B------:R-:W-:-:S03]  /*2e60*/  @!P4 FADD.FTZ R7, R7, R9 ;  /* 0x000000090707c221 */ /* 0x000fc60000010000 */
[----:B--2---:R-:W-:Y:S01]  /*2e70*/  @!P1 FADD.FTZ R6, R6, R10 ;  /* 0x0000000a06069221 */ /* 0x004fe20000010000 */
[----:B------:R-:W-:-:S07]  /*2e80*/  @!P1 FADD.FTZ R7, R7, R11 ;  /* 0x0000000b07079221 */ /* 0x000fce0000010000 */
.L_x_178:
[----:B------:R-:W-:Y:S01]  /*2e90*/  ISETP.EQ.OR P1, PT, R4, UR19, P3 ;  /* 0x0000001304007c0c */ /* 0x000fe20009f22670 */
[----:B------:R-:W-:Y:S03]  /*2ea0*/  BSSY.RECONVERGENT B0, `(.L_x_172) ;  /* 0x000000a000007945 */ /* 0x000fe60003800200 */
[----:B------:R-:W-:-:S13]  /*2eb0*/  PLOP3.LUT P1, PT, P1, PT, UP1, 0xd5, 0x5d ;  /* 0x00000000005d781c */ /* 0x000fda0000f2fa1d */
[----:B------:R-:W-:Y:S05]  /*2ec0*/  @P1 BRA `(.L_x_179) ;  /* 0x00000000001c1947 */ /* 0x000fea0003800000 */
[----:B0---4-:R-:W-:Y:S01]  /*2ed0*/  MOV R9, UR21 ;  /* 0x0000001500097c02 */ /* 0x011fe20008000f00 */
[----:B------:R-:W-:-:S04]  /*2ee0*/  HFMA2 R11, -RZ, RZ, 0, 4.76837158203125e-07 ;  /* 0x00000008ff0b7431 */ /* 0x000fc800000001ff */
[----:B------:R-:W-:-:S04]  /*2ef0*/  IMAD R8, R4, R9, UR12 ;  /* 0x0000000c04087e24 */ /* 0x000fc8000f8e0209 */
[----:B------:R-:W-:-:S06]  /*2f00*/  IMAD.WIDE.U32 R8, R8, R11, UR8 ;  /* 0x0000000808087e25 */ /* 0x000fcc000f8e000b */
[----:B------:R-:W3:Y:S02]  /*2f10*/  LDG.E.64 R8, desc[UR14][R8.64] ;  /* 0x0000000e08087981 */ /* 0x000ee4000c1e1b00 */
[----:B---3--:R-:W-:Y:S01]  /*2f20*/  FADD.FTZ R6, R6, R8 ;  /* 0x0000000806067221 */ /* 0x008fe20000010000 */
[----:B------:R-:W-:-:S07]  /*2f30*/  FADD.FTZ R7, R7, R9 ;  /* 0x0000000907077221 */ /* 0x000fce0000010000 */
.L_x_179:
[----:B------:R-:W-:Y:S05]  /*2f40*/  BSYNC.RECONVERGENT B0 ;  /* 0x0000000000007941 */ /* 0x000fea0003800200 */
.L_x_172:
        /* <DEDUP_REMOVED lines=15> */
[----:B-1-3--:R-:W-:-:S05]  /*3040*/  FADD.FTZ R6, R4, 1 ;  /* 0x3f80000004067421 */ /* 0x00afca0000010000 */
        /* <DEDUP_REMOVED lines=10> */
.L_x_180:
[----:B01-34-:R-:W-:Y:S01]  /*30f0*/  FMUL.FTZ R7, R8, UR6 ;  /* 0x0000000608077c20 */ /* 0x01bfe20008410000 */
[----:B------:R-:W-:Y:S01]  /*3100*/  FMUL.FTZ R9, R9, UR6 ;  /* 0x0000000609097c20 */ /* 0x000fe20008410000 */
[----:B------:R-:W-:Y:S04]  /*3110*/  BSSY.RECONVERGENT B0, `(.L_x_181) ;  /* 0x0000014000007945 */ /* 0x000fe80003800200 */
[----:B------:R-:W-:Y:S05]  /*3120*/  @P0 BRA `(.L_x_182) ;  /* 0x0000000000480947 */ /* 0x000fea0003800000 */
[----:B------:R-:W0:Y:S01]  /*3130*/  LDCU.64 UR8, c[0x0][0x3f8] ;  /* 0x00007f00ff0877ac */ /* 0x000e220008000a00 */
[----:B------:R-:W-:Y:S01]  /*3140*/  SHF.R.S32.HI R4, RZ, 0x1f, R31 ;  /* 0x0000001fff047819 */ /* 0x000fe2000001141f */
[--C-:B------:R-:W-:Y:S01]  /*3150*/  FFMA.FTZ R2, R2, R7, R9.reuse ;  /* 0x0000000702027223 */ /* 0x100fe20000010009 */
[----:B------:R-:W-:Y:S01]  /*3160*/  MOV R35, R37 ;  /* 0x0000002500237202 */ /* 0x000fe20000000f00 */
[----:B------:R-:W1:Y:S01]  /*3170*/  LDCU.64 UR6, c[0x0][0x380] ;  /* 0x00007000ff0677ac */ /* 0x000e620008000a00 */
        /* <DEDUP_REMOVED lines=9> */
[----:B-1----:R-:W-:-:S04]  /*3210*/  LEA R2, P0, R34, UR6, 0x1 ;  /* 0x0000000622027c11 */ /* 0x002fc8000f8008ff */
[----:B------:R-:W-:-:S04]  /*3220*/  IADD3 R3, PT, PT, R35, R3, RZ ;  /* 0x0000000323037210 */ /* 0x000fc80007ffe0ff */
[----:B------:R-:W-:-:S05]  /*3230*/  LEA.HI.X R3, R34, UR7, R3, 0x1, P0 ;  /* 0x0000000722037c11 */ /* 0x000fca00080f0c03 */
[----:B------:R0:W-:Y:S02]  /*3240*/  STG.E desc[UR14][R2.64], R5 ;  /* 0x0000000502007986 */ /* 0x0001e4000c10190e */
.L_x_182:
[----:B------:R-:W-:Y:S05]  /*3250*/  BSYNC.RECONVERGENT B0 ;  /* 0x0000000000007941 */ /* 0x000fea0003800200 */
.L_x_181:
[----:B------:R-:W-:Y:S02]  /*3260*/  UIADD3 UR11, UPT, UPT, UR21, UR11, URZ ;  /* 0x0000000b150b7290 */ /* 0x000fe4000fffe0ff */
[----:B------:R-:W-:Y:S02]  /*3270*/  UIADD3 UR4, UPT, UPT, UR4, 0x1, URZ ;  /* 0x0000000104047890 */ /* 0x000fe4000fffe0ff */
[----:B------:R-:W-:-:S09]  /*3280*/  UISETP.GE.AND UP0, UPT, UR11, UR5, UPT ;  /* 0x000000050b00728c */ /* 0x000fd2000bf06270 */
[----:B------:R-:W-:Y:S05]  /*3290*/  BRA.U !UP0, `(.L_x_183) ;  /* 0xffffffcd08c47547 */ /* 0x000fea000b83ffff */
.L_x_162:
[----:B------:R-:W1:Y:S01]  /*32a0*/  LDC R4, c[0x0][0x370] ;  /* 0x0000dc00ff047b82 */ /* 0x000e620000000800 */
[----:B------:R-:W-:Y:S01]  /*32b0*/  ISETP.NE.AND P2, PT, R25, RZ, PT ;  /* 0x000000ff1900720c */ /* 0x000fe20003f45270 */
[----:B------:R-:W-:Y:S06]  /*32c0*/  BSSY.RECONVERGENT B0, `(.L_x_184) ;  /* 0x0000011000007945 */ /* 0x000fec0003800200 */
[----:B------:R-:W3:Y:S08]  /*32d0*/  LDC R7, c[0x0][0x374] ;  /* 0x0000dd00ff077b82 */ /* 0x000ef00000000800 */
[----:B0-----:R-:W0:Y:S01]  /*32e0*/  LDC.64 R2, c[0x0][0x3c8] ;  /* 0x0000f200ff027b82 */ /* 0x001e220000000a00 */
[----:B-1----:R-:W-:-:S02]  /*32f0*/  IADD3 R5, PT, PT, R4, -0x1, RZ ;  /* 0xffffffff04057810 */ /* 0x002fc40007ffe0ff */
[----:B------:R-:W-:Y:S02]  /*3300*/  ISETP.NE.AND P1, PT, R4, 0x1, PT ;  /* 0x000000010400780c */ /* 0x000fe40003f25270 */
[----:B---3--:R-:W-:-:S04]  /*3310*/  IADD3 R0, PT, PT, R7, -0x1, RZ ;  /* 0xffffffff07007810 */ /* 0x008fc80007ffe0ff */
        /* <DEDUP_REMOVED lines=11> */
.L_x_185:
[----:B------:R-:W-:Y:S05]  /*33d0*/  BSYNC.RECONVERGENT B0 ;  /* 0x0000000000007941 */ /* 0x000fea0003800200 */
.L_x_184:
[----:B------:R-:W-:Y:S05]  /*33e0*/  @P0 EXIT ;  /* 0x000000000000094d */ /* 0x000fea0003800000 */
[----:B------:R-:W-:Y:S05]  /*33f0*/  @P2 BRA `(.L_x_186) ;  /* 0x0000000000202947 */ /* 0x000fea0003800000 */
[----:B------:R-:W-:-:S05]  /*3400*/  IMAD R0, R4, R7, RZ ;  /* 0x0000000704007224 */ /* 0x000fca00078e02ff */
[----:B------:R-:W-:-:S13]  /*3410*/  ISETP.NE.AND P0, PT, R0, -0x1, PT ;  /* 0xffffffff0000780c */ /* 0x000fda0003f05270 */
[----:B------:R-:W-:Y:S05]  /*3420*/  @!P0 BRA `(.L_x_186) ;  /* 0x0000000000148947 */ /* 0x000fea0003800000 */
.L_x_187:
[----:B0-----:R-:W3:Y:S04]  /*3430*/  LDG.E.STRONG.GPU R5, desc[UR14][R2.64] ;  /* 0x0000000e02057981 */ /* 0x001ee8000c1ef900 */
[----:B---3--:R-:W-:Y:S01]  /*3440*/  CCTL.IVALL ;  /* 0x00000000ff00798f */ /* 0x008fe20002000000 */
[----:B------:R-:W-:Y:S05]  /*3450*/  YIELD ;  /* 0x0000000000007946 */ /* 0x000fea0003800000 */
[----:B------:R-:W-:-:S13]  /*3460*/  ISETP.NE.AND P0, PT, R5, R0, PT ;  /* 0x000000000500720c */ /* 0x000fda0003f05270 */
[----:B------:R-:W-:Y:S05]  /*3470*/  @P0 BRA `(.L_x_187) ;  /* 0xfffffffc00ec0947 */ /* 0x000fea000383ffff */
.L_x_186:
[----:B------:R-:W-:Y:S05]  /*3480*/  WARPSYNC.ALL ;  /* 0x0000000000007948 */ /* 0x000fea0003800000 */
[----:B------:R-:W1:Y:S02]  /*3490*/  LDCU.64 UR10, c[0x0][0x3f8] ;  /* 0x00007f00ff0a77ac */ /* 0x000e640008000a00 */
[----:B-1----:R-:W-:-:S04]  /*34a0*/  ULEA.HI UR8, UP0, UR11, UR10, URZ, 0x1 ;  /* 0x0000000a0b087291 */ /* 0x002fc8000f8108ff */
        /* <DEDUP_REMOVED lines=34> */
[----:B------:R-:W-:Y:S01]  /*36d0*/  SHF.R.U64 R18, R18, 0x7, R3 ;  /* 0x0000000712127819 */ /* 0x000fe20000001203 */
[----:B------:R-:W0:Y:S01]  /*36e0*/  LDCU.64 UR12, c[0x0][0x3d8] ;  /* 0x00007b00ff0c77ac */ /* 0x000e220008000a00 */
[C---:B------:R-:W-:Y:S02]  /*36f0*/  SHF.L.U64.HI R21, R25.reuse, 0x2, R10 ;  /* 0x0000000219157819 */ /* 0x040fe4000001020a */
[----:B------:R-:W-:Y:S01]  /*3700*/  IADD3 R18, PT, PT, R18, 0x1, RZ ;  /* 0x0000000112127810 */ /* 0x000fe20007ffe0ff */
[----:B------:R-:W1:Y:S01]  /*3710*/  LDCU.64 UR16, c[0x0][0x390] ;  /* 0x00007200ff1077ac */ /* 0x000e620008000a00 */
[----:B------:R-:W-:Y:S02]  /*3720*/  SHF.L.U32 R16, R25, 0x2, RZ ;  /* 0x0000000219107819 */ /* 0x000fe400000006ff */
[----:B------:R-:W-:Y:S01]  /*3730*/  SHF.L.U32 R2, R18, 0x7, RZ ;  /* 0x0000000712027819 */ /* 0x000fe200000006ff */
[----:B------:R-:W3:Y:S01]  /*3740*/  LDCU.64 UR18, c[0x0][0x388] ;  /* 0x00007100ff1277ac */ /* 0x000ee20008000a00 */
[----:B------:R-:W-:-:S02]  /*3750*/  MOV R0, UR8 ;  /* 0x0000000800007c02 */ /* 0x000fc40008000f00 */
[----:B------:R-:W-:Y:S01]  /*3760*/  LOP3.LUT R2, R2, 0x180, RZ, 0xc0, !PT ;  /* 0x0000018002027812 */ /* 0x000fe200078ec0ff */
[----:B------:R-:W-:Y:S01]  /*3770*/  USHF.L.U32 UR4, UR11, 0x2, URZ ;  /* 0x000000020b047899 */ /* 0x000fe200080006ff */
[----:B------:R-:W-:Y:S02]  /*3780*/  MOV R3, UR9 ;  /* 0x0000000900037c02 */ /* 0x000fe40008000f00 */
[----:B------:R-:W-:Y:S02]  /*3790*/  IADD3 R25, P4, PT, R2, R25, RZ ;  /* 0x0000001902197210 */ /* 0x000fe40007f9e0ff */
[----:B------:R-:W-:Y:S02]  /*37a0*/  MOV R2, UR10 ;  /* 0x0000000a00027c02 */ /* 0x000fe40008000f00 */
[----:B------:R-:W-:Y:S02]  /*37b0*/  LOP3.LUT R18, R18, 0x3, RZ, 0xc0, !PT ;  /* 0x0000000312127812 */ /* 0x000fe400078ec0ff */
[----:B------:R-:W-:Y:S01]  /*37c0*/  SHF.L.U64.HI R0, R0, 0x2, R3 ;  /* 0x0000000200007819 */ /* 0x000fe20000010203 */
[----:B------:R-:W-:Y:S01]  /*37d0*/  IMAD.WIDE.U32 R2, R2, 0x4, RZ ;  /* 0x0000000402027825 */ /* 0x000fe200078e00ff */
[----:B0-----:R-:W-:-:S02]  /*37e0*/  IADD3 R12, P1, PT, R16, UR12, RZ ;  /* 0x0000000c100c7c10 */ /* 0x001fc4000ff3e0ff */
[C---:B-1----:R-:W-:Y:S02]  /*37f0*/  IADD3 R14, P2, PT, R16.reuse, UR16, RZ ;  /* 0x00000010100e7c10 */ /* 0x042fe4000ff5e0ff */
[----:B------:R-:W-:Y:S02]  /*3800*/  MOV R11, UR6 ;  /* 0x00000006000b7c02 */ /* 0x000fe40008000f00 */
[----:B------:R-:W-:Y:S02]  /*3810*/  MOV R4, UR7 ;  /* 0x0000000700047c02 */ /* 0x000fe40008000f00 */
[----:B---3--:R-:W-:Y:S02]  /*3820*/  IADD3 R16, P3, PT, R16, UR18, RZ ;  /* 0x0000001210107c10 */ /* 0x008fe4000ff7e0ff */
[----:B------:R-:W-:Y:S02]  /*3830*/  IADD3 R18, P5, PT, RZ, -R18, RZ ;  /* 0x80000012ff127210 */ /* 0x000fe40007fbe0ff */
[----:B------:R-:W-:-:S02]  /*3840*/  IADD3.X R27, PT, PT, R21, UR13, RZ, P1, !PT ;  /* 0x0000000d151b7c10 */ /* 0x000fc40008ffe4ff */
[----:B------:R-:W-:Y:S02]  /*3850*/  IADD3.X R23, PT, PT, R21, UR17, RZ, P2, !PT ;  /* 0x0000001115177c10 */ /* 0x000fe400097fe4ff */
[----:B------:R-:W-:Y:S02]  /*3860*/  SHF.L.U64.HI R11, R11, 0x2, R4 ;  /* 0x000000020b0b7819 */ /* 0x000fe40000010204 */
[----:B------:R-:W-:Y:S02]  /*3870*/  IADD3.X R21, PT, PT, R21, UR19, RZ, P3, !PT ;  /* 0x0000001315157c10 */ /* 0x000fe40009ffe4ff */
[----:B------:R-:W-:Y:S02]  /*3880*/  IADD3 R20, PT, PT, R3, UR4, RZ ;  /* 0x0000000403147c10 */ /* 0x000fe4000fffe0ff */
[----:B------:R-:W-:Y:S02]  /*3890*/  IADD3.X R19, PT, PT, RZ, -0x1, RZ, P5, !PT ;  /* 0xffffffffff137810 */ /* 0x000fe40002ffe4ff */
[----:B------:R-:W-:-:S07]  /*38a0*/  IADD3.X R10, PT, PT, RZ, R10, RZ, P4, !PT ;  /* 0x0000000aff0a7210 */ /* 0x000fce00027fe4ff */
.L_x_190:
[----:B0-----:R-:W-:Y:S02]  /*38b0*/  MOV R5, UR6 ;  /* 0x0000000600057c02 */ /* 0x001fe40008000f00 */
[----:B------:R-:W-:Y:S02]  /*38c0*/  MOV R7, UR8 ;  /* 0x0000000800077c02 */ /* 0x000fe40008000f00 */
[----:B------:R-:W-:Y:S02]  /*38d0*/  LEA R4, P3, R5, R12, 0x2 ;  /* 0x0000000c05047211 */ /* 0x000fe400078610ff */
[----:B------:R-:W-:Y:S02]  /*38e0*/  IADD3 R8, P2, PT, R12, R2, RZ ;  /* 0x000000020c087210 */ /* 0x000fe40007f5e0ff */
[----:B------:R-:W-:Y:S02]  /*38f0*/  LEA R6, P1, R7, R12, 0x2 ;  /* 0x0000000c07067211 */ /* 0x000fe400078210ff */
[----:B------:R-:W-:-:S02]  /*3900*/  IADD3.X R5, PT, PT, R27, R11, RZ, P3, !PT ;  /* 0x0000000b1b057210 */ /* 0x000fc40001ffe4ff */
[C---:B------:R-:W-:Y:S02]  /*3910*/  IADD3.X R9, PT, PT, R27.reuse, R20, RZ, P2, !PT ;  /* 0x000000141b097210 */ /* 0x040fe400017fe4ff */
[----:B--2---:R-:W-:Y:S02]  /*3920*/  MOV R13, R27 ;  /* 0x0000001b000d7202 */ /* 0x004fe40000000f00 */
[----:B------:R-:W-:Y:S01]  /*3930*/  IADD3.X R7, PT, PT, R27, R0, RZ, P1, !PT ;  /* 0x000000001b077210 */ /* 0x000fe20000ffe4ff */
[----:B------:R-:W2:Y:S04]  /*3940*/  LDG.E R8, desc[UR14][R8.64] ;  /* 0x0000000e08087981 */ /* 0x000ea8000c1e1900 */
[----:B------:R0:W2:Y:S04]  /*3950*/  LDG.E R5, desc[UR14][R4.64] ;  /* 0x0000000e04057981 */ /* 0x0000a8000c1e1900 */
[----:B------:R-:W3:Y:S04]  /*3960*/  LDG.E R13, desc[UR14][R12.64] ;  /* 0x0000000e0c0d7981 */ /* 0x000ee8000c1e1900 */
[----:B------:R1:W3:Y:S01]  /*3970*/  LDG.E R6, desc[UR14][R6.64] ;  /* 0x0000000e06067981 */ /* 0x0002e2000c1e1900 */
[----:B0-----:R-:W-:-:S02]  /*3980*/  MOV R4, R16 ;  /* 0x0000001000047202 */ /* 0x001fc40000000f00 */
[----:B------:R-:W-:Y:S02]  /*3990*/  IADD3 R18, P1, PT, R18, 0x1, RZ ;  /* 0x0000000112127810 */ /* 0x000fe40007f3e0ff */
[----:B-1----:R-:W-:Y:S02]  /*39a0*/  MOV R7, R23 ;  /* 0x0000001700077202 */ /* 0x002fe40000000f00 */
[----:B------:R-:W-:Y:S02]  /*39b0*/  IADD3.X R19, PT, PT, RZ, R19, RZ, P1, !PT ;  /* 0x00000013ff137210 */ /* 0x000fe40000ffe4ff */
[----:B------:R-:W-:-:S04]  /*39c0*/  ISETP.NE.U32.AND P1, PT, R18, RZ, PT ;  /* 0x000000ff1200720c */ /* 0x000fc80003f25070 */
[----:B------:R-:W-:Y:S02]  /*39d0*/  ISETP.NE.AND.EX P1, PT, R19, RZ, PT, P1 ;  /* 0x000000ff1300720c */ /* 0x000fe40003f25310 */
[----:B------:R-:W-:Y:S02]  /*39e0*/  IADD3 R16, P4, PT, R16, 0x200, RZ ;  /* 0x0000020010107810 */ /* 0x000fe40007f9e0ff */
[----:B------:R-:W-:-:S04]  /*39f0*/  IADD3 R12, P2, PT, R12, 0x200, RZ ;  /* 0x000002000c0c7810 */ /* 0x000fc80007f5e0ff */
[----:B------:R-:W-:Y:S02]  /*3a00*/  IADD3.X R27, PT, PT, RZ, R27, RZ, P2, !PT ;  /* 0x0000001bff1b7210 */ /* 0x000fe400017fe4ff */
[----:B--2---:R-:W-:Y:S02]  /*3a10*/  F2FP.BF16.F32.PACK_AB R17, R5, R8 ;  /* 0x000000080511723e */ /* 0x004fe400000010ff */
[----:B------:R-:W-:Y:S02]  /*3a20*/  MOV R5, R21 ;  /* 0x0000001500057202 */ /* 0x000fe40000000f00 */
[----:B---3--:R-:W-:Y:S02]  /*3a30*/  F2FP.BF16.F32.PACK_AB R15, R6, R13 ;  /* 0x0000000d060f723e */ /* 0x008fe400000010ff */
[----:B------:R-:W-:-:S03]  /*3a40*/  MOV R6, R14 ;  /* 0x0000000e00067202 */ /* 0x000fc60000000f00 */
[----:B------:R0:W-:Y:S04]  /*3a50*/  STG.E desc[UR14][R4.64], R15 ;  /* 0x0000000f04007986 */ /* 0x0001e8000c10190e */
[----:B------:R0:W-:Y:S01]  /*3a60*/  STG.E desc[UR14][R6.64], R17 ;  /* 0x0000001106007986 */ /* 0x0001e2000c10190e */
[----:B------:R-:W-:Y:S02]  /*3a70*/  IADD3 R14, P3, PT, R14, 0x200, RZ ;  /* 0x000002000e0e7810 */ /* 0x000fe40007f7e0ff */
[----:B------:R-:W-:Y:S02]  /*3a80*/  IADD3.X R21, PT, PT, RZ, R21, RZ, P4, !PT ;  /* 0x00000015ff157210 */ /* 0x000fe400027fe4ff */
[----:B------:R-:W-:Y:S01]  /*3a90*/  IADD3.X R23, PT, PT, RZ, R23, RZ, P3, !PT ;  /* 0x00000017ff177210 */ /* 0x000fe20001ffe4ff */
[----:B------:R-:W-:Y:S08]  /*3aa0*/  @P1 BRA `(.L_x_190) ;  /* 0xfffffffc00801947 */ /* 0x000ff0000383ffff */
.L_x_189:
[----:B------:R-:W-:Y:S05]  /*3ab0*/  BSYNC.RECONVERGENT B0 ;  /* 0x0000000000007941 */ /* 0x000fea0003800200 */
.L_x_188:
[----:B------:R-:W-:Y:S05]  /*3ac0*/  @!P0 EXIT ;  /* 0x000000000000894d */ /* 0x000fea0003800000 */
[----:B------:R-:W-:Y:S01]  /*3ad0*/  BSSY.RECONVERGENT B0, `(.L_x_191) ;  /* 0x0000061000007945 */ /* 0x000fe20003800200 */
[----:B------:R-:W-:Y:S02]  /*3ae0*/  USHF.L.U64.HI UR5, UR10, 0x2, UR11 ;  /* 0x000000020a057899 */ /* 0x000fe4000801020b */
[----:B------:R-:W-:Y:S02]  /*3af0*/  USHF.L.U32 UR4, UR10, 0x2, URZ ;  /* 0x000000020a047899 */ /* 0x000fe400080006ff */
[----:B------:R-:W-:Y:S01]  /*3b00*/  USHF.L.U64.HI UR7, UR6, 0x2, UR7 ;  /* 0x0000000206077899 */ /* 0x000fe20008010207 */
[----:B------:R-:W1:Y:S01]  /*3b10*/  LDCU.64 UR12, c[0x0][0x3d8] ;  /* 0x00007b00ff0c77ac */ /* 0x000e620008000a00 */
[----:B------:R-:W3:Y:S01]  /*3b20*/  LDCU.64 UR16, c[0x0][0x388] ;  /* 0x00007100ff1077ac */ /* 0x000ee20008000a00 */
[----:B------:R-:W4:Y:S01]  /*3b30*/  LDCU.64 UR18, c[0x0][0x390] ;  /* 0x00007200ff1277ac */ /* 0x000f220008000a00 */
[----:B------:R-:W-:Y:S02]  /*3b40*/  USHF.L.U64.HI UR10, UR8, 0x2, UR9 ;  /* 0x00000002080a7899 */ /* 0x000fe40008010209 */
[----:B------:R-:W-:-:S02]  /*3b50*/  USHF.L.U32 UR11, UR8, 0x2, URZ ;  /* 0x00000002080b7899 */ /* 0x000fc400080006ff */
[----:B------:R-:W-:-:S12]  /*3b60*/  USHF.L.U32 UR6, UR6, 0x2, URZ ;  /* 0x0000000206067899 */ /* 0x000fd800080006ff */
.L_x_192:
[C---:B------:R-:W-:Y:S02]  /*3b70*/  SHF.L.U32 R0, R25.reuse, 0x2, RZ ;  /* 0x0000000219007819 */ /* 0x040fe400000006ff */
[----:B-1----:R-:W-:Y:S02]  /*3b80*/  SHF.L.U64.HI R2, R25, 0x2, R10 ;  /* 0x0000000219027819 */ /* 0x002fe4000001020a */
[----:B01----:R-:W-:-:S04]  /*3b90*/  IADD3 R4, P0, PT, R0, UR12, RZ ;  /* 0x0000000c00047c10 */ /* 0x003fc8000ff1e0ff */
[----:B------:R-:W-:Y:S02]  /*3ba0*/  IADD3.X R5, PT, PT, R2, UR13, RZ, P0, !PT ;  /* 0x0000000d02057c10 */ /* 0x000fe400087fe4ff */
[C---:B------:R-:W-:Y:S02]  /*3bb0*/  IADD3 R10, P2, PT, R4.reuse, UR6, RZ ;  /* 0x00000006040a7c10 */ /* 0x040fe4000ff5e0ff */
[C---:B------:R-:W-:Y:S01]  /*3bc0*/  IADD3 R6, P0, PT, R4.reuse, UR11, RZ ;  /* 0x0000000b04067c10 */ /* 0x040fe2000ff1e0ff */
[----:B------:R0:W5:Y:S01]  /*3bd0*/  LDG.E R3, desc[UR14][R4.64] ;  /* 0x0000000e04037981 */ /* 0x000162000c1e1900 */
[----:B------:R-:W-:Y:S02]  /*3be0*/  IADD3 R8, P1, PT, R4, UR4, RZ ;  /* 0x0000000404087c10 */ /* 0x000fe4000ff3e0ff */
[C---:B------:R-:W-:Y:S02]  /*3bf0*/  IADD3.X R11, PT, PT, R5.reuse, UR7, RZ, P2, !PT ;  /* 0x00000007050b7c10 */ /* 0x040fe400097fe4ff */
[----:B------:R-:W-:-:S02]  /*3c00*/  IADD3.X R7, PT, PT, R5, UR10, RZ, P0, !PT ;  /* 0x0000000a05077c10 */ /* 0x000fc400087fe4ff */
[----:B------:R-:W-:Y:S02]  /*3c10*/  IADD3.X R9, PT, PT, R5, UR5, RZ, P1, !PT ;  /* 0x0000000505097c10 */ /* 0x000fe40008ffe4ff */
[----:B------:R1:W5:Y:S04]  /*3c20*/  LDG.E R11, desc[UR14][R10.64] ;  /* 0x0000000e0a0b7981 */ /* 0x000368000c1e1900 */
[----:B------:R-:W5:Y:S04]  /*3c30*/  LDG.E R6, desc[UR14][R6.64] ;  /* 0x0000000e06067981 */ /* 0x000f68000c1e1900 */
[----:B------:R-:W5:Y:S01]  /*3c40*/  LDG.E R8, desc[UR14][R8.64] ;  /* 0x0000000e08087981 */ /* 0x000f62000c1e1900 */
[----:B------:R-:W-:-:S02]  /*3c50*/  LOP3.LUT R15, R0, 0xfffffffc, RZ, 0xc0, !PT ;  /* 0xfffffffc000f7812 */ /* 0x000fc400078ec0ff */
[C---:B------:R-:W-:Y:S02]  /*3c60*/  LOP3.LUT R16, R2.reuse, 0x1, RZ, 0xc0, !PT ;  /* 0x0000000102107812 */ /* 0x040fe400078ec0ff */
[C---:B---3--:R-:W-:Y:S02]  /*3c70*/  IADD3 R12, P0, PT, R15.reuse, UR16, RZ ;  /* 0x000000100f0c7c10 */ /* 0x048fe4000ff1e0ff */
[----:B0-----:R-:W-:Y:S02]  /*3c80*/  LOP3.LUT R5, R2, 0x3, RZ, 0xc0, !PT ;  /* 0x0000000302057812 */ /* 0x001fe400078ec0ff */
[----:B--2---:R-:W-:Y:S02]  /*3c90*/  IADD3.X R13, PT, PT, R16, UR17, RZ, P0, !PT ;  /* 0x00000011100d7c10 */ /* 0x004fe400087fe4ff */
[C---:B----4-:R-:W-:Y:S02]  /*3ca0*/  IADD3 R14, P0, PT, R15.reuse, UR18, RZ ;  /* 0x000000120f0e7c10 */ /* 0x050fe4000ff1e0ff */
[----:B------:R-:W-:-:S02]  /*3cb0*/  IADD3 R4, P1, PT, R15, UR12, RZ ;  /* 0x0000000c0f047c10 */ /* 0x000fc4000ff3e0ff */
[----:B------:R-:W-:Y:S02]  /*3cc0*/  IADD3.X R15, PT, PT, R16, UR19, RZ, P0, !PT ;  /* 0x00000013100f7c10 */ /* 0x000fe400087fe4ff */
[----:B------:R-:W-:Y:S02]  /*3cd0*/  IADD3.X R5, PT, PT, R5, UR13, RZ, P1, !PT ;  /* 0x0000000d05057c10 */ /* 0x000fe40008ffe4ff */
[----:B-1----:R-:W-:Y:S02]  /*3ce0*/  IADD3 R10, P0, PT, R4, UR11, RZ ;  /* 0x0000000b040a7c10 */ /* 0x002fe4000ff1e0ff */
[----:B-----5:R-:W-:Y:S02]  /*3cf0*/  F2FP.BF16.F32.PACK_AB R3, R6, R3 ;  /* 0x000000030603723e */ /* 0x020fe400000010ff */
[----:B------:R-:W-:Y:S02]  /*3d00*/  IADD3 R6, P1, PT, R4, UR4, RZ ;  /* 0x0000000404067c10 */ /* 0x000fe4000ff3e0ff */
[----:B------:R-:W-:-:S02]  /*3d10*/  F2FP.BF16.F32.PACK_AB R19, R11, R8 ;  /* 0x000000080b13723e */ /* 0x000fc400000010ff */
[----:B------:R-:W-:Y:S02]  /*3d20*/  IADD3 R8, P2, PT, R4, UR6, RZ ;  /* 0x0000000604087c10 */ /* 0x000fe4000ff5e0ff */
[C---:B------:R-:W-:Y:S02]  /*3d30*/  IADD3.X R11, PT, PT, R5.reuse, UR10, RZ, P0, !PT ;  /* 0x0000000a050b7c10 */ /* 0x040fe400087fe4ff */
[C---:B------:R-:W-:Y:S02]  /*3d40*/  IADD3.X R7, PT, PT, R5.reuse, UR5, RZ, P1, !PT ;  /* 0x0000000505077c10 */ /* 0x040fe40008ffe4ff */
[----:B------:R-:W-:Y:S01]  /*3d50*/  IADD3.X R9, PT, PT, R5, UR7, RZ, P2, !PT ;  /* 0x0000000705097c10 */ /* 0x000fe200097fe4ff */
[----:B------:R0:W-:Y:S04]  /*3d60*/  STG.E desc[UR14][R12.64], R3 ;  /* 0x000000030c007986 */ /* 0x0001e8000c10190e */
[----:B------:R1:W-:Y:S04]  /*3d70*/  STG.E desc[UR14][R14.64], R19 ;  /* 0x000000130e007986 */ /* 0x0003e8000c10190e */
[----:B------:R-:W2:Y:S04]  /*3d80*/  LDG.E R18, desc[UR14][R4.64+0x200] ;  /* 0x0002000e04127981 */ /* 0x000ea8000c1e1900 */
[----:B0-----:R-:W2:Y:S04]  /*3d90*/  LDG.E R3, desc[UR14][R10.64+0x200] ;  /* 0x0002000e0a037981 */ /* 0x001ea8000c1e1900 */
[----:B------:R-:W3:Y:S04]  /*3da0*/  LDG.E R20, desc[UR14][R6.64+0x200] ;  /* 0x0002000e06147981 */ /* 0x000ee8000c1e1900 */
[----:B------:R-:W3:Y:S01]  /*3db0*/  LDG.E R21, desc[UR14][R8.64+0x200] ;  /* 0x0002000e08157981 */ /* 0x000ee2000c1e1900 */
[----:B------:R-:W-:-:S04]  /*3dc0*/  IADD3 R16, P0, PT, R0, 0x200, RZ ;  /* 0x0000020000107810 */ /* 0x000fc80007f1e0ff */
[----:B------:R-:W-:Y:S02]  /*3dd0*/  IADD3.X R17, PT, PT, RZ, R2, RZ, P0, !PT ;  /* 0x00000002ff117210 */ /* 0x000fe400007fe4ff */
[----:B------:R-:W-:Y:S02]  /*3de0*/  LOP3.LUT R16, R16, 0xfffffffc, RZ, 0xc0, !PT ;  /* 0xfffffffc10107812 */ /* 0x000fe400078ec0ff */
[----:B------:R-:W-:Y:S02]  /*3df0*/  LOP3.LUT R17, R17, 0x1, RZ, 0xc0, !PT ;  /* 0x0000000111117812 */ /* 0x000fe400078ec0ff */
[C---:B------:R-:W-:Y:S02]  /*3e00*/  IADD3 R12, P0, PT, R16.reuse, UR16, RZ ;  /* 0x00000010100c7c10 */ /* 0x040fe4000ff1e0ff */
[----:B------:R-:W-:Y:S02]  /*3e10*/  IADD3 R16, P1, PT, R16, UR18, RZ ;  /* 0x0000001210107c10 */ /* 0x000fe4000ff3e0ff */
[----:B------:R-:W-:-:S02]  /*3e20*/  IADD3.X R13, PT, PT, R17, UR17, RZ, P0, !PT ;  /* 0x00000011110d7c10 */ /* 0x000fc400087fe4ff */
[----:B------:R-:W-:Y:S02]  /*3e30*/  IADD3.X R17, PT, PT, R17, UR19, RZ, P1, !PT ;  /* 0x0000001311117c10 */ /* 0x000fe40008ffe4ff */
[----:B--2---:R-:W-:Y:S02]  /*3e40*/  F2FP.BF16.F32.PACK_AB R3, R3, R18 ;  /* 0x000000120303723e */ /* 0x004fe400000010ff */
[----:B---3--:R-:W-:-:S03]  /*3e50*/  F2FP.BF16.F32.PACK_AB R21, R21, R20 ;  /* 0x000000141515723e */ /* 0x008fc600000010ff */
[----:B------:R0:W-:Y:S04]  /*3e60*/  STG.E desc[UR14][R12.64], R3 ;  /* 0x000000030c007986 */ /* 0x0001e8000c10190e */
[----:B------:R2:W-:Y:S04]  /*3e70*/  STG.E desc[UR14][R16.64], R21 ;  /* 0x0000001510007986 */ /* 0x0005e8000c10190e */
[----:B------:R-:W3:Y:S04]  /*3e80*/  LDG.E R18, desc[UR14][R4.64+0x400] ;  /* 0x0004000e04127981 */ /* 0x000ee8000c1e1900 */
[----:B-1----:R-:W3:Y:S04]  /*3e90*/  LDG.E R19, desc[UR14][R10.64+0x400] ;  /* 0x0004000e0a137981 */ /* 0x002ee8000c1e1900 */
        /* <DEDUP_REMOVED lines=10> */
[----:B---3--:R-:W-:Y:S02]  /*3f40*/  F2FP.BF16.F32.PACK_AB R19, R19, R18 ;  /* 0x000000121313723e */ /* 0x008fe400000010ff */
[----:B----4-:R-:W-:-:S03]  /*3f50*/  F2FP.BF16.F32.PACK_AB R23, R23, R20 ;  /* 0x000000141717723e */ /* 0x010fc600000010ff */
[----:B------:R0:W-:Y:S04]  /*3f60*/  STG.E desc[UR14][R14.64], R19 ;  /* 0x000000130e007986 */ /* 0x0001e8000c10190e */
[----:B------:R1:W-:Y:S04]  /*3f70*/  STG.E desc[UR14][R12.64], R23 ;  /* 0x000000170c007986 */ /* 0x0003e8000c10190e */
[----:B------:R-:W3:Y:S04]  /*3f80*/  LDG.E R4, desc[UR14][R4.64+0x600] ;  /* 0x0006000e04047981 */ /* 0x000ee8000c1e1900 */
[----:B------:R4:W3:Y:S04]  /*3f90*/  LDG.E R11, desc[UR14][R10.64+0x600] ;  /* 0x0006000e0a0b7981 */ /* 0x0008e8000c1e1900 */
[----:B------:R-:W5:Y:S04]  /*3fa0*/  LDG.E R6, desc[UR14][R6.64+0x600] ;  /* 0x0006000e06067981 */ /* 0x000f68000c1e1900 */
[----:B------:R-:W5:Y:S01]  /*3fb0*/  LDG.E R9, desc[UR14][R8.64+0x600] ;  /* 0x0006000e08097981 */ /* 0x000f62000c1e1900 */
[----:B------:R-:W-:-:S04]  /*3fc0*/  IADD3 R0, P0, PT, R0, 0x600, RZ ;  /* 0x0000060000007810 */ /* 0x000fc80007f1e0ff */
[----:B--2---:R-:W-:Y:S02]  /*3fd0*/  IADD3.X R16, PT, PT, RZ, R2, RZ, P0, !PT ;  /* 0x00000002ff107210 */ /* 0x004fe400007fe4ff */
        /* <DEDUP_REMOVED lines=10> */
[----:B----4-:R-:W-:Y:S01]  /*4080*/  HFMA2 R10, -RZ, RZ, 0, 0 ;  /* 0x00000000ff0a7431 */ /* 0x010fe200000001ff */
[----:B---3--:R-:W-:Y:S02]  /*4090*/  F2FP.BF16.F32.PACK_AB R11, R11, R4 ;  /* 0x000000040b0b723e */ /* 0x008fe400000010ff */
[----:B-----5:R-:W-:-:S03]  /*40a0*/  F2FP.BF16.F32.PACK_AB R5, R9, R6 ;  /* 0x000000060905723e */ /* 0x020fc600000010ff */
[----:B------:R1:W-:Y:S04]  /*40b0*/  STG.E desc[UR14][R2.64], R11 ;  /* 0x0000000b02007986 */ /* 0x0003e8000c10190e */
[----:B------:R1:W-:Y:S02]  /*40c0*/  STG.E desc[UR14][R14.64], R5 ;  /* 0x000000050e007986 */ /* 0x0003e4000c10190e */
[----:B------:R-:W-:Y:S05]  /*40d0*/  @P0 BRA `(.L_x_192) ;  /* 0xfffffff800a40947 */ /* 0x000fea000383ffff */
[----:B------:R-:W-:Y:S05]  /*40e0*/  BSYNC.RECONVERGENT B0 ;  /* 0x0000000000007941 */ /* 0x000fea0003800200 */
.L_x_191:
[----:B------:R-:W-:Y:S05]  /*40f0*/  EXIT ;  /* 0x000000000000794d */ /* 0x000fea0003800000 */
.L_x_193:
        /* <DEDUP_REMOVED lines=16> */
.L_x_2471:


//--------------------- .text._Z35group_norm_nhwc_bwd_one_pass_kernelI11Bf16IOBf16WLi128ELi4ELi128EEv26Group_norm_nhwc_bwd_params --------------------------
	.section	.text._Z35group_norm_nhwc_bwd_one_pass_kernelI11Bf16IOBf16WLi128ELi4ELi128EEv26Group_norm_nhwc_bwd_params,"ax",@progbits
	.align	128
        .global         _Z35group_norm_nhwc_bwd_one_pass_kernelI11Bf16IOBf16WLi128ELi4ELi128EEv26Group_norm_nhwc_bwd_params
        .type           _Z35group_norm_nhwc_bwd_one_pass_kernelI11Bf16IOBf16WLi128ELi4ELi128EEv26Group_norm_nhwc_bwd_params,@function
        .size           _Z35group_norm_nhwc_bwd_one_pass_kernelI11Bf16IOBf16WLi128ELi4ELi128EEv26Group_norm_nhwc_bwd_params,(.L_x_2472 - _Z35group_norm_nhwc_bwd_one_pass_kernelI11Bf16IOBf16WLi128ELi4ELi128EEv26Group_norm_nhwc_bwd_params)
        .other          _Z35group_norm_nhwc_bwd_one_pass_kernelI11Bf16IOBf16WLi128ELi4ELi128EEv26Group_norm_nhwc_bwd_params,@"STO_CUDA_ENTRY STV_DEFAULT"
_Z35group_norm_nhwc_bwd_one_pass_kernelI11Bf16IOBf16WLi128ELi4ELi128EEv26Group_norm_nhwc_bwd_params:
.text._Z35group_norm_nhwc_bwd_one_pass_kernelI11Bf16IOBf16WLi128ELi4ELi128EEv26Group_norm_nhwc_bwd_params:
        /* <DEDUP_REMOVED lines=19> */
[----:B------:R-:W-:Y:S01]  /*0130*/  UIADD3 UR4, UPT, UPT, UR7, 0x40, URZ ;  /* 0x0000004007047890 */ /* 0x000fe2000fffe0ff */
[----:B------:R-:W-:Y:S01]  /*0140*/  UMOV UR13, UR5 ;  /* 0x00000005000d7c82 */ /* 0x000fe20008000000 */
[----:B-1----:R-:W-:-:S02]  /*0150*/  UIMAD UR22, UR18, UR19, UR5 ;  /* 0x00000013121672a4 */ /* 0x002fc4000f8e0205 */
[----:B---3--:R-:W-:Y:S02]  /*0160*/  ULOP3.LUT UR23, UR20, 0x7, URZ, 0xc0, !UPT ;  /* 0x0000000714177892 */ /* 0x008fe4000f8ec0ff */
[----:B0-----:R-:W-:Y:S02]  /*0170*/  ULEA UR4, UR8, UR4, 0x18 ;  /* 0x0000000408047291 */ /* 0x001fe4000f8ec0ff */
[----:B------:R-:W-:Y:S02]  /*0180*/  ULEA UR7, UR8, UR7, 0x18 ;  /* 0x0000000708077291 */ /* 0x000fe4000f8ec0ff */
[----:B------:R-:W-:Y:S02]  /*0190*/  UIADD3 UR8, UPT, UPT, UR23, -0x1, URZ ;  /* 0xffffffff17087890 */ /* 0x000fe4000fffe0ff */
[----:B------:R-:W-:Y:S01]  /*01a0*/  LEA R0, R45, UR4, 0x4 ;  /* 0x000000042d007c11 */ /* 0x000fe2000f8e20ff */
[----:B----4-:R-:W-:Y:S01]  /*01b0*/  IMAD R34, R3, UR18, R34 ;  /* 0x0000001203227c24 */ /* 0x010fe2000f8e0222 */
[----:B------:R-:W-:-:S02]  /*01c0*/  ULOP3.LUT UR24, UR20, 0x3, URZ, 0xc0, !UPT ;  /* 0x0000000314187892 */ /* 0x000fc4000f8ec0ff */
[----:B------:R-:W-:Y:S02]  /*01d0*/  ULOP3.LUT UR12, UR20, 0x7ffffff8, URZ, 0xc0, !UPT ;  /* 0x7ffffff8140c7892 */ /* 0x000fe4000f8ec0ff */
[----:B--2---:R-:W-:-:S11]  /*01e0*/  UISETP.GE.U32.AND UP0, UPT, UR8, 0x3, UPT ;  /* 0x000000030800788c */ /* 0x004fd6000bf06070 */
.L_x_219:
[----:B0-----:R-:W0:Y:S01]  /*01f0*/  LDC R8, c[0x0][0x410] ;  /* 0x00010400ff087b82 */ /* 0x001e220000000800 */
[----:B-1----:R-:W1:Y:S01]  /*0200*/  LDCU.64 UR8, c[0x0][0x3b8] ;  /* 0x00007700ff0877ac */ /* 0x002e620008000a00 */
[----:B------:R-:W-:Y:S01]  /*0210*/  SHF.R.S32.HI R9, RZ, 0x1f, R34 ;  /* 0x0000001fff097819 */ /* 0x000fe20000011422 */
[----:B--2---:R-:W2:Y:S01]  /*0220*/  LDCU.128 UR28, c[0x0][0x400] ;  /* 0x00008000ff1c77ac */ /* 0x004ea20008000c00 */
[----:B-1----:R-:W-:Y:S01]  /*0230*/  UIMAD.WIDE UR8, UR13, 0x8, UR8 ;  /* 0x000000080d0878a5 */ /* 0x002fe2000f8e0208 */
[----:B0-----:R-:W-:-:S04]  /*0240*/  IABS R7, R8 ;  /* 0x0000000800077213 */ /* 0x001fc80000000000 */
[----:B------:R-:W0:Y:S08]  /*0250*/  I2F.RP R4, R7 ;  /* 0x0000000700047306 */ /* 0x000e300000209400 */
[----:B0-----:R-:W0:Y:S02]  /*0260*/  MUFU.RCP R4, R4 ;  /* 0x0000000400047308 */ /* 0x001e240000001000 */
[----:B0-----:R-:W-:-:S06]  /*0270*/  IADD3 R2, PT, PT, R4, 0xffffffe, RZ ;  /* 0x0ffffffe04027810 */ /* 0x001fcc0007ffe0ff */
[----:B------:R0:W1:Y:S02]  /*0280*/  F2I.FTZ.U32.TRUNC.NTZ R3, R2 ;  /* 0x0000000200037305 */ /* 0x000064000021f000 */
[----:B0-----:R-:W-:Y:S02]  /*0290*/  MOV R2, RZ ;  /* 0x000000ff00027202 */ /* 0x001fe40000000f00 */
[----:B-1----:R-:W-:-:S05]  /*02a0*/  IADD3 R6, PT, PT, RZ, -R3, RZ ;  /* 0x80000003ff067210 */ /* 0x002fca0007ffe0ff */
[----:B------:R-:W-:Y:S01]  /*02b0*/  IMAD R5, R6, R7, RZ ;  /* 0x0000000706057224 */ /* 0x000fe200078e02ff */
[----:B------:R-:W-:-:S03]  /*02c0*/  IABS R6, UR13 ;  /* 0x0000000d00067c13 */ /* 0x000fc60008000000 */
[----:B------:R-:W-:Y:S01]  /*02d0*/  IMAD.HI.U32 R3, R3, R5, R2 ;  /* 0x0000000503037227 */ /* 0x000fe200078e0002 */
[----:B------:R-:W-:-:S05]  /*02e0*/  MOV R2, UR8 ;  /* 0x0000000800027c02 */ /* 0x000fca0008000f00 */
[----:B------:R-:W-:Y:S01]  /*02f0*/  IMAD.HI.U32 R5, R3, R6, RZ ;  /* 0x0000000603057227 */ /* 0x000fe200078e00ff */
[----:B------:R-:W-:-:S04]  /*0300*/  MOV R3, UR9 ;  /* 0x0000000900037c02 */ /* 0x000fc80008000f00 */
[----:B------:R-:W-:Y:S02]  /*0310*/  IADD3 R4, PT, PT, -R5, RZ, RZ ;  /* 0x000000ff05047210 */ /* 0x000fe40007ffe1ff */
[----:B---3--:R-:W3:Y:S03]  /*0320*/  LDG.E.64 R2, desc[UR16][R2.64] ;  /* 0x0000001002027981 */ /* 0x008ee6000c1e1b00 */
[----:B------:R-:W-:-:S05]  /*0330*/  IMAD R4, R7, R4, R6 ;  /* 0x0000000407047224 */ /* 0x000fca00078e0206 */
[----:B------:R-:W-:Y:S02]  /*0340*/  ISETP.GT.U32.AND P1, PT, R7, R4, PT ;  /* 0x000000040700720c */ /* 0x000fe40003f24070 */
[----:B--2---:R-:W-:Y:S02]  /*0350*/  ISETP.GE.U32.AND P0, PT, R34, UR28, PT ;  /* 0x0000001c22007c0c */ /* 0x004fe4000bf06070 */
[----:B------:R-:W-:Y:S02]  /*0360*/  LOP3.LUT R6, R8, UR13, RZ, 0x3c, !PT ;  /* 0x0000000d08067c12 */ /* 0x000fe4000f8e3cff */
[----:B------:R-:W-:-:S07]  /*0370*/  ISETP.GE.AND.EX P0, PT, R9, UR29, PT, P0 ;  /* 0x0000001d09007c0c */ /* 0x000fce000bf06300 */
[-C--:B------:R-:W-:Y:S02]  /*0380*/  @!P1 IADD3 R4, PT, PT, R4, -R7.reuse, RZ ;  /* 0x8000000704049210 */ /* 0x080fe40007ffe0ff */
[----:B------:R-:W-:Y:S02]  /*0390*/  IADD3 R27, PT, PT, R34, 0x40, RZ ;  /* 0x00000040221b7810 */ /* 0x000fe40007ffe0ff */
[----:B------:R-:W-:Y:S02]  /*03a0*/  ISETP.GE.U32.AND P4, PT, R4, R7, PT ;  /* 0x000000070400720c */ /* 0x000fe40003f86070 */
[----:B------:R-:W-:Y:S01]  /*03b0*/  ISETP.LE.AND P2, PT, RZ, UR13, PT ;  /* 0x0000000dff007c0c */ /* 0x000fe2000bf43270 */
[----:B------:R-:W0:Y:S01]  /*03c0*/  @!P0 LDC.64 R24, c[0x0][0x3f8] ;  /* 0x0000fe00ff188b82 */ /* 0x000e220000000a00 */
[----:B------:R-:W-:Y:S02]  /*03d0*/  ISETP.GE.AND P3, PT, R6, RZ, PT ;  /* 0x000000ff0600720c */ /* 0x000fe40003f66270 */
[----:B------:R-:W-:-:S02]  /*03e0*/  @!P1 IADD3 R5, PT, PT, R5, 0x1, RZ ;  /* 0x0000000105059810 */ /* 0x000fc40007ffe0ff */
[----:B------:R-:W-:Y:S02]  /*03f0*/  ISETP.GE.U32.AND P1, PT, R27, UR28, PT ;  /* 0x0000001c1b007c0c */ /* 0x000fe4000bf26070 */
[----:B------:R-:W-:Y:S01]  /*0400*/  SHF.R.S32.HI R11, RZ, 0x1f, R27 ;  /* 0x0000001fff0b7819 */ /* 0x000fe2000001141b */
[----:B------:R-:W1:Y:S01]  /*0410*/  @!P0 LDC.64 R20, c[0x0][0x3a0] ;  /* 0x0000e800ff148b82 */ /* 0x000e620000000a00 */
[-C--:B------:R-:W-:Y:S02]  /*0420*/  ISETP.GT.U32.AND P5, PT, R7, R4.reuse, PT ;  /* 0x000000040700720c */ /* 0x080fe40003fa4070 */
[----:B------:R-:W-:Y:S02]  /*0430*/  IADD3 R7, PT, PT, R4, -R7, RZ ;  /* 0x8000000704077210 */ /* 0x000fe40007ffe0ff */
[----:B------:R-:W-:Y:S02]  /*0440*/  ISETP.GE.AND.EX P1, PT, R11, UR29, PT, P1 ;  /* 0x0000001d0b007c0c */ /* 0x000fe4000bf26310 */
[----:B------:R-:W-:Y:S01]  /*0450*/  SEL R4, R7, R4, !P5 ;  /* 0x0000000407047207 */ /* 0x000fe20006800000 */
[----:B------:R-:W2:Y:S01]  /*0460*/  @!P0 LDC.64 R18, c[0x0][0x398] ;  /* 0x0000e600ff128b82 */ /* 0x000ea20000000a00 */
[----:B------:R-:W-:-:S02]  /*0470*/  @P4 IADD3 R5, PT, PT, R5, 0x1, RZ ;  /* 0x0000000105054810 */ /* 0x000fc40007ffe0ff */
[----:B------:R-:W-:Y:S02]  /*0480*/  ISETP.NE.AND P4, PT, R8, RZ, PT ;  /* 0x000000ff0800720c */ /* 0x000fe40003f85270 */
[----:B------:R-:W-:Y:S02]  /*0490*/  LOP3.LUT R7, RZ, R8, RZ, 0x33, !PT ;  /* 0x00000008ff077212 */ /* 0x000fe400078e33ff */
[----:B------:R-:W-:Y:S02]  /*04a0*/  @!P2 IADD3 R4, PT, PT, -R4, RZ, RZ ;  /* 0x000000ff0404a210 */ /* 0x000fe40007ffe1ff */
[----:B------:R-:W-:Y:S01]  /*04b0*/  @!P3 IADD3 R5, PT, PT, -R5, RZ, RZ ;  /* 0x000000ff0505b210 */ /* 0x000fe20007ffe1ff */
[----:B------:R-:W4:Y:S01]  /*04c0*/  @!P1 LDC.64 R22, c[0x0][0x3f8] ;  /* 0x0000fe00ff169b82 */ /* 0x000f220000000a00 */
[----:B------:R-:W-:Y:S02]  /*04d0*/  SEL R12, R7, R4, !P4 ;  /* 0x00000004070c7207 */ /* 0x000fe40006000000 */
[----:B------:R-:W-:-:S02]  /*04e0*/  SHF.L.U32 R26, R45, 0x1, RZ ;  /* 0x000000012d1a7819 */ /* 0x000fc400000006ff */
[----:B------:R-:W-:Y:S02]  /*04f0*/  SEL R7, R7, R5, !P4 ;  /* 0x0000000507077207 */ /* 0x000fe40006000000 */
[----:B------:R-:W-:Y:S01]  /*0500*/  SHF.L.U32 R13, R12, 0x2, RZ ;  /* 0x000000020c0d7819 */ /* 0x000fe200000006ff */
[----:B------:R-:W5:Y:S01]  /*0510*/  @!P1 LDC.64 R16, c[0x0][0x3a0] ;  /* 0x0000e800ff109b82 */ /* 0x000f620000000a00 */
[----:B------:R-:W-:Y:S02]  /*0520*/  LOP3.LUT R26, R26, 0x2, RZ, 0xc0, !PT ;  /* 0x000000021a1a7812 */ /* 0x000fe400078ec0ff */
[----:B------:R-:W-:Y:S02]  /*0530*/  SHF.R.S32.HI R6, RZ, 0x1f, R7 ;  /* 0x0000001fff067819 */ /* 0x000fe40000011407 */
[----:B------:R-:W-:Y:S02]  /*0540*/  SHF.R.S32.HI R5, RZ, 0x1f, R13 ;  /* 0x0000001fff057819 */ /* 0x000fe4000001140d */
[----:B------:R-:W-:Y:S01]  /*0550*/  LOP3.LUT R4, R13, R26, RZ, 0xfc, !PT ;  /* 0x0000001a0d047212 */ /* 0x000fe200078efcff */
[----:B------:R-:W-:Y:S01]  /*0560*/  IMAD R6, R6, UR30, RZ ;  /* 0x0000001e06067c24 */ /* 0x000fe2000f8e02ff */
[----:B------:R-:W-:Y:S01]  /*0570*/  ISETP.NE.AND P2, PT, RZ, UR21, PT ;  /* 0x00000015ff007c0c */ /* 0x000fe2000bf45270 */
[----:B------:R-:W5:Y:S02]  /*0580*/  @!P1 LDC.64 R14, c[0x0][0x398] ;  /* 0x0000e600ff0e9b82 */ /* 0x000f640000000a00 */
[----:B------:R-:W-:-:S04]  /*0590*/  IMAD.WIDE.U32 R4, R7, UR30, R4 ;  /* 0x0000001e07047c25 */ /* 0x000fc8000f8e0004 */
[----:B------:R-:W-:Y:S02]  /*05a0*/  IMAD R7, R7, UR31, R6 ;  /* 0x0000001f07077c24 */ /* 0x000fe4000f8e0206 */
[----:B0-----:R-:W-:-:S03]  /*05b0*/  @!P0 IMAD R6, R9, R24, RZ ;  /* 0x0000001809068224 */ /* 0x001fc600078e02ff */
[----:B------:R-:W-:Y:S01]  /*05c0*/  IADD3 R7, PT, PT, R5, R7, RZ ;  /* 0x0000000705077210 */ /* 0x000fe20007ffe0ff */
[C---:B------:R-:W-:Y:S01]  /*05d0*/  @!P0 IMAD R29, R34.reuse, R25, R6 ;  /* 0x00000019221d8224 */ /* 0x040fe200078e0206 */
[----:B------:R-:W-:Y:S01]  /*05e0*/  @!P0 MOV R6, R4 ;  /* 0x0000000400068202 */ /* 0x000fe20000000f00 */
[----:B----4-:R-:W-:Y:S01]  /*05f0*/  @!P1 IMAD R30, R11, R22, RZ ;  /* 0x000000160b1e9224 */ /* 0x010fe200078e02ff */
[----:B------:R-:W0:Y:S03]  /*0600*/  @P2 LDC.64 R8, c[0x0][0x3b0] ;  /* 0x0000ec00ff082b82 */ /* 0x000e260000000a00 */
[----:B------:R-:W-:-:S05]  /*0610*/  @!P0 IMAD.WIDE.U32 R24, R34, R24, R6 ;  /* 0x0000001822188225 */ /* 0x000fca00078e0006 */
[----:B------:R-:W4:Y:S01]  /*0620*/  LDC.64 R10, c[0x0][0x3a8] ;  /* 0x0000ea00ff0a7b82 */ /* 0x000f220000000a00 */
[----:B------:R-:W-:Y:S02]  /*0630*/  @!P0 IADD3 R25, PT, PT, R25, R29, RZ ;  /* 0x0000001d19198210 */ /* 0x000fe40007ffe0ff */
[C---:B------:R-:W-:Y:S02]  /*0640*/  @!P0 SHF.L.U32 R29, R24.reuse, 0x1, RZ ;  /* 0x00000001181d8819 */ /* 0x040fe400000006ff */
[----:B------:R-:W-:Y:S02]  /*0650*/  @!P0 SHF.L.U64.HI R28, R24, 0x1, R25 ;  /* 0x00000001181c8819 */ /* 0x000fe40000010219 */
[----:B------:R-:W-:Y:S02]  /*0660*/  @!P1 MOV R24, R4 ;  /* 0x0000000400189202 */ /* 0x000fe40000000f00 */
[----:B------:R-:W-:Y:S01]  /*0670*/  @!P1 MOV R25, R7 ;  /* 0x0000000700199202 */ /* 0x000fe20000000f00 */
[----:B------:R-:W-:Y:S01]  /*0680*/  @!P1 IMAD R23, R27, R23, R30 ;  /* 0x000000171b179224 */ /* 0x000fe200078e021e */
[----:B-1----:R-:W-:Y:S01]  /*0690*/  @!P0 IADD3 R20, P3, PT, R29, R20, RZ ;  /* 0x000000141d148210 */ /* 0x002fe20007f7e0ff */
[----:B------:R-:W-:-:S03]  /*06a0*/  @!P1 IMAD.WIDE.U32 R24, R27, R22, R24 ;  /* 0x000000161b189225 */ /* 0x000fc600078e0018 */
[----:B------:R-:W-:Y:S02]  /*06b0*/  @!P0 IADD3.X R21, PT, PT, R28, R21, RZ, P3, !PT ;  /* 0x000000151c158210 */ /* 0x000fe40001ffe4ff */
[----:B------:R-:W-:Y:S02]  /*06c0*/  IADD3 R27, PT, PT, R26, R13, RZ ;  /* 0x0000000d1a1b7210 */ /* 0x000fe40007ffe0ff */
[----:B--2---:R-:W-:Y:S02]  /*06d0*/  @!P0 IADD3 R18, P3, PT, R29, R18, RZ ;  /* 0x000000121d128210 */ /* 0x004fe40007f7e0ff */
[----:B------:R-:W-:Y:S02]  /*06e0*/  @!P1 IADD3 R23, PT, PT, R25, R23, RZ ;  /* 0x0000001719179210 */ /* 0x000fe40007ffe0ff */
[----:B------:R-:W-:Y:S02]  /*06f0*/  @!P1 SHF.L.U32 R13, R24, 0x1, RZ ;  /* 0x00000001180d9819 */ /* 0x000fe400000006ff */
[----:B------:R-:W-:-:S02]  /*0700*/  @!P0 IADD3.X R19, PT, PT, R28, R19, RZ, P3, !PT ;  /* 0x000000131c138210 */ /* 0x000fc40001ffe4ff */
[----:B------:R-:W-:Y:S02]  /*0710*/  @!P1 SHF.L.U64.HI R24, R24, 0x1, R23 ;  /* 0x0000000118189819 */ /* 0x000fe40000010217 */
[C---:B-----5:R-:W-:Y:S02]  /*0720*/  @!P1 IADD3 R16, P3, PT, R13.reuse, R16, RZ ;  /* 0x000000100d109210 */ /* 0x060fe40007f7e0ff */
[----:B------:R-:W-:Y:S02]  /*0730*/  @!P1 IADD3 R14, P4, PT, R13, R14, RZ ;  /* 0x0000000e0d0e9210 */ /* 0x000fe40007f9e0ff */
[----:B------:R-:W-:Y:S02]  /*0740*/  CS2R R36, SRZ ;  /* 0x0000000000247805 */ /* 0x000fe4000001ff00 */
[----:B------:R-:W-:Y:S01]  /*0750*/  MOV R40, RZ ;  /* 0x000000ff00287202 */ /* 0x000fe20000000f00 */
[----:B----4-:R-:W-:Y:S01]  /*0760*/  IMAD.WIDE R10, R27, 0x2, R10 ;  /* 0x000000021b0a7825 */ /* 0x010fe200078e020a */
[----:B------:R-:W-:-:S02]  /*0770*/  MOV R35, RZ ;  /* 0x000000ff00237202 */ /* 0x000fc40000000f00 */
[C---:B------:R-:W-:Y:S01]  /*0780*/  @!P1 IADD3.X R17, PT, PT, R24.reuse, R17, RZ, P3, !PT ;  /* 0x0000001118119210 */ /* 0x040fe20001ffe4ff */
[----:B0-----:R-:W-:Y:S01]  /*0790*/  @P2 IMAD.WIDE R8, R27, 0x2, R8 ;  /* 0x000000021b082825 */ /* 0x001fe200078e0208 */
[----:B------:R-:W-:Y:S01]  /*07a0*/  @!P1 IADD3.X R15, PT, PT, R24, R15, RZ, P4, !PT ;  /* 0x0000000f180f9210 */ /* 0x000fe200027fe4ff */
[----:B------:R-:W2:Y:S04]  /*07b0*/  @!P0 LDG.E R37, desc[UR16][R20.64] ;  /* 0x0000001014258981 */ /* 0x000ea8000c1e1900 */
[----:B------:R-:W4:Y:S04]  /*07c0*/  LDG.E.U16 R13, desc[UR16][R10.64] ;  /* 0x000000100a0d7981 */ /* 0x000f28000c1e1500 */
[----:B------:R-:W5:Y:S04]  /*07d0*/  @!P0 LDG.E R40, desc[UR16][R18.64] ;  /* 0x0000001012288981 */ /* 0x000f68000c1e1900 */
[----:B------:R-:W5:Y:S04]  /*07e0*/  @P2 LDG.E.U16 R21, desc[UR16][R8.64] ;  /* 0x0000001008152981 */ /* 0x000f68000c1e1500 */
[----:B------:R0:W5:Y:S04]  /*07f0*/  @P2 LDG.E.U16 R22, desc[UR16][R8.64+0x2] ;  /* 0x0000021008162981 */ /* 0x000168000c1e1500 */
[----:B------:R-:W5:Y:S04]  /*0800*/  LDG.E.U16 R20, desc[UR16][R10.64+0x2] ;  /* 0x000002100a147981 */ /* 0x000f68000c1e1500 */
[----:B------:R-:W5:Y:S04]  /*0810*/  @!P1 LDG.E R36, desc[UR16][R16.64] ;  /* 0x0000001010249981 */ /* 0x000f68000c1e1900 */
[----:B------:R1:W5:Y:S01]  /*0820*/  @!P1 LDG.E R35, desc[UR16][R14.64] ;  /* 0x000000100e239981 */ /* 0x000362000c1e1900 */
[----:B------:R-:W-:Y:S01]  /*0830*/  UISETP.NE.AND UP2, UPT, UR21, URZ, UPT ;  /* 0x000000ff1500728c */ /* 0x000fe2000bf45270 */
[----:B------:R-:W-:Y:S01]  /*0840*/  CS2R R38, SRZ ;  /* 0x0000000000267805 */ /* 0x000fe2000001ff00 */
[----:B------:R-:W-:Y:S01]  /*0850*/  UMOV UR25, 0x3f800000 ;  /* 0x3f80000000197882 */ /* 0x000fe20000000000 */
[----:B---3--:R-:W-:-:S13]  /*0860*/  R2UR UR26, R2 ;  /* 0x00000000021a72ca */ /* 0x008fda00000e0000 */
[----:B------:R-:W-:-:S05]  /*0870*/  MOV R2, UR26 ;  /* 0x0000001a00027c02 */ /* 0x000fca0008000f00 */
[----:B------:R-:W-:-:S05]  /*0880*/  FFMA.FTZ R3, -R2, UR26, R3 ;  /* 0x0000001a02037c23 */ /* 0x000fca0008010103 */
        /* <DEDUP_REMOVED lines=8> */
[----:B--2---:R-:W-:Y:S02]  /*0910*/  PRMT R9, R37, 0x7632, R9 ;  /* 0x0000763225097816 */ /* 0x004fe40000000009 */
[----:B----4-:R-:W-:Y:S02]  /*0920*/  SHF.L.U32 R3, R13, 0x10, RZ ;  /* 0x000000100d037819 */ /* 0x010fe400000006ff */
[----:B-----5:R-:W-:Y:S02]  /*0930*/  PRMT R41, R40, 0x7632, R41 ;  /* 0x0000763228297816 */ /* 0x020fe40000000029 */
[----:B------:R-:W-:Y:S02]  /*0940*/  @P2 SHF.L.U32 R39, R21, 0x10, RZ ;  /* 0x0000001015272819 */ /* 0x000fe400000006ff */
[----:B------:R-:W-:Y:S02]  /*0950*/  @P2 SHF.L.U32 R38, R22, 0x10, RZ ;  /* 0x0000001016262819 */ /* 0x000fe400000006ff */
[----:B------:R-:W-:-:S02]  /*0960*/  SHF.L.U32 R2, R20, 0x10, RZ ;  /* 0x0000001014027819 */ /* 0x000fc400000006ff */
[----:B-1----:R-:W-:Y:S02]  /*0970*/  PRMT R15, R36, 0x7632, R15 ;  /* 0x00007632240f7816 */ /* 0x002fe4000000000f */
[----:B------:R-:W-:Y:S01]  /*0980*/  PRMT R13, R35, 0x7632, R13 ;  /* 0x00007632230d7816 */ /* 0x000fe2000000000d */
        /* <DEDUP_REMOVED lines=8> */
[----:B------:R-:W-:Y:S01]  /*0a10*/  FMUL.FTZ R16, R3, R8 ;  /* 0x0000000803107220 */ /* 0x000fe20000410000 */
        /* <DEDUP_REMOVED lines=17> */
[----:B------:R-:W-:Y:S01]  /*0b30*/  FMUL.FTZ R17, R2, R21 ;  /* 0x0000001502117220 */ /* 0x000fe20000410000 */
[----:B------:R-:W-:Y:S01]  /*0b40*/  FADD.FTZ R19, RZ, R8 ;  /* 0x00000008ff137221 */ /* 0x000fe20000010000 */
[----:B------:R-:W-:Y:S01]  /*0b50*/  FMUL.FTZ R16, R15, UR25 ;  /* 0x000000190f107c20 */ /* 0x000fe20008410000 */
[----:B------:R-:W-:Y:S01]  /*0b60*/  FFMA.FTZ R18, R9, R10, RZ ;  /* 0x0000000a09127223 */ /* 0x000fe200000100ff */
[----:B------:R-:W-:Y:S01]  /*0b70*/  FADD.FTZ R22, RZ, R9 ;  /* 0x00000009ff167221 */ /* 0x000fe20000010000 */
[----:B------:R-:W-:Y:S01]  /*0b80*/  FADD.FTZ R13, R17, R24 ;  /* 0x00000018110d7221 */ /* 0x000fe20000010000 */
[----:B------:R-:W-:Y:S01]  /*0b90*/  FFMA.FTZ R8, R14, R20, R11 ;  /* 0x000000140e087223 */ /* 0x000fe2000001000b */
[----:B------:R-:W-:Y:S01]  /*0ba0*/  FFMA.FTZ R17, R16, R17, R23 ;  /* 0x0000001110117223 */ /* 0x000fe20000010017 */
[----:B------:R-:W-:Y:S01]  /*0bb0*/  FADD.FTZ R10, R14, R19 ;  /* 0x000000130e0a7221 */ /* 0x000fe20000010000 */
[C---:B------:R-:W-:Y:S01]  /*0bc0*/  FADD.FTZ R11, R21.reuse, R22 ;  /* 0x00000016150b7221 */ /* 0x040fe20000010000 */
[----:B------:R-:W-:Y:S01]  /*0bd0*/  FFMA.FTZ R9, R21, R16, R18 ;  /* 0x0000001015097223 */ /* 0x000fe20000010012 */
[----:B------:R-:W-:Y:S06]  /*0be0*/  BRA `(.L_x_196) ;  /* 0x0000000400287947 */ /* 0x000fec0003800000 */
.L_x_195:
        /* <DEDUP_REMOVED lines=11> */
[--C-:B------:R-:W-:Y:S01]  /*0ca0*/  FFMA.FTZ R16, R3, R8, R39.reuse ;  /* 0x0000000803107223 */ /* 0x100fe20000010027 */
[----:B------:R-:W-:Y:S01]  /*0cb0*/  FMUL.FTZ R10, R10, UR25 ;  /* 0x000000190a0a7c20 */ /* 0x000fe20008410000 */
[----:B------:R-:W-:Y:S01]  /*0cc0*/  SHF.L.U32 R25, R35, 0x10, RZ ;  /* 0x0000001023197819 */ /* 0x000fe200000006ff */
[--C-:B------:R-:W-:Y:S01]  /*0cd0*/  FFMA.FTZ R15, R2, R9, R38.reuse ;  /* 0x00000009020f7223 */ /* 0x100fe20000010026 */
[----:B------:R-:W-:Y:S01]  /*0ce0*/  FMUL.FTZ R17, R16, -1.4426950216293334961 ;  /* 0xbfb8aa3b10117820 */ /* 0x000fe20000410000 */
[----:B------:R-:W-:Y:S01]  /*0cf0*/  FADD.FTZ R11, R11, -UR26 ;  /* 0x8000001a0b0b7e21 */ /* 0x000fe20008010000 */
[----:B------:R-:W-:Y:S01]  /*0d00*/  FFMA.FTZ R14, R3, R10, R39 ;  /* 0x0000000a030e7223 */ /* 0x000fe20000010027 */
[----:B------:R-:W-:Y:S01]  /*0d10*/  FMUL.FTZ R19, R15, -1.4426950216293334961 ;  /* 0xbfb8aa3b0f137820 */ /* 0x000fe20000410000 */
[----:B------:R-:W-:Y:S01]  /*0d20*/  SHF.L.U32 R24, R24, 0x10, RZ ;  /* 0x0000001018187819 */ /* 0x000fe200000006ff */
[----:B------:R-:W-:Y:S01]  /*0d30*/  FMUL.FTZ R11, R11, UR25 ;  /* 0x000000190b0b7c20 */ /* 0x000fe20008410000 */
[----:B------:R-:W-:Y:S01]  /*0d40*/  FMUL.FTZ R21, R14, -1.4426950216293334961 ;  /* 0xbfb8aa3b0e157820 */ /* 0x000fe20000410000 */
[----:B------:R-:W0:Y:S02]  /*0d50*/  MUFU.EX2 R17, R17 ;  /* 0x0000001100117308 */ /* 0x000e240000000800 */
[----:B------:R-:W-:-:S02]  /*0d60*/  FFMA.FTZ R13, R2, R11, R38 ;  /* 0x0000000b020d7223 */ /* 0x000fc40000010026 */
[----:B------:R-:W1:Y:S02]  /*0d70*/  MUFU.EX2 R19, R19 ;  /* 0x0000001300137308 */ /* 0x000e640000000800 */
[----:B------:R-:W-:Y:S02]  /*0d80*/  FMUL.FTZ R23, R13, -1.4426950216293334961 ;  /* 0xbfb8aa3b0d177820 */ /* 0x000fe40000410000 */
[----:B------:R-:W2:Y:S04]  /*0d90*/  MUFU.EX2 R21, R21 ;  /* 0x0000001500157308 */ /* 0x000ea80000000800 */
[----:B------:R-:W3:Y:S01]  /*0da0*/  MUFU.EX2 R23, R23 ;  /* 0x0000001700177308 */ /* 0x000ee20000000800 */
[----:B0-----:R-:W-:Y:S01]  /*0db0*/  FADD.FTZ R18, R17, 1 ;  /* 0x3f80000011127421 */ /* 0x001fe20000010000 */
[----:B-1----:R-:W-:Y:S01]  /*0dc0*/  FADD.FTZ R20, R19, 1 ;  /* 0x3f80000013147421 */ /* 0x002fe20000010000 */
[----:B------:R-:W-:-:S04]  /*0dd0*/  SHF.L.U32 R19, R40, 0x10, RZ ;  /* 0x0000001028137819 */ /* 0x000fc800000006ff */
[----:B------:R-:W0:Y:S01]  /*0de0*/  MUFU.RCP R18, R18 ;  /* 0x0000001200127308 */ /* 0x000e220000001000 */
[----:B--2---:R-:W-:Y:S01]  /*0df0*/  FADD.FTZ R22, R21, 1 ;  /* 0x3f80000015167421 */ /* 0x004fe20000010000 */
[----:B---3--:R-:W-:Y:S01]  /*0e00*/  FADD.FTZ R17, R23, 1 ;  /* 0x3f80000017117421 */ /* 0x008fe20000010000 */
[----:B------:R-:W-:-:S05]  /*0e10*/  SHF.L.U32 R23, R41, 0x10, RZ ;  /* 0x0000001029177819 */ /* 0x000fca00000006ff */
[----:B------:R-:W1:Y:S08]  /*0e20*/  MUFU.RCP R20, R20 ;  /* 0x0000001400147308 */ /* 0x000e700000001000 */
[----:B------:R-:W2:Y:S01]  /*0e30*/  MUFU.RCP R22, R22 ;  /* 0x0000001600167308 */ /* 0x000ea20000001000 */
[----:B0-----:R-:W-:Y:S01]  /*0e40*/  FADD.FTZ R21, -R18, 1 ;  /* 0x3f80000012157421 */ /* 0x001fe20000010100 */
[----:B------:R-:W-:-:S03]  /*0e50*/  FMUL.FTZ R19, R19, R18 ;  /* 0x0000001213137220 */ /* 0x000fc60000410000 */
[----:B------:R-:W-:-:S03]  /*0e60*/  FFMA.FTZ R16, R16, R21, 1 ;  /* 0x3f80000010107423 */ /* 0x000fc60000010015 */
[----:B------:R-:W0:Y:S01]  /*0e70*/  MUFU.RCP R17, R17 ;  /* 0x0000001100117308 */ /* 0x000e220000001000 */
[----:B-1----:R-:W-:Y:S01]  /*0e80*/  FMUL.FTZ R18, R23, R20 ;  /* 0x0000001417127220 */ /* 0x002fe20000410000 */
[----:B------:R-:W-:-:S04]  /*0e90*/  FADD.FTZ R20, -R20, 1 ;  /* 0x3f80000014147421 */ /* 0x000fc80000010100 */
[----:B------:R-:W-:Y:S01]  /*0ea0*/  FFMA.FTZ R15, R15, R20, 1 ;  /* 0x3f8000000f0f7423 */ /* 0x000fe20000010014 */
[----:B--2---:R-:W-:Y:S01]  /*0eb0*/  FADD.FTZ R21, -R22, 1 ;  /* 0x3f80000016157421 */ /* 0x004fe20000010100 */
[----:B------:R-:W-:Y:S02]  /*0ec0*/  FMUL.FTZ R22, R25, R22 ;  /* 0x0000001619167220 */ /* 0x000fe40000410000 */
[----:B------:R-:W-:Y:S01]  /*0ed0*/  FMUL.FTZ R15, R18, R15 ;  /* 0x0000000f120f7220 */ /* 0x000fe20000410000 */
[----:B------:R-:W-:Y:S01]  /*0ee0*/  FFMA.FTZ R21, R14, R21, 1 ;  /* 0x3f8000000e157423 */ /* 0x000fe20000010015 */
[----:B------:R-:W-:Y:S01]  /*0ef0*/  FMUL.FTZ R14, R19, R16 ;  /* 0x00000010130e7220 */ /* 0x000fe20000410000 */
[----:B0-----:R-:W-:Y:S01]  /*0f00*/  FMUL.FTZ R19, R24, R17 ;  /* 0x0000001118137220 */ /* 0x001fe20000410000 */
[----:B------:R-:W-:Y:S02]  /*0f10*/  FADD.FTZ R20, -R17, 1 ;  /* 0x3f80000011147421 */ /* 0x000fe40000010100 */
[-C--:B------:R-:W-:Y:S01]  /*0f20*/  FMUL.FTZ R17, R3, R14.reuse ;  /* 0x0000000e03117220 */ /* 0x080fe20000410000 */
[----:B------:R-:W-:Y:S01]  /*0f30*/  FMUL.FTZ R16, R22, R21 ;  /* 0x0000001516107220 */ /* 0x000fe20000410000 */
[----:B------:R-:W-:Y:S01]  /*0f40*/  FFMA.FTZ R21, R8, R14, RZ ;  /* 0x0000000e08157223 */ /* 0x000fe200000100ff */
[----:B------:R-:W-:Y:S01]  /*0f50*/  FFMA.FTZ R18, R13, R20, 1 ;  /* 0x3f8000000d127423 */ /* 0x000fe20000010014 */
[----:B------:R-:W-:Y:S01]  /*0f60*/  FMUL.FTZ R20, R2, R15 ;  /* 0x0000000f02147220 */ /* 0x000fe20000410000 */
[----:B------:R-:W-:Y:S01]  /*0f70*/  FFMA.FTZ R22, R8, R17, RZ ;  /* 0x0000001108167223 */ /* 0x000fe200000100ff */
[----:B------:R-:W-:Y:S01]  /*0f80*/  FADD.FTZ R17, RZ, R17 ;  /* 0x00000011ff117221 */ /* 0x000fe20000010000 */
[----:B------:R-:W-:Y:S01]  /*0f90*/  FMUL.FTZ R18, R19, R18 ;  /* 0x0000001213127220 */ /* 0x000fe20000410000 */
[----:B------:R-:W-:Y:S01]  /*0fa0*/  FMUL.FTZ R24, R3, R16 ;  /* 0x0000001003187220 */ /* 0x000fe20000410000 */
[C---:B------:R-:W-:Y:S01]  /*0fb0*/  FFMA.FTZ R13, R9.reuse, R20, R22 ;  /* 0x00000014090d7223 */ /* 0x040fe20000010016 */
[----:B------:R-:W-:Y:S01]  /*0fc0*/  FADD.FTZ R17, R20, R17 ;  /* 0x0000001114117221 */ /* 0x000fe20000010000 */
[----:B------:R-:W-:Y:S01]  /*0fd0*/  FADD.FTZ R19, RZ, R14 ;  /* 0x0000000eff137221 */ /* 0x000fe20000010000 */
[----:B------:R-:W-:Y:S01]  /*0fe0*/  FMUL.FTZ R20, R2, R18 ;  /* 0x0000001202147220 */ /* 0x000fe20000410000 */
[C---:B------:R-:W-:Y:S01]  /*0ff0*/  FFMA.FTZ R22, R10.reuse, R24, R13 ;  /* 0x000000180a167223 */ /* 0x040fe2000001000d */
[----:B------:R-:W-:Y:S01]  /*1000*/  FFMA.FTZ R14, R9, R15, RZ ;  /* 0x0000000f090e7223 */ /* 0x000fe200000100ff */
[----:B------:R-:W-:Y:S01]  /*1010*/  FADD.FTZ R13, R17, R24 ;  /* 0x00000018110d7221 */ /* 0x000fe20000010000 */
[----:B------:R-:W-:Y:S01]  /*1020*/  FADD.FTZ R15, RZ, R15 ;  /* 0x0000000fff0f7221 */ /* 0x000fe20000010000 */
[C---:B------:R-:W-:Y:S01]  /*1030*/  FFMA.FTZ R17, R11.reuse, R20, R22 ;  /* 0x000000140b117223 */ /* 0x040fe20000010016 */
[----:B------:R-:W-:Y:S01]  /*1040*/  FFMA.FTZ R8, R10, R16, R21 ;  /* 0x000000100a087223 */ /* 0x000fe20000010015 */
[----:B------:R-:W-:Y:S01]  /*1050*/  FFMA.FTZ R9, R11, R18, R14 ;  /* 0x000000120b097223 */ /* 0x000fe2000001000e */
[----:B------:R-:W-:Y:S01]  /*1060*/  FADD.FTZ R13, R20, R13 ;  /* 0x0000000d140d7221 */ /* 0x000fe20000010000 */
[----:B------:R-:W-:Y:S01]  /*1070*/  FADD.FTZ R10, R19, R16 ;  /* 0x00000010130a7221 */ /* 0x000fe20000010000 */
[----:B------:R-:W-:-:S07]  /*1080*/  FADD.FTZ R11, R15, R18 ;  /* 0x000000120f0b7221 */ /* 0x000fce0000010000 */
.L_x_196:
        /* <DEDUP_REMOVED lines=37> */
.L_x_198:
[----:B------:R-:W-:Y:S05]  /*12e0*/  BSYNC.RECONVERGENT B0 ;  /* 0x0000000000007941 */ /* 0x000fea0003800200 */
.L_x_197:
        /* <DEDUP_REMOVED lines=15> */
.L_x_200:
[----:B------:R-:W-:Y:S05]  /*13e0*/  BSYNC.RECONVERGENT B0 ;  /* 0x0000000000007941 */ /* 0x000fea0003800200 */
.L_x_199:
[----:B------:R-:W-:Y:S06]  /*13f0*/  BAR.SYNC.DEFER_BLOCKING 0x0 ;  /* 0x0000000000007b1d */ /* 0x000fec0000010000 */
[----:B------:R-:W-:Y:S04]  /*1400*/  BSSY.RECONVERGENT B0, `(.L_x_201) ;  /* 0x000013d000007945 */ /* 0x000fe80003800200 */
[----:B------:R-:W-:Y:S05]  /*1410*/  @P5 BRA `(.L_x_202) ;  /* 0x0000001000ec5947 */ /* 0x000fea0003800000 */
[----:B-12---:R-:W1:Y:S04]  /*1420*/  LDS.128 R12, [R0+0x20] ;  /* 0x00002000000c7984 */ /* 0x006e680000000c00 */
[----:B---3--:R-:W2:Y:S04]  /*1430*/  LDS.128 R16, [R0+0x40] ;  /* 0x0000400000107984 */ /* 0x008ea80000000c00 */
[----:B------:R-:W3:Y:S04]  /*1440*/  LDS.128 R20, [R0+0x60] ;  /* 0x0000600000147984 */ /* 0x000ee80000000c00 */
[----:B------:R-:W4:Y:S04]  /*1450*/  LDS.128 R24, [R0+0x80] ;  /* 0x0000800000187984 */ /* 0x000f280000000c00 */
[----:B------:R-:W5:Y:S01]  /*1460*/  LDS.128 R28, [R0+0xa0] ;  /* 0x0000a000001c7984 */ /* 0x000f620000000c00 */
        /* <DEDUP_REMOVED lines=310> */
.L_x_202:
[----:B------:R-:W-:Y:S05]  /*27d0*/  BSYNC.RECONVERGENT B0 ;  /* 0x0000000000007941 */ /* 0x000fea0003800200 */
.L_x_201:
[----:B------:R-:W-:Y:S04]  /*27e0*/  BSSY.RECONVERGENT B0, `(.L_x_203) ;  /* 0x000001c000007945 */ /* 0x000fe80003800200 */
[----:B------:R-:W-:Y:S05]  /*27f0*/  @P5 BRA `(.L_x_204) ;  /* 0x0000000000685947 */ /* 0x000fea0003800000 */
[----:B-1----:R-:W2:Y:S08]  /*2800*/  LDC.64 R12, c[0x0][0x3f8] ;  /* 0x0000fe00ff0c7b82 */ /* 0x002eb00000000a00 */
[----:B------:R-:W1:Y:S01]  /*2810*/  LDC.64 R16, c[0x0][0x3d8] ;  /* 0x0000f600ff107b82 */ /* 0x000e620000000a00 */
[----:B--2---:R-:W-:Y:S01]  /*2820*/  IMAD.WIDE.U32 R14, R12, 0x3, RZ ;  /* 0x000000030c0e7825 */ /* 0x004fe200078e00ff */
[----:B------:R-:W-:-:S02]  /*2830*/  LEA R21, R13, R13, 0x1 ;  /* 0x0000000d0d157211 */ /* 0x000fc400078e08ff */
[----:B------:R-:W-:Y:S02]  /*2840*/  LEA.HI R23, P1, R13, R12, RZ, 0x1 ;  /* 0x0000000c0d177211 */ /* 0x000fe400078308ff */
[----:B------:R-:W-:Y:S02]  /*2850*/  IADD3 R21, PT, PT, R15, R21, RZ ;  /* 0x000000150f157210 */ /* 0x000fe40007ffe0ff */
[----:B---3--:R-:W-:Y:S01]  /*2860*/  IADD3.X R18, PT, PT, RZ, R13, RZ, P1, !PT ;  /* 0x0000000dff127210 */ /* 0x008fe20000ffe4ff */
        /* <DEDUP_REMOVED lines=19> */
.L_x_204:
[----:B------:R-:W-:Y:S05]  /*29a0*/  BSYNC.RECONVERGENT B0 ;  /* 0x0000000000007941 */ /* 0x000fea0003800200 */
.L_x_203:
        /* <DEDUP_REMOVED lines=18> */
[----:B-1----:R-:W-:Y:S02]  /*2ad0*/  IADD3 R13, PT, PT, -R12, 0x1, RZ ;  /* 0x000000010c0d7810 */ /* 0x002fe40007ffe1ff */
        /* <DEDUP_REMOVED lines=10> */
.L_x_207:
[----:B----4-:R-:W2:Y:S04]  /*2b80*/  LDG.E.STRONG.GPU R10, desc[UR16][R8.64] ;  /* 0x00000010080a7981 */ /* 0x010ea8000c1ef900 */
[----:B--2---:R-:W-:Y:S01]  /*2b90*/  CCTL.IVALL ;  /* 0x00000000ff00798f */ /* 0x004fe20002000000 */
[----:B------:R-:W-:Y:S05]  /*2ba0*/  YIELD ;  /* 0x0000000000007946 */ /* 0x000fea0003800000 */
[----:B------:R-:W-:-:S13]  /*2bb0*/  ISETP.NE.AND P1, PT, R10, R15, PT ;  /* 0x0000000f0a00720c */ /* 0x000fda0003f25270 */
[----:B------:R-:W-:Y:S05]  /*2bc0*/  @P1 BRA `(.L_x_207) ;  /* 0xfffffffc00ec1947 */ /* 0x000fea000383ffff */
.L_x_206:
[----:B------:R-:W-:Y:S05]  /*2bd0*/  WARPSYNC.ALL ;  /* 0x0000000000007948 */ /* 0x000fea0003800000 */
[----:B------:R-:W-:Y:S06]  /*2be0*/  BAR.SYNC.DEFER_BLOCKING 0x0 ;  /* 0x0000000000007b1d */ /* 0x000fec0000010000 */
[----:B------:R-:W-:Y:S01]  /*2bf0*/  UMOV UR4, URZ ;  /* 0x000000ff00047c82 */ /* 0x000fe20008000000 */
[----:B------:R-:W-:Y:S05]  /*2c00*/  @!P4 BRA `(.L_x_208) ;  /* 0x00000004002cc947 */ /* 0x000fea0003800000 */
[----:B----4-:R-:W-:-:S07]  /*2c10*/  HFMA2 R8, -RZ, RZ, 0, 0 ;  /* 0x00000000ff087431 */ /* 0x010fce00000001ff */
.L_x_209:
[C---:B------:R-:W-:Y:S02]  /*2c20*/  IADD3 R14, PT, PT, R8.reuse, 0x1, RZ ;  /* 0x00000001080e7810 */ /* 0x040fe40007ffe0ff */
[C---:B------:R-:W-:Y:S02]  /*2c30*/  ISETP.EQ.OR P4, PT, R8.reuse, UR18, P3 ;  /* 0x0000001208007c0c */ /* 0x040fe40009f82670 */
[----:B------:R-:W-:Y:S02]  /*2c40*/  IADD3 R10, PT, PT, R8, 0x2, RZ ;  /* 0x00000002080a7810 */ /* 0x000fe40007ffe0ff */
[----:B------:R-:W-:Y:S02]  /*2c50*/  ISETP.EQ.OR P5, PT, R14, UR18, P3 ;  /* 0x000000120e007c0c */ /* 0x000fe40009fa2670 */
[----:B------:R-:W-:Y:S02]  /*2c60*/  IADD3 R16, PT, PT, R8, 0x3, RZ ;  /* 0x0000000308107810 */ /* 0x000fe40007ffe0ff */
[----:B------:R-:W-:-:S02]  /*2c70*/  ISETP.EQ.OR P6, PT, R10, UR18, P3 ;  /* 0x000000120a007c0c */ /* 0x000fc40009fc2670 */
[----:B------:R-:W-:Y:S02]  /*2c80*/  MOV R9, UR19 ;  /* 0x0000001300097c02 */ /* 0x000fe40008000f00 */
[----:B------:R-:W-:Y:S02]  /*2c90*/  ISETP.EQ.OR P1, PT, R16, UR18, P3 ;  /* 0x0000001210007c0c */ /* 0x000fe40009f22670 */
[----:B------:R-:W-:Y:S01]  /*2ca0*/  MOV R11, UR19 ;  /* 0x00000013000b7c02 */ /* 0x000fe20008000f00 */
[----:B------:R-:W-:Y:S01]  /*2cb0*/  @!P4 IMAD R12, R8, R9, UR5 ;  /* 0x00000005080cce24 */ /* 0x000fe2000f8e0209 */
[----:B-1----:R-:W-:Y:S02]  /*2cc0*/  MOV R13, 0x8 ;  /* 0x00000008000d7802 */ /* 0x002fe40000000f00 */
[----:B--2---:R-:W-:Y:S01]  /*2cd0*/  MOV R15, 0x8 ;  /* 0x00000008000f7802 */ /* 0x004fe20000000f00 */
[----:B------:R-:W-:Y:S01]  /*2ce0*/  @!P5 IMAD R14, R14, R11, UR5 ;  /* 0x000000050e0ede24 */ /* 0x000fe2000f8e020b */
[----:B------:R-:W-:Y:S01]  /*2cf0*/  MOV R17, UR19 ;  /* 0x0000001300117c02 */ /* 0x000fe20008000f00 */
[----:B------:R-:W-:Y:S01]  /*2d00*/  @!P4 IMAD.WIDE.U32 R12, R12, R13, UR28 ;  /* 0x0000001c0c0cce25 */ /* 0x000fe2000f8e000d */
[----:B------:R-:W-:-:S03]  /*2d10*/  MOV R11, 0x8 ;  /* 0x00000008000b7802 */ /* 0x000fc60000000f00 */
[----:B------:R-:W-:Y:S02]  /*2d20*/  @!P6 IMAD R10, R10, R9, UR5 ;  /* 0x000000050a0aee24 */ /* 0x000fe4000f8e0209 */
[----:B------:R-:W-:Y:S01]  /*2d30*/  @!P5 IMAD.WIDE.U32 R14, R14, R15, UR28 ;  /* 0x0000001c0e0ede25 */ /* 0x000fe2000f8e000f */
[----:B------:R-:W0:Y:S03]  /*2d40*/  @!P4 LDG.E.64 R12, desc[UR16][R12.64] ;  /* 0x000000100c0cc981 */ /* 0x000e26000c1e1b00 */
[----:B------:R-:W-:Y:S01]  /*2d50*/  @!P1 IMAD R16, R16, R17, UR5 ;  /* 0x0000000510109e24 */ /* 0x000fe2000f8e0211 */
[----:B------:R-:W-:Y:S01]  /*2d60*/  MOV R17, 0x8 ;  /* 0x0000000800117802 */ /* 0x000fe20000000f00 */
[----:B------:R-:W-:Y:S01]  /*2d70*/  @!P6 IMAD.WIDE.U32 R10, R10, R11, UR28 ;  /* 0x0000001c0a0aee25 */ /* 0x000fe2000f8e000b */
[----:B------:R-:W2:Y:S03]  /*2d80*/  @!P5 LDG.E.64 R14, desc[UR16][R14.64] ;  /* 0x000000100e0ed981 */ /* 0x000ea6000c1e1b00 */
[----:B------:R-:W-:-:S02]  /*2d90*/  @!P1 IMAD.WIDE.U32 R16, R16, R17, UR28 ;  /* 0x0000001c10109e25 */ /* 0x000fc4000f8e0011 */
[----:B------:R-:W4:Y:S04]  /*2da0*/  @!P6 LDG.E.64 R10, desc[UR16][R10.64] ;  /* 0x000000100a0ae981 */ /* 0x000f28000c1e1b00 */
[----:B------:R-:W5:Y:S01]  /*2db0*/  @!P1 LDG.E.64 R16, desc[UR16][R16.64] ;  /* 0x0000001010109981 */ /* 0x000f62000c1e1b00 */
[----:B------:R-:W-:Y:S01]  /*2dc0*/  IADD3 R9, PT, PT, R8, 0x4, RZ ;  /* 0x0000000408097810 */ /* 0x000fe20007ffe0ff */
[----:B0--3--:R-:W-:Y:S01]  /*2dd0*/  @!P4 FADD.FTZ R32, R32, R12 ;  /* 0x0000000c2020c221 */ /* 0x009fe20000010000 */
[----:B------:R-:W-:Y:S02]  /*2de0*/  @!P4 FADD.FTZ R33, R33, R13 ;  /* 0x0000000d2121c221 */ /* 0x000fe40000010000 */
[----:B------:R-:W-:Y:S02]  /*2df0*/  ISETP.EQ.OR P4, PT, R9, UR18, P3 ;  /* 0x0000001209007c0c */ /* 0x000fe40009f82670 */
[----:B------:R-:W-:Y:S01]  /*2e00*/  IADD3 R12, PT, PT, R8, 0x5, RZ ;  /* 0x00000005080c7810 */ /* 0x000fe20007ffe0ff */
[----:B--2---:R-:W-:Y:S01]  /*2e10*/  @!P5 FADD.FTZ R32, R32, R14 ;  /* 0x0000000e2020d221 */ /* 0x004fe20000010000 */
[----:B------:R-:W-:Y:S01]  /*2e20*/  @!P5 FADD.FTZ R33, R33, R15 ;  /* 0x0000000f2121d221 */ /* 0x000fe20000010000 */
[----:B------:R-:W-:-:S02]  /*2e30*/  IADD3 R13, PT, PT, R8, 0x6, RZ ;  /* 0x00000006080d7810 */ /* 0x000fc40007ffe0ff */
[----:B------:R-:W-:Y:S01]  /*2e40*/  ISETP.EQ.OR P5, PT, R12, UR18, P3 ;  /* 0x000000120c007c0c */ /* 0x000fe20009fa2670 */
[----:B----4-:R-:W-:Y:S01]  /*2e50*/  @!P6 FADD.FTZ R32, R32, R10 ;  /* 0x0000000a2020e221 */ /* 0x010fe20000010000 */
[----:B------:R-:W-:Y:S01]  /*2e60*/  MOV R14, UR19 ;  /* 0x00000013000e7c02 */ /* 0x000fe20008000f00 */
[----:B------:R-:W-:Y:S01]  /*2e70*/  @!P6 FADD.FTZ R33, R33, R11 ;  /* 0x0000000b2121e221 */ /* 0x000fe20000010000 */
[----:B------:R-:W-:Y:S01]  /*2e80*/  ISETP.EQ.OR P6, PT, R13, UR18, P3 ;  /* 0x000000120d007c0c */ /* 0x000fe20009fc2670 */
[----:B-----5:R-:W-:Y:S01]  /*2e90*/  @!P1 FADD.FTZ R32, R32, R16 ;  /* 0x0000001020209221 */ /* 0x020fe20000010000 */
[----:B------:R-:W-:Y:S01]  /*2ea0*/  IADD3 R16, PT, PT, R8, 0x7, RZ ;  /* 0x0000000708107810 */ /* 0x000fe20007ffe0ff */
[----:B------:R-:W-:Y:S01]  /*2eb0*/  @!P1 FADD.FTZ R33, R33, R17 ;  /* 0x0000001121219221 */ /* 0x000fe20000010000 */
[----:B------:R-:W-:Y:S01]  /*2ec0*/  MOV R15, 0x8 ;  /* 0x00000008000f7802 */ /* 0x000fe20000000f00 */
[----:B------:R-:W-:Y:S01]  /*2ed0*/  @!P4 IMAD R14, R9, R14, UR5 ;  /* 0x00000005090ece24 */ /* 0x000fe2000f8e020e */
[----:B------:R-:W-:-:S02]  /*2ee0*/  ISETP.EQ.OR P1, PT, R16, UR18, P3 ;  /* 0x0000001210007c0c */ /* 0x000fc40009f22670 */
[----:B------:R-:W-:Y:S01]  /*2ef0*/  MOV R11, UR19 ;  /* 0x00000013000b7c02 */ /* 0x000fe20008000f00 */
[----:B------:R-:W-:Y:S01]  /*2f00*/  @!P4 IMAD.WIDE.U32 R14, R14, R15, UR28 ;  /* 0x0000001c0e0ece25 */ /* 0x000fe2000f8e000f */
[----:B------:R-:W-:Y:S02]  /*2f10*/  MOV R10, UR19 ;  /* 0x00000013000a7c02 */ /* 0x000fe40008000f00 */
[----:B------:R-:W-:Y:S01]  /*2f20*/  MOV R9, 0x8 ;  /* 0x0000000800097802 */ /* 0x000fe20000000f00 */
[----:B------:R-:W-:Y:S01]  /*2f30*/  @!P5 IMAD R12, R12, R11, UR5 ;  /* 0x000000050c0cde24 */ /* 0x000fe2000f8e020b */
[----:B------:R-:W-:Y:S01]  /*2f40*/  MOV R17, UR19 ;  /* 0x0000001300117c02 */ /* 0x000fe20008000f00 */
[----:B------:R-:W2:Y:S01]  /*2f50*/  @!P4 LDG.E.64 R14, desc[UR16][R14.64] ;  /* 0x000000100e0ec981 */ /* 0x000ea2000c1e1b00 */
[----:B------:R-:W-:Y:S01]  /*2f60*/  @!P6 IMAD R10, R13, R10, UR5 ;  /* 0x000000050d0aee24 */ /* 0x000fe2000f8e020a */
[----:B------:R-:W-:Y:S01]  /*2f70*/  MOV R11, 0x8 ;  /* 0x00000008000b7802 */ /* 0x000fe20000000f00 */
[----:B------:R-:W-:-:S04]  /*2f80*/  @!P5 IMAD.WIDE.U32 R12, R12, R9, UR28 ;  /* 0x0000001c0c0cde25 */ /* 0x000fc8000f8e0009 */
[----:B------:R-:W-:Y:S01]  /*2f90*/  @!P1 IMAD R16, R16, R17, UR5 ;  /* 0x0000000510109e24 */ /* 0x000fe2000f8e0211 */
[----:B------:R-:W-:Y:S01]  /*2fa0*/  MOV R17, 0x8 ;  /* 0x0000000800117802 */ /* 0x000fe20000000f00 */
        /* <DEDUP_REMOVED lines=16> */
[----:B------:R-:W-:-:S05]  /*30b0*/  UMOV UR4, UR12 ;  /* 0x0000000c00047c82 */ /* 0x000fca0008000000 */
.L_x_208:
        /* <DEDUP_REMOVED lines=30> */
[----:B--2---:R-:W-:Y:S01]  /*32a0*/  MOV R15, UR9 ;  /* 0x00000009000f7c02 */ /* 0x004fe20008000f00 */
[----:B------:R-:W2:Y:S02]  /*32b0*/  @!P4 LDG.E.64 R10, desc[UR16][R10.64] ;  /* 0x000000100a0ac981 */ /* 0x000ea4000c1e1b00 */
[----:B------:R-:W-:Y:S02]  /*32c0*/  MOV R12, UR10 ;  /* 0x0000000a000c7c02 */ /* 0x000fe40008000f00 */
[----:B-1----:R-:W-:Y:S01]  /*32d0*/  MOV R13, UR11 ;  /* 0x0000000b000d7c02 */ /* 0x002fe20008000f00 */
[----:B------:R-:W4:Y:S05]  /*32e0*/  @!P5 LDG.E.64 R14, desc[UR16][R14.64] ;  /* 0x000000100e0ed981 */ /* 0x000f2a000c1e1b00 */
[----:B------:R-:W5:Y:S01]  /*32f0*/  @!P6 LDG.E.64 R12, desc[UR16][R12.64] ;  /* 0x000000100c0ce981 */ /* 0x000f62000c1e1b00 */
[----:B------:R-:W-:Y:S01]  /*3300*/  UIADD3 UR4, UPT, UPT, UR4, 0x4, URZ ;  /* 0x0000000404047890 */ /* 0x000fe2000fffe0ff */
[----:B0--3--:R-:W-:Y:S01]  /*3310*/  @!P1 FADD.FTZ R32, R32, R8 ;  /* 0x0000000820209221 */ /* 0x009fe20000010000 */
[----:B------:R-:W-:-:S03]  /*3320*/  @!P1 FADD.FTZ R33, R33, R9 ;  /* 0x0000000921219221 */ /* 0x000fc60000010000 */
[----:B--2---:R-:W-:Y:S01]  /*3330*/  @!P4 FADD.FTZ R32, R32, R10 ;  /* 0x0000000a2020c221 */ /* 0x004fe20000010000 */
[----:B------:R-:W-:-:S03]  /*3340*/  @!P4 FADD.FTZ R33, R33, R11 ;  /* 0x0000000b2121c221 */ /* 0x000fc60000010000 */
[----:B----4-:R-:W-:Y:S01]  /*3350*/  @!P5 FADD.FTZ R32, R32, R14 ;  /* 0x0000000e2020d221 */ /* 0x010fe20000010000 */
[----:B------:R-:W-:-:S03]  /*3360*/  @!P5 FADD.FTZ R33, R33, R15 ;  /* 0x0000000f2121d221 */ /* 0x000fc60000010000 */
[----:B-----5:R-:W-:Y:S01]  /*3370*/  @!P6 FADD.FTZ R32, R32, R12 ;  /* 0x0000000c2020e221 */ /* 0x020fe20000010000 */
[----:B------:R-:W-:-:S07]  /*3380*/  @!P6 FADD.FTZ R33, R33, R13 ;  /* 0x0000000d2121e221 */ /* 0x000fce0000010000 */
.L_x_210:
        /* <DEDUP_REMOVED lines=26> */
.L_x_211:
        /* <DEDUP_REMOVED lines=11> */
.L_x_212:
[----:B------:R-:W-:Y:S05]  /*35e0*/  BSYNC.RECONVERGENT B0 ;  /* 0x0000000000007941 */ /* 0x000fea0003800200 */
.L_x_205:
        /* <DEDUP_REMOVED lines=21> */
[----:B------:R-:W-:Y:S06]  /*3740*/  @!P2 BRA `(.L_x_213) ;  /* 0x000000000048a947 */ /* 0x000fec0003800000 */
[----:B------:R-:W-:Y:S01]  /*3750*/  FFMA.FTZ R11, R3, R22, R39 ;  /* 0x00000016030b7223 */ /* 0x000fe20000010027 */
[----:B------:R-:W-:-:S03]  /*3760*/  FFMA.FTZ R12, R2, R21, R38 ;  /* 0x00000015020c7223 */ /* 0x000fc60000010026 */
[----:B-1----:R-:W-:Y:S01]  /*3770*/  FMUL.FTZ R13, R11, -1.4426950216293334961 ;  /* 0xbfb8aa3b0b0d7820 */ /* 0x002fe20000410000 */
[----:B------:R-:W-:-:S05]  /*3780*/  FMUL.FTZ R16, R12, -1.4426950216293334961 ;  /* 0xbfb8aa3b0c107820 */ /* 0x000fca0000410000 */
[----:B------:R-:W1:Y:S04]  /*3790*/  MUFU.EX2 R13, R13 ;  /* 0x0000000d000d7308 */ /* 0x000e680000000800 */
[----:B------:R-:W4:Y:S01]  /*37a0*/  MUFU.EX2 R16, R16 ;  /* 0x0000001000107308 */ /* 0x000f220000000800 */
[----:B-1----:R-:W-:Y:S01]  /*37b0*/  FADD.FTZ R14, R13, 1 ;  /* 0x3f8000000d0e7421 */ /* 0x002fe20000010000 */
[----:B----4-:R-:W-:-:S03]  /*37c0*/  FADD.FTZ R17, R16, 1 ;  /* 0x3f80000010117421 */ /* 0x010fc60000010000 */
[----:B--2---:R-:W1:Y:S08]  /*37d0*/  MUFU.RCP R15, R14 ;  /* 0x0000000e000f7308 */ /* 0x004e700000001000 */
[----:B---3--:R-:W2:Y:S01]  /*37e0*/  MUFU.RCP R18, R17 ;  /* 0x0000001100127308 */ /* 0x008ea20000001000 */
        /* <DEDUP_REMOVED lines=8> */
.L_x_213:
[----:B------:R-:W-:Y:S04]  /*3870*/  BSSY.RECONVERGENT B0, `(.L_x_214) ;  /* 0x0000015000007945 */ /* 0x000fe80003800200 */
[----:B------:R-:W-:Y:S05]  /*3880*/  @P0 BRA `(.L_x_215) ;  /* 0x00000000004c0947 */ /* 0x000fea0003800000 */
[----:B------:R-:W4:Y:S01]  /*3890*/  LDCU.64 UR10, c[0x0][0x3f8] ;  /* 0x00007f00ff0a77ac */ /* 0x000f220008000a00 */
[C-C-:B------:R-:W-:Y:S01]  /*38a0*/  FFMA.FTZ R12, R8.reuse, R22, R9.reuse ;  /* 0x00000016080c7223 */ /* 0x140fe20000010009 */
[----:B--2---:R-:W-:Y:S01]  /*38b0*/  SHF.R.S32.HI R15, RZ, 0x1f, R34 ;  /* 0x0000001fff0f7819 */ /* 0x004fe20000011422 */
[----:B------:R-:W-:Y:S01]  /*38c0*/  FFMA.FTZ R11, R8, R21, R9 ;  /* 0x00000015080b7223 */ /* 0x000fe20000010009 */
[----:B------:R-:W2:Y:S01]  /*38d0*/  LDCU.64 UR8, c[0x0][0x380] ;  /* 0x00007000ff0877ac */ /* 0x000ea20008000a00 */
[----:B------:R-:W-:Y:S01]  /*38e0*/  FFMA.FTZ R40, R3, R40, -R12 ;  /* 0x0000002803287223 */ /* 0x000fe2000001080c */
[----:B------:R-:W-:Y:S01]  /*38f0*/  MOV R12, R4 ;  /* 0x00000004000c7202 */ /* 0x000fe20000000f00 */
[----:B------:R-:W-:Y:S01]  /*3900*/  FFMA.FTZ R11, R2, R41, -R11 ;  /* 0x00000029020b7223 */ /* 0x000fe2000001080b */
[----:B-1----:R-:W-:Y:S01]  /*3910*/  MOV R13, R7 ;  /* 0x00000007000d7202 */ /* 0x002fe20000000f00 */
[----:B------:R-:W-:Y:S02]  /*3920*/  FMUL.FTZ R40, R40, UR25 ;  /* 0x0000001928287c20 */ /* 0x000fe40008410000 */
        /* <DEDUP_REMOVED lines=9> */
.L_x_215:
[----:B------:R-:W-:Y:S05]  /*39c0*/  BSYNC.RECONVERGENT B0 ;  /* 0x0000000000007941 */ /* 0x000fea0003800200 */
.L_x_214:
[----:B------:R-:W-:Y:S01]  /*39d0*/  UISETP.NE.AND UP1, UPT, UR21, URZ, UPT ;  /* 0x000000ff1500728c */ /* 0x000fe2000bf25270 */
[C---:B----4-:R-:W-:Y:S01]  /*39e0*/  PRMT R11, R35.reuse, 0x7632, R11 ;  /* 0x00007632230b7816 */ /* 0x050fe2000000000b */
[----:B------:R-:W-:Y:S01]  /*39f0*/  FADD.FTZ R36, R36, -UR26 ;  /* 0x8000001a24247e21 */ /* 0x000fe20008010000 */
[----:B------:R-:W-:Y:S01]  /*3a00*/  FADD.FTZ R12, R10, -UR26 ;  /* 0x8000001a0a0c7e21 */ /* 0x000fe20008010000 */
        /* <DEDUP_REMOVED lines=9> */
[----:B------:R-:W1:Y:S04]  /*3aa0*/  MUFU.EX2 R12, R12 ;  /* 0x0000000c000c7308 */ /* 0x000e680000000800 */
[----:B------:R-:W2:Y:S01]  /*3ab0*/  MUFU.EX2 R14, R14 ;  /* 0x0000000e000e7308 */ /* 0x000ea20000000800 */
[----:B-1----:R-:W-:Y:S01]  /*3ac0*/  FADD.FTZ R13, R12, 1 ;  /* 0x3f8000000c0d7421 */ /* 0x002fe20000010000 */
[----:B--2---:R-:W-:-:S05]  /*3ad0*/  FADD.FTZ R15, R14, 1 ;  /* 0x3f8000000e0f7421 */ /* 0x004fca0000010000 */
[----:B------:R-:W3:Y:S08]  /*3ae0*/  MUFU.RCP R13, R13 ;  /* 0x0000000d000d7308 */ /* 0x000ef00000001000 */
[----:B------:R-:W1:Y:S01]  /*3af0*/  MUFU.RCP R16, R15 ;  /* 0x0000000f00107308 */ /* 0x000e620000001000 */
        /* <DEDUP_REMOVED lines=8> */
.L_x_216:
[----:B------:R-:W4:Y:S01]  /*3b80*/  LDCU.64 UR8, c[0x0][0x400] ;  /* 0x00008000ff0877ac */ /* 0x000f220008000a00 */
[----:B-1----:R-:W-:Y:S01]  /*3b90*/  IADD3 R13, PT, PT, R34, 0x40, RZ ;  /* 0x00000040220d7810 */ /* 0x002fe20007ffe0ff */
        /* <DEDUP_REMOVED lines=11> */
[----:B------:R-:W1:Y:S01]  /*3c50*/  LDCU.64 UR8, c[0x0][0x3f8] ;  /* 0x00007f00ff0877ac */ /* 0x000e620008000a00 */
[----:B------:R-:W-:Y:S01]  /*3c60*/  MOV R5, R7 ;  /* 0x0000000700057202 */ /* 0x000fe20000000f00 */
[----:B------:R-:W4:Y:S01]  /*3c70*/  LDCU.64 UR10, c[0x0][0x380] ;  /* 0x00007000ff0a77ac */ /* 0x000f220008000a00 */
[----:B-1----:R-:W-:Y:S02]  /*3c80*/  IMAD R2, R14, UR8, RZ ;  /* 0x000000080e027c24 */ /* 0x002fe4000f8e02ff */
[----:B------:R-:W-:-:S04]  /*3c90*/  IMAD.WIDE.U32 R4, R13, UR8, R4 ;  /* 0x000000080d047c25 */ /* 0x000fc8000f8e0004 */
[----:B------:R-:W-:Y:S01]  /*3ca0*/  IMAD R3, R13, UR9, R2 ;  /* 0x000000090d037c24 */ /* 0x000fe2000f8e0202 */
[----:B----4-:R-:W-:-:S04]  /*3cb0*/  LEA R2, P0, R4, UR10, 0x1 ;  /* 0x0000000a04027c11 */ /* 0x010fc8000f8008ff */
[----:B------:R-:W-:Y:S02]  /*3cc0*/  IADD3 R3, PT, PT, R5, R3, RZ ;  /* 0x0000000305037210 */ /* 0x000fe40007ffe0ff */
[----:B------:R-:W-:Y:S02]  /*3cd0*/  F2FP.BF16.F32.PACK_AB R5, R9, R12 ;  /* 0x0000000c0905723e */ /* 0x000fe400000010ff */
[----:B------:R-:W-:-:S05]  /*3ce0*/  LEA.HI.X R3, R4, UR11, R3, 0x1, P0 ;  /* 0x0000000b04037c11 */ /* 0x000fca00080f0c03 */
[----:B------:R1:W-:Y:S02]  /*3cf0*/  STG.E desc[UR16][R2.64], R5 ;  /* 0x0000000502007986 */ /* 0x0003e4000c101910 */
.L_x_218:
[----:B------:R-:W-:Y:S05]  /*3d00*/  BSYNC.RECONVERGENT B0 ;  /* 0x0000000000007941 */ /* 0x000fea0003800200 */
.L_x_217:
[----:B------:R-:W-:Y:S01]  /*3d10*/  UIADD3 UR13, UPT, UPT, UR19, UR13, URZ ;  /* 0x0000000d130d7290 */ /* 0x000fe2000fffe0ff */
[----:B------:R-:W-:-:S03]  /*3d20*/  IADD3 R42, PT, PT, R42, 0x1, RZ ;  /* 0x000000012a2a7810 */ /* 0x000fc60007ffe0ff */
[----:B------:R-:W-:-:S09]  /*3d30*/  UISETP.GE.AND UP1, UPT, UR13, UR6, UPT ;  /* 0x000000060d00728c */ /* 0x000fd2000bf26270 */
[----:B------:R-:W-:Y:S05]  /*3d40*/  BRA.U !UP1, `(.L_x_219) ;  /* 0xffffffc509287547 */ /* 0x000fea000b83ffff */
.L_x_194:
[----:B------:R-:W4:Y:S01]  /*3d50*/  LDC R4, c[0x0][0x370] ;  /* 0x0000dc00ff047b82 */ /* 0x000f220000000800 */
[----:B------:R-:W-:Y:S01]  /*3d60*/  ISETP.NE.AND P2, PT, R45, RZ, PT ;  /* 0x000000ff2d00720c */ /* 0x000fe20003f45270 */
[----:B------:R-:W-:Y:S06]  /*3d70*/  BSSY.RECONVERGENT B0, `(.L_x_220) ;  /* 0x0000011000007945 */ /* 0x000fec0003800200 */
[----:B------:R-:W5:Y:S08]  /*3d80*/  LDC R7, c[0x0][0x374] ;  /* 0x0000dd00ff077b82 */ /* 0x000f700000000800 */
[----:B-1----:R-:W1:Y:S01]  /*3d90*/  LDC.64 R2, c[0x0][0x3c8] ;  /* 0x0000f200ff027b82 */ /* 0x002e620000000a00 */
[----:B----4-:R-:W-:-:S02]  /*3da0*/  IADD3 R5, PT, PT, R4, -0x1, RZ ;  /* 0xffffffff04057810 */ /* 0x010fc40007ffe0ff */
[----:B------:R-:W-:Y:S02]  /*3db0*/  ISETP.NE.AND P1, PT, R4, 0x1, PT ;  /* 0x000000010400780c */ /* 0x000fe40003f25270 */
[----:B-----5:R-:W-:-:S04]  /*3dc0*/  IADD3 R0, PT, PT, R7, -0x1, RZ ;  /* 0xffffffff07007810 */ /* 0x020fc80007ffe0ff */
[----:B------:R-:W-:Y:S02]  /*3dd0*/  ISETP.NE.AND P0, PT, R0, UR5, PT ;  /* 0x0000000500007c0c */ /* 0x000fe4000bf05270 */
[----:B------:R-:W-:Y:S02]  /*3de0*/  SHF.L.U32 R0, R7, 0x1, RZ ;  /* 0x0000000107007819 */ /* 0x000fe400000006ff */
[----:B------:R-:W-:Y:S02]  /*3df0*/  ISETP.NE.OR P0, PT, R5, UR18, P0 ;  /* 0x0000001205007c0c */ /* 0x000fe40008705670 */
[----:B------:R-:W-:-:S05]  /*3e00*/  SEL R5, R0, RZ, P1 ;  /* 0x000000ff00057207 */ /* 0x000fca0000800000 */
[----:B-1----:R-:W-:Y:S01]  /*3e10*/  IMAD.WIDE.U32 R2, R5, 0x4, R2 ;  /* 0x0000000405027825 */ /* 0x002fe200078e0002 */
[----:B------:R-:W-:Y:S06]  /*3e20*/  @P2 BRA `(.L_x_221) ;  /* 0x0000000000142947 */ /* 0x000fec0003800000 */
[----:B------:R-:W-:Y:S01]  /*3e30*/  HFMA2 R5, -RZ, RZ, 0, 5.9604644775390625e-08 ;  /* 0x00000001ff057431 */ /* 0x000fe200000001ff */
[----:B------:R-:W-:Y:S06]  /*3e40*/  MEMBAR.ALL.GPU ;  /* 0x0000000000007992 */ /* 0x000fec000000a000 */
[----:B------:R-:W-:-:S00]  /*3e50*/  ERRBAR ;  /* 0x00000000000079ab */ /* 0x000fc00000000000 */
[----:B------:R-:W-:Y:S06]  /*3e60*/  CGAERRBAR ;  /* 0x00000000000075ab */ /* 0x000fec0000000000 */
[----:B------:R1:W-:Y:S02]  /*3e70*/  REDG.E.ADD.S32.STRONG.GPU desc[UR16][R2.64], R5 ;  /* 0x000000050200798e */ /* 0x0003e4000c12e310 */
.L_x_221:
[----:B------:R-:W-:Y:S05]  /*3e80*/  BSYNC.RECONVERGENT B0 ;  /* 0x0000000000007941 */ /* 0x000fea0003800200 */
.L_x_220:
[----:B------:R-:W-:Y:S05]  /*3e90*/  @P0 EXIT ;  /* 0x000000000000094d */ /* 0x000fea0003800000 */
[----:B------:R-:W-:Y:S05]  /*3ea0*/  @P2 BRA `(.L_x_222) ;  /* 0x0000000000202947 */ /* 0x000fea0003800000 */
[----:B------:R-:W-:-:S05]  /*3eb0*/  IMAD R0, R4, R7, RZ ;  /* 0x0000000704007224 */ /* 0x000fca00078e02ff */
[----:B------:R-:W-:-:S13]  /*3ec0*/  ISETP.NE.AND P0, PT, R0, -0x1, PT ;  /* 0xffffffff0000780c */ /* 0x000fda0003f05270 */
[----:B------:R-:W-:Y:S05]  /*3ed0*/  @!P0 BRA `(.L_x_222) ;  /* 0x0000000000148947 */ /* 0x000fea0003800000 */
.L_x_223:
[----:B-1----:R-:W4:Y:S04]  /*3ee0*/  LDG.E.STRONG.GPU R5, desc[UR16][R2.64] ;  /* 0x0000001002057981 */ /* 0x002f28000c1ef900 */
[----:B----4-:R-:W-:Y:S01]  /*3ef0*/  CCTL.IVALL ;  /* 0x00000000ff00798f */ /* 0x010fe20002000000 */
[----:B------:R-:W-:Y:S05]  /*3f00*/  YIELD ;  /* 0x0000000000007946 */ /* 0x000fea0003800000 */
[----:B------:R-:W-:-:S13]  /*3f10*/  ISETP.NE.AND P0, PT, R5, R0, PT ;  /* 0x000000000500720c */ /* 0x000fda0003f05270 */
[----:B------:R-:W-:Y:S05]  /*3f20*/  @P0 BRA `(.L_x_223) ;  /* 0xfffffffc00ec0947 */ /* 0x000fea000383ffff */
.L_x_222:
[----:B------:R-:W-:Y:S05]  /*3f30*/  WARPSYNC.ALL ;  /* 0x0000000000007948 */ /* 0x000fea0003800000 */
[----:B-1----:R-:W1:Y:S08]  /*3f40*/  LDC.64 R4, c[0x0][0x3f8] ;  /* 0x0000fe00ff047b82 */ /* 0x002e700000000a00 */
[----:B------:R-:W-:Y:S01]  /*3f50*/  BAR.SYNC.DEFER_BLOCKING 0x0 ;  /* 0x0000000000007b1d */ /* 0x000fe20000010000 */
[----:B-1----:R-:W-:-:S04]  /*3f60*/  LEA.HI R0, P0, R5, R4, RZ, 0x1 ;  /* 0x0000000405007211 */ /* 0x002fc800078108ff */
        /* <DEDUP_REMOVED lines=15> */
[----:B------:R-:W-:Y:S02]  /*4060*/  SEL R9, R3, R8, P0 ;  /* 0x0000000803097207 */ /* 0x000fe40000000000 */
[----:B------:R-:W-:Y:S01]  /*4070*/  IADD3 R20, P1, PT, R2, R7, RZ ;  /* 0x0000000702147210 */ /* 0x000fe20007f3e0ff */
[----:B------:R-:W-:Y:S01]  /*4080*/  IMAD.WIDE.U32 R6, R4, 0x3, RZ ;  /* 0x0000000304067825 */ /* 0x000fe200078e00ff */
[----:B------:R-:W-:Y:S02]  /*4090*/  LOP3.LUT R2, RZ, R12, RZ, 0x33, !PT ;  /* 0x0000000cff027212 */ /* 0x000fe400078e33ff */
[----:B------:R-:W-:-:S02]  /*40a0*/  LOP3.LUT R8, R20, 0x180, RZ, 0xc0, !PT ;  /* 0x0000018014087812 */ /* 0x000fc400078ec0ff */
[----:B------:R-:W-:Y:S02]  /*40b0*/  IADD3.X R9, PT, PT, R2, R9, RZ, P1, !PT ;  /* 0x0000000902097210 */ /* 0x000fe40000ffe4ff */
[----:B------:R-:W-:Y:S02]  /*40c0*/  ISETP.NE.U32.AND P1, PT, R8, 0x180, PT ;  /* 0x000001800800780c */ /* 0x000fe40003f25070 */
[----:B------:R-:W-:Y:S02]  /*40d0*/  IADD3 R11, PT, PT, R7, R11, RZ ;  /* 0x0000000b070b7210 */ /* 0x000fe40007ffe0ff */
[----:B------:R-:W-:Y:S02]  /*40e0*/  ISETP.NE.AND.EX P1, PT, RZ, RZ, PT, P1 ;  /* 0x000000ffff00720c */ /* 0x000fe40003f25310 */
[----:B------:R-:W-:Y:S02]  /*40f0*/  LEA.HI R13, P2, R11, R6, RZ, 0x1 ;  /* 0x000000060b0d7211 */ /* 0x000fe400078508ff */
[----:B------:R-:W-:-:S02]  /*4100*/  ISETP.GE.U32.AND P0, PT, R20, 0x180, PT ;  /* 0x000001801400780c */ /* 0x000fc40003f06070 */
[----:B---3--:R-:W-:Y:S02]  /*4110*/  IADD3.X R18, PT, PT, RZ, R11, RZ, P2, !PT ;  /* 0x0000000bff127210 */ /* 0x008fe400017fe4ff */
[----:B------:R-:W-:Y:S02]  /*4120*/  ISETP.GE.U32.AND.EX P0, PT, R9, RZ, PT, P0 ;  /* 0x000000ff0900720c */ /* 0x000fe40003f06100 */
[--C-:B------:R-:W-:Y:S02]  /*4130*/  SHF.R.S64 R13, R13, 0x1, R18.reuse ;  /* 0x000000010d0d7819 */ /* 0x100fe40000001012 */
[----:B------:R-:W-:Y:S01]  /*4140*/  SHF.R.S32.HI R18, RZ, 0x1, R18 ;  /* 0x00000001ff127819 */ /* 0x000fe20000011412 */
[----:B------:R-:W-:Y:S08]  /*4150*/  @!P1 BRA `(.L_x_225) ;  /* 0x0000000000d89947 */ /* 0x000ff00003800000 */
[----:B------:R-:W1:Y:S01]  /*4160*/  LDCU.64 UR4, c[0x0][0x3d8] ;  /* 0x00007b00ff0477ac */ /* 0x000e620008000a00 */
[----:B------:R-:W-:Y:S01]  /*4170*/  SHF.R.U64 R20, R20, 0x7, R9 ;  /* 0x0000000714147819 */ /* 0x000fe20000001209 */
[----:B------:R-:W-:Y:S01]  /*4180*/  IMAD.WIDE.U32 R6, R4, 0x4, RZ ;  /* 0x0000000404067825 */ /* 0x000fe200078e00ff */
[C---:B------:R-:W-:Y:S01]  /*4190*/  SHF.L.U32 R23, R45.reuse, 0x2, RZ ;  /* 0x000000022d177819 */ /* 0x040fe200000006ff */
[----:B------:R-:W3:Y:S01]  /*41a0*/  LDCU.64 UR6, c[0x0][0x390] ;  /* 0x00007200ff0677ac */ /* 0x000ee20008000a00 */
[----:B------:R-:W-:Y:S02]  /*41b0*/  IADD3 R20, PT, PT, R20, 0x1, RZ ;  /* 0x0000000114147810 */ /* 0x000fe40007ffe0ff */
[----:B------:R-:W-:Y:S01]  /*41c0*/  SHF.L.U64.HI R24, R45, 0x2, R12 ;  /* 0x000000022d187819 */ /* 0x000fe2000001020c */
[----:B------:R-:W4:Y:S01]  /*41d0*/  LDCU.64 UR8, c[0x0][0x388] ;  /* 0x00007100ff0877ac */ /* 0x000f220008000a00 */
[C---:B------:R-:W-:Y:S02]  /*41e0*/  SHF.L.U32 R2, R20.reuse, 0x7, RZ ;  /* 0x0000000714027819 */ /* 0x040fe400000006ff */
[----:B------:R-:W-:-:S02]  /*41f0*/  LOP3.LUT R20, R20, 0x3, RZ, 0xc0, !PT ;  /* 0x0000000314147812 */ /* 0x000fc400078ec0ff */
[----:B------:R-:W-:Y:S02]  /*4200*/  LOP3.LUT R2, R2, 0x180, RZ, 0xc0, !PT ;  /* 0x0000018002027812 */ /* 0x000fe400078ec0ff */
[----:B------:R-:W-:Y:S02]  /*4210*/  SHF.L.U32 R9, R5, 0x2, RZ ;  /* 0x0000000205097819 */ /* 0x000fe400000006ff */
[----:B------:R-:W-:Y:S02]  /*4220*/  IADD3 R45, P3, PT, R2, R45, RZ ;  /* 0x0000002d022d7210 */ /* 0x000fe40007f7e0ff */
[C---:B-1----:R-:W-:Y:S02]  /*4230*/  IADD3 R16, P1, PT, R23.reuse, UR4, RZ ;  /* 0x0000000417107c10 */ /* 0x042fe4000ff3e0ff */
[----:B0-----:R-:W-:Y:S02]  /*4240*/  SHF.L.U64.HI R32, R0, 0x2, R3 ;  /* 0x0000000200207819 */ /* 0x001fe40000010203 */
[----:B---3--:R-:W-:-:S02]  /*4250*/  IADD3 R25, P2, PT, R23, UR6, RZ ;  /* 0x0000000617197c10 */ /* 0x008fc4000ff5e0ff */
[C---:B------:R-:W-:Y:S02]  /*4260*/  IADD3.X R17, PT, PT, R24.reuse, UR5, RZ, P1, !PT ;  /* 0x0000000518117c10 */ /* 0x040fe40008ffe4ff */
[C---:B------:R-:W-:Y:S02]  /*4270*/  IADD3.X R26, PT, PT, R24.reuse, UR7, RZ, P2, !PT ;  /* 0x00000007181a7c10 */ /* 0x040fe400097fe4ff */
[----:B----4-:R-:W-:Y:S02]  /*4280*/  IADD3 R23, P1, PT, R23, UR8, RZ ;  /* 0x0000000817177c10 */ /* 0x010fe4000ff3e0ff */
[----:B------:R-:W-:Y:S02]  /*4290*/  IADD3 R20, P2, PT, RZ, -R20, RZ ;  /* 0x80000014ff147210 */ /* 0x000fe40007f5e0ff */
[----:B------:R-:W-:Y:S02]  /*42a0*/  IADD3.X R24, PT, PT, R24, UR9, RZ, P1, !PT ;  /* 0x0000000918187c10 */ /* 0x000fe40008ffe4ff */
[----:B------:R-:W-:-:S02]  /*42b0*/  SHF.L.U64.HI R28, R13, 0x2, R18 ;  /* 0x000000020d1c7819 */ /* 0x000fc40000010212 */
[----:B------:R-:W-:Y:S02]  /*42c0*/  IADD3 R30, PT, PT, R7, R9, RZ ;  /* 0x00000009071e7210 */ /* 0x000fe40007ffe0ff */
[----:B------:R-:W-:Y:S02]  /*42d0*/  IADD3.X R22, PT, PT, RZ, -0x1, RZ, P2, !PT ;  /* 0xffffffffff167810 */ /* 0x000fe400017fe4ff */
[----:B------:R-:W-:-:S07]  /*42e0*/  IADD3.X R12, PT, PT, RZ, R12, RZ, P3, !PT ;  /* 0x0000000cff0c7210 */ /* 0x000fce0001ffe4ff */
.L_x_226:
[-C--:B-1----:R-:W-:Y:S01]  /*42f0*/  LEA R8, P3, R13, R16.reuse, 0x2 ;  /* 0x000000100d087211 */ /* 0x082fe200078610ff */
[----:B------:R-:W3:Y:S01]  /*4300*/  LDG.E R2, desc[UR16][R16.64] ;  /* 0x0000001010027981 */ /* 0x000ee2000c1e1900 */
[----:B------:R-:W-:Y:S02]  /*4310*/  LEA R14, P1, R0, R16, 0x2 ;  /* 0x00000010000e7211 */ /* 0x000fe400078210ff */
[----:B------:R-:W-:Y:S02]  /*4320*/  IADD3 R10, P2, PT, R16, R6, RZ ;  /* 0x00000006100a7210 */ /* 0x000fe40007f5e0ff */
[C---:B------:R-:W-:Y:S02]  /*4330*/  IADD3.X R9, PT, PT, R17.reuse, R28, RZ, P3, !PT ;  /* 0x0000001c11097210 */ /* 0x040fe40001ffe4ff */
[C---:B--2---:R-:W-:Y:S02]  /*4340*/  IADD3.X R15, PT, PT, R17.reuse, R32, RZ, P1, !PT ;  /* 0x00000020110f7210 */ /* 0x044fe40000ffe4ff */
[----:B------:R-:W-:-:S02]  /*4350*/  IADD3.X R11, PT, PT, R17, R30, RZ, P2, !PT ;  /* 0x0000001e110b7210 */ /* 0x000fc400017fe4ff */
[----:B------:R0:W2:Y:S04]  /*4360*/  LDG.E R9, desc[UR16][R8.64] ;  /* 0x0000001008097981 */ /* 0x0000a8000c1e1900 */
[----:B------:R1:W2:Y:S04]  /*4370*/  LDG.E R10, desc[UR16][R10.64] ;  /* 0x000000100a0a7981 */ /* 0x0002a8000c1e1900 */
[----:B------:R-:W3:Y:S01]  /*4380*/  LDG.E R15, desc[UR16][R14.64] ;  /* 0x000000100e0f7981 */ /* 0x000ee2000c1e1900 */
[----:B0-----:R-:W-:Y:S02]  /*4390*/  MOV R8, R23 ;  /* 0x0000001700087202 */ /* 0x001fe40000000f00 */
[----:B------:R-:W-:-:S02]  /*43a0*/  IADD3 R20, P1, PT, R20, 0x1, RZ ;  /* 0x0000000114147810 */ /* 0x000fc40007f3e0ff */
[----:B-1----:R-:W-:Y:S02]  /*43b0*/  MOV R11, R26 ;  /* 0x0000001a000b7202 */ /* 0x002fe40000000f00 */
[----:B------:R-:W-:Y:S02]  /*43c0*/  IADD3.X R22, PT, PT, RZ, R22, RZ, P1, !PT ;  /* 0x00000016ff167210 */ /* 0x000fe40000ffe4ff */
[----:B------:R-:W-:-:S04]  /*43d0*/  ISETP.NE.U32.AND P1, PT, R20, RZ, PT ;  /* 0x000000ff1400720c */ /* 0x000fc80003f25070 */
[----:B------:R-:W-:Y:S02]  /*43e0*/  ISETP.NE.AND.EX P1, PT, R22, RZ, PT, P1 ;  /* 0x000000ff1600720c */ /* 0x000fe40003f25310 */
[----:B------:R-:W-:Y:S02]  /*43f0*/  IADD3 R16, P2, PT, R16, 0x200, RZ ;  /* 0x0000020010107810 */ /* 0x000fe40007f5e0ff */
[----:B------:R-:W-:Y:S02]  /*4400*/  IADD3 R23, P4, PT, R23, 0x200, RZ ;  /* 0x0000020017177810 */ /* 0x000fe40007f9e0ff */
[----:B------:R-:W-:Y:S02]  /*4410*/  IADD3.X R17, PT, PT, RZ, R17, RZ, P2, !PT ;  /* 0x00000011ff117210 */ /* 0x000fe400017fe4ff */
[----:B--2---:R-:W-:Y:S02]  /*4420*/  F2FP.BF16.F32.PACK_AB R21, R9, R10 ;  /* 0x0000000a0915723e */ /* 0x004fe400000010ff */
[----:B------:R-:W-:-:S02]  /*4430*/  MOV R9, R24 ;  /* 0x0000001800097202 */ /* 0x000fc40000000f00 */
        /* <DEDUP_REMOVED lines=8> */
.L_x_225:
[----:B------:R-:W-:Y:S05]  /*44c0*/  BSYNC.RECONVERGENT B0 ;  /* 0x0000000000007941 */ /* 0x000fea0003800200 */
.L_x_224:
[----:B------:R-:W-:Y:S05]  /*44d0*/  @!P0 EXIT ;  /* 0x000000000000894d */ /* 0x000fea0003800000 */
[C---:B------:R-:W-:Y:S01]  /*44e0*/  SHF.L.U64.HI R2, R4.reuse, 0x2, R5 ;  /* 0x0000000204027819 */ /* 0x040fe20000010205 */
[----:B------:R-:W3:Y:S01]  /*44f0*/  LDCU.64 UR4, c[0x0][0x3d8] ;  /* 0x00007b00ff0477ac */ /* 0x000ee20008000a00 */
[----:B------:R-:W-:Y:S02]  /*4500*/  SHF.L.U32 R4, R4, 0x2, RZ ;  /* 0x0000000204047819 */ /* 0x000fe400000006ff */
[C---:B------:R-:W-:Y:S01]  /*4510*/  SHF.L.U64.HI R5, R13.reuse, 0x2, R18 ;  /* 0x000000020d057819 */ /* 0x040fe20000010212 */
[----:B------:R-:W4:Y:S01]  /*4520*/  LDCU.64 UR6, c[0x0][0x388] ;  /* 0x00007100ff0677ac */ /* 0x000f220008000a00 */
[----:B-1----:R-:W-:Y:S02]  /*4530*/  SHF.L.U32 R8, R13, 0x2, RZ ;  /* 0x000000020d087819 */ /* 0x002fe400000006ff */
[C---:B------:R-:W-:Y:S01]  /*4540*/  SHF.L.U64.HI R6, R0.reuse, 0x2, R3 ;  /* 0x0000000200067819 */ /* 0x040fe20000010203 */
[----:B------:R-:W1:Y:S01]  /*4550*/  LDCU.64 UR8, c[0x0][0x390] ;  /* 0x00007200ff0877ac */ /* 0x000e620008000a00 */
[----:B------:R-:W-:-:S07]  /*4560*/  SHF.L.U32 R7, R0, 0x2, RZ ;  /* 0x0000000200077819 */ /* 0x000fce00000006ff */
.L_x_227:
[C---:B--2---:R-:W-:Y:S02]  /*4570*/  SHF.L.U32 R9, R45.reuse, 0x2, RZ ;  /* 0x000000022d097819 */ /* 0x044fe400000006ff */
[----:B------:R-:W-:Y:S02]  /*4580*/  SHF.L.U64.HI R12, R45, 0x2, R12 ;  /* 0x000000022d0c7819 */ /* 0x000fe4000001020c */
[----:B---3--:R-:W-:-:S04]  /*4590*/  IADD3 R10, P0, PT, R9, UR4, RZ ;  /* 0x00000004090a7c10 */ /* 0x008fc8000ff1e0ff */
[----:B------:R-:W-:Y:S02]  /*45a0*/  IADD3.X R11, PT, PT, R12, UR5, RZ, P0, !PT ;  /* 0x000000050c0b7c10 */ /* 0x000fe400087fe4ff */
[C---:B------:R-:W-:Y:S02]  /*45b0*/  IADD3 R14, P0, PT, R10.reuse, R7, RZ ;  /* 0x000000070a0e7210 */ /* 0x040fe40007f1e0ff */
[C---:B------:R-:W-:Y:S02]  /*45c0*/  IADD3 R18, P2, PT, R10.reuse, R8, RZ ;  /* 0x000000080a127210 */ /* 0x040fe40007f5e0ff */
[C---:B--2---:R-:W-:Y:S02]  /*45d0*/  IADD3.X R15, PT, PT, R11.reuse, R6, RZ, P0, !PT ;  /* 0x000000060b0f7210 */ /* 0x044fe400007fe4ff */
[----:B------:R-:W-:Y:S02]  /*45e0*/  IADD3 R16, P1, PT, R10, R4, RZ ;  /* 0x000000040a107210 */ /* 0x000fe40007f3e0ff */
[C---:B------:R-:W-:Y:S01]  /*45f0*/  IADD3.X R19, PT, PT, R11.reuse, R5, RZ, P2, !PT ;  /* 0x000000050b137210 */ /* 0x040fe200017fe4ff */
[----:B------:R2:W3:Y:S01]  /*4600*/  LDG.E R10, desc[UR16][R10.64] ;  /* 0x000000100a0a7981 */ /* 0x0004e2000c1e1900 */
[----:B------:R-:W-:-:S03]  /*4610*/  IADD3.X R17, PT, PT, R11, R2, RZ, P1, !PT ;  /* 0x000000020b117210 */ /* 0x000fc60000ffe4ff */
[----:B------:R-:W3:Y:S04]  /*4620*/  LDG.E R15, desc[UR16][R14.64] ;  /* 0x000000100e0f7981 */ /* 0x000ee8000c1e1900 */
[----:B------:R-:W5:Y:S04]  /*4630*/  LDG.E R16, desc[UR16][R16.64] ;  /* 0x0000001010107981 */ /* 0x000f68000c1e1900 */
[----:B------:R-:W5:Y:S01]  /*4640*/  LDG.E R19, desc[UR16][R18.64] ;  /* 0x0000001012137981 */ /* 0x000f62000c1e1900 */
[----:B------:R-:W-:Y:S02]  /*4650*/  LOP3.LUT R22, R9, 0xfffffffc, RZ, 0xc0, !PT ;  /* 0xfffffffc09167812 */ /* 0x000fe400078ec0ff */
[----:B------:R-:W-:-:S02]  /*4660*/  LOP3.LUT R23, R12, 0x1, RZ, 0xc0, !PT ;  /* 0x000000010c177812 */ /* 0x000fc400078ec0ff */
[----:B----4-:R-:W-:Y:S02]  /*4670*/  IADD3 R20, P0, PT, R22, UR6, RZ ;  /* 0x0000000616147c10 */ /* 0x010fe4000ff1e0ff */
[----:B--2---:R-:W-:Y:S02]  /*4680*/  LOP3.LUT R11, R12, 0x3, RZ, 0xc0, !PT ;  /* 0x000000030c0b7812 */ /* 0x004fe400078ec0ff */
[----:B------:R-:W-:Y:S02]  /*4690*/  IADD3.X R21, PT, PT, R23, UR7, RZ, P0, !PT ;  /* 0x0000000717157c10 */ /* 0x000fe400087fe4ff */
[----:B-1----:R-:W-:-:S04]  /*46a0*/  IADD3 R24, P0, PT, R22, UR8, RZ ;  /* 0x0000000816187c10 */ /* 0x002fc8000ff1e0ff */
[----:B------:R-:W-:Y:S02]  /*46b0*/  IADD3.X R25, PT, PT, R23, UR9, RZ, P0, !PT ;  /* 0x0000000917197c10 */ /* 0x000fe400087fe4ff */
[----:B---3--:R-:W-:Y:S02]  /*46c0*/  F2FP.BF16.F32.PACK_AB R13, R15, R10 ;  /* 0x0000000a0f0d723e */ /* 0x008fe400000010ff */
[----:B------:R-:W-:-:S04]  /*46d0*/  IADD3 R10, P1, PT, R22, UR4, RZ ;  /* 0x00000004160a7c10 */ /* 0x000fc8000ff3e0ff */
[----:B------:R-:W-:Y:S02]  /*46e0*/  IADD3.X R11, PT, PT, R11, UR5, RZ, P1, !PT ;  /* 0x000000050b0b7c10 */ /* 0x000fe40008ffe4ff */
[----:B-----5:R-:W-:Y:S02]  /*46f0*/  F2FP.BF16.F32.PACK_AB R27, R19, R16 ;  /* 0x00000010131b723e */ /* 0x020fe400000010ff */
[C---:B------:R-:W-:Y:S02]  /*4700*/  IADD3 R18, P0, PT, R10.reuse, R7, RZ ;  /* 0x000000070a127210 */ /* 0x040fe40007f1e0ff */
[C---:B------:R-:W-:Y:S02]  /*4710*/  IADD3 R14, P1, PT, R10.reuse, R4, RZ ;  /* 0x000000040a0e7210 */ /* 0x040fe40007f3e0ff */
[----:B------:R-:W-:Y:S02]  /*4720*/  IADD3 R16, P2, PT, R10, R8, RZ ;  /* 0x000000080a107210 */ /* 0x000fe40007f5e0ff */
[----:B------:R-:W-:-:S02]  /*4730*/  IADD3.X R19, PT, PT, R11, R6, RZ, P0, !PT ;  /* 0x000000060b137210 */ /* 0x000fc400007fe4ff */
[C---:B------:R-:W-:Y:S02]  /*4740*/  IADD3.X R15, PT, PT, R11.reuse, R2, RZ, P1, !PT ;  /* 0x000000020b0f7210 */ /* 0x040fe40000ffe4ff */
[----:B------:R-:W-:Y:S01]  /*4750*/  IADD3.X R17, PT, PT, R11, R5, RZ, P2, !PT ;  /* 0x000000050b117210 */ /* 0x000fe200017fe4ff */
        /* <DEDUP_REMOVED lines=14> */
[----:B---3--:R-:W-:Y:S02]  /*4840*/  F2FP.BF16.F32.PACK_AB R13, R13, R26 ;  /* 0x0000001a0d0d723e */ /* 0x008fe400000010ff */
[----:B----4-:R-:W-:-:S03]  /*4850*/  F2FP.BF16.F32.PACK_AB R29, R29, R28 ;  /* 0x0000001c1d1d723e */ /* 0x010fc600000010ff */
[----:B------:R1:W-:Y:S04]  /*4860*/  STG.E desc[UR16][R22.64], R13 ;  /* 0x0000000d16007986 */ /* 0x0003e8000c101910 */
[----:B------:R3:W-:Y:S04]  /*4870*/  STG.E desc[UR16][R20.64], R29 ;  /* 0x0000001d14007986 */ /* 0x0007e8000c101910 */
[----:B------:R-:W4:Y:S04]  /*4880*/  LDG.E R26, desc[UR16][R10.64+0x400] ;  /* 0x000400100a1a7981 */ /* 0x000f28000c1e1900 */
[----:B--2---:R-:W4:Y:S04]  /*4890*/  LDG.E R27, desc[UR16][R18.64+0x400] ;  /* 0x00040010121b7981 */ /* 0x004f28000c1e1900 */
[----:B------:R-:W2:Y:S04]  /*48a0*/  LDG.E R28, desc[UR16][R14.64+0x400] ;  /* 0x000400100e1c7981 */ /* 0x000ea8000c1e1900 */
[----:B------:R-:W2:Y:S01]  /*48b0*/  LDG.E R31, desc[UR16][R16.64+0x400] ;  /* 0x00040010101f7981 */ /* 0x000ea2000c1e1900 */
[----:B------:R-:W-:-:S04]  /*48c0*/  IADD3 R25, P0, PT, R9, 0x400, RZ ;  /* 0x0000040009197810 */ /* 0x000fc80007f1e0ff */
[----:B------:R-:W-:Y:S02]  /*48d0*/  IADD3.X R30, PT, PT, RZ, R12, RZ, P0, !PT ;  /* 0x0000000cff1e7210 */ /* 0x000fe400007fe4ff */
[----:B------:R-:W-:Y:S02]  /*48e0*/  LOP3.LUT R25, R25, 0xfffffffc, RZ, 0xc0, !PT ;  /* 0xfffffffc19197812 */ /* 0x000fe400078ec0ff */
[----:B------:R-:W-:Y:S02]  /*48f0*/  LOP3.LUT R30, R30, 0x1, RZ, 0xc0, !PT ;  /* 0x000000011e1e7812 */ /* 0x000fe400078ec0ff */
[C---:B------:R-:W-:Y:S02]  /*4900*/  IADD3 R24, P0, PT, R25.reuse, UR6, RZ ;  /* 0x0000000619187c10 */ /* 0x040fe4000ff1e0ff */
[----:B-1----:R-:W-:Y:S02]  /*4910*/  IADD3 R22, P1, PT, R25, UR8, RZ ;  /* 0x0000000819167c10 */ /* 0x002fe4000ff3e0ff */
[----:B------:R-:W-:-:S02]  /*4920*/  IADD3.X R25, PT, PT, R30, UR7, RZ, P0, !PT ;  /* 0x000000071e197c10 */ /* 0x000fc400087fe4ff */
[----:B------:R-:W-:Y:S02]  /*4930*/  IADD3.X R23, PT, PT, R30, UR9, RZ, P1, !PT ;  /* 0x000000091e177c10 */ /* 0x000fe40008ffe4ff */
[----:B----4-:R-:W-:Y:S02]  /*4940*/  F2FP.BF16.F32.PACK_AB R27, R27, R26 ;  /* 0x0000001a1b1b723e */ /* 0x010fe400000010ff */
[----:B--2---:R-:W-:-:S03]  /*4950*/  F2FP.BF16.F32.PACK_AB R31, R31, R28 ;  /* 0x0000001c1f1f723e */ /* 0x004fc600000010ff */
[----:B------:R1:W-:Y:S04]  /*4960*/  STG.E desc[UR16][R24.64], R27 ;  /* 0x0000001b18007986 */ /* 0x0003e8000c101910 */
[----:B------:R2:W-:Y:S04]  /*4970*/  STG.E desc[UR16][R22.64], R31 ;  /* 0x0000001f16007986 */ /* 0x0005e8000c101910 */
[----:B------:R-:W4:Y:S04]  /*4980*/  LDG.E R10, desc[UR16][R10.64+0x600] ;  /* 0x000600100a0a7981 */ /* 0x000f28000c1e1900 */
[----:B------:R-:W4:Y:S04]  /*4990*/  LDG.E R19, desc[UR16][R18.64+0x600] ;  /* 0x0006001012137981 */ /* 0x000f28000c1e1900 */
[----:B------:R-:W5:Y:S04]  /*49a0*/  LDG.E R14, desc[UR16][R14.64+0x600] ;  /* 0x000600100e0e7981 */ /* 0x000f68000c1e1900 */
[----:B------:R-:W5:Y:S01]  /*49b0*/  LDG.E R17, desc[UR16][R16.64+0x600] ;  /* 0x0006001010117981 */ /* 0x000f62000c1e1900 */
[----:B------:R-:W-:-:S04]  /*49c0*/  IADD3 R9, P0, PT, R9, 0x600, RZ ;  /* 0x0000060009097810 */ /* 0x000fc80007f1e0ff */
[----:B------:R-:W-:Y:S02]  /*49d0*/  IADD3.X R12, PT, PT, RZ, R12, RZ, P0, !PT ;  /* 0x0000000cff0c7210 */ /* 0x000fe400007fe4ff */
[----:B------:R-:W-:Y:S02]  /*49e0*/  LOP3.LUT R9, R9, 0xfffffffc, RZ, 0xc0, !PT ;  /* 0xfffffffc09097812 */ /* 0x000fe400078ec0ff */
[----:B------:R-:W-:Y:S02]  /*49f0*/  LOP3.LUT R12, R12, 0x1, RZ, 0xc0, !PT ;  /* 0x000000010c0c7812 */ /* 0x000fe400078ec0ff */
[C---:B---3--:R-:W-:Y:S02]  /*4a00*/  IADD3 R20, P0, PT, R9.reuse, UR6, RZ ;  /* 0x0000000609147c10 */ /* 0x048fe4000ff1e0ff */
[----:B-1----:R-:W-:Y:S02]  /*4a10*/  IADD3 R24, P1, PT, R9, UR8, RZ ;  /* 0x0000000809187c10 */ /* 0x002fe4000ff3e0ff */
[----:B------:R-:W-:-:S02]  /*4a20*/  IADD3.X R21, PT, PT, R12, UR7, RZ, P0, !PT ;  /* 0x000000070c157c10 */ /* 0x000fc400087fe4ff */
[----:B------:R-:W-:Y:S02]  /*4a30*/  IADD3.X R25, PT, PT, R12, UR9, RZ, P1, !PT ;  /* 0x000000090c197c10 */ /* 0x000fe40008ffe4ff */
[----:B------:R-:W-:-:S04]  /*4a40*/  IADD3 R45, PT, PT, R45, 0x200, RZ ;  /* 0x000002002d2d7810 */ /* 0x000fc80007ffe0ff */
[----:B------:R-:W-:-:S04]  /*4a50*/  ISETP.GT.U32.AND P0, PT, R0, R45, PT ;  /* 0x0000002d0000720c */ /* 0x000fc80003f04070 */
[----:B------:R-:W-:Y:S01]  /*4a60*/  ISETP.GT.AND.EX P0, PT, R3, RZ, PT, P0 ;  /* 0x000000ff0300720c */ /* 0x000fe20003f04300 */
[----:B------:R-:W-:Y:S01]  /*4a70*/  HFMA2 R12, -RZ, RZ, 0, 0 ;  /* 0x00000000ff0c7431 */ /* 0x000fe200000001ff */
[----:B----4-:R-:W-:Y:S02]  /*4a80*/  F2FP.BF16.F32.PACK_AB R19, R19, R10 ;  /* 0x0000000a1313723e */ /* 0x010fe400000010ff */
[----:B-----5:R-:W-:-:S03]  /*4a90*/  F2FP.BF16.F32.PACK_AB R9, R17, R14 ;  /* 0x0000000e1109723e */ /* 0x020fc600000010ff */
[----:B------:R2:W-:Y:S04]  /*4aa0*/  STG.E desc[UR16][R20.64], R19 ;  /* 0x0000001314007986 */ /* 0x0005e8000c101910 */
[----:B------:R2:W-:Y:S02]  /*4ab0*/  STG.E desc[UR16][R24.64], R9 ;  /* 0x0000000918007986 */ /* 0x0005e4000c101910 */
[----:B------:R-:W-:Y:S05]  /*4ac0*/  @P0 BRA `(.L_x_227) ;  /* 0xfffffff800a80947 */ /* 0x000fea000383ffff */
[----:B------:R-:W-:Y:S05]  /*4ad0*/  EXIT ;  /* 0x000000000000794d */ /* 0x000fea0003800000 */
.L_x_228:
        /* <DEDUP_REMOVED lines=10> */
.L_x_2472:


//--------------------- .text._Z35group_norm_nhwc_bwd_one_pass_kernelI11Bf16IOBf16WLi256ELi4ELi128EEv26Group_norm_nhwc_bwd_params --------------------------
	.section	.text._Z35group_norm_nhwc_bwd_one_pass_kernelI11Bf16IOBf16WLi256ELi4ELi128EEv26Group_norm_nhwc_bwd_params,"ax",@progbits
	.align	128
        .global         _Z35group_norm_nhwc_bwd_one_pass_kernelI11Bf16IOBf16WLi256ELi4ELi128EEv26Group_norm_nhwc_bwd_params
        .type           _Z35group_norm_nhwc_bwd_one_pass_kernelI11Bf16IOBf16WLi256ELi4ELi128EEv26Group_norm_nhwc_bwd_params,@function
        .size           _Z35group_norm_nhwc_bwd_one_pass_kernelI11Bf16IOBf16WLi256ELi4ELi128EEv26Group_norm_nhwc_bwd_params,(.L_x_2473 - _Z35group_norm_nhwc_bwd_one_pass_kernelI11Bf16IOBf16WLi256ELi4ELi128EEv26Group_norm_nhwc_bwd_params)
        .other          _Z35group_norm_nhwc_bwd_one_pass_kernelI11Bf16IOBf16WLi256ELi4ELi128EEv26Group_norm_nhwc_bwd_params,@"STO_CUDA_ENTRY STV_DEFAULT"
_Z35group_norm_nhwc_bwd_one_pass_kernelI11Bf16IOBf16WLi256ELi4ELi128EEv26Group_norm_nhwc_bwd_params:
.text._Z35group_norm_nhwc_bwd_one_pass_kernelI11Bf16IOBf16WLi256ELi4ELi128EEv26Group_norm_nhwc_bwd_params:
        /* <DEDUP_REMOVED lines=22> */
.L_x_260:
[----:B0-----:R-:W0:Y:S01]  /*0160*/  LDC R10, c[0x0][0x410] ;  /* 0x00010400ff0a7b82 */ /* 0x001e220000000800 */
[----:B------:R-:W1:Y:S01]  /*0170*/  LDCU.128 UR16, c[0x0][0x400] ;  /* 0x00008000ff1077ac */ /* 0x000e620008000c00 */
[----:B------:R-:W-:Y:S02]  /*0180*/  SHF.R.S32.HI R13, RZ, 0x1f, R38 ;  /* 0x0000001fff0d7819 */ /* 0x000fe40000011426 */
[----:B------:R-:W-:Y:S01]  /*0190*/  ISETP.LE.AND P1, PT, RZ, UR7, PT ;  /* 0x00000007ff007c0c */ /* 0x000fe2000bf23270 */
[----:B------:R-:W2:Y:S01]  /*01a0*/  LDCU.64 UR4, c[0x0][0x3b8] ;  /* 0x00007700ff0477ac */ /* 0x000ea20008000a00 */
[----:B------:R-:W-:Y:S02]  /*01b0*/  SHF.L.U32 R22, R0, 0x1, RZ ;  /* 0x0000000100167819 */ /* 0x000fe400000006ff */
[----:B------:R-:W3:Y:S01]  /*01c0*/  LDC R12, c[0x0][0x41c] ;  /* 0x00010700ff0c7b82 */ /* 0x000ee20000000800 */
[----:B------:R-:W-:Y:S02]  /*01d0*/  SHF.R.S32.HI R17, RZ, 0x1f, R37 ;  /* 0x0000001fff117819 */ /* 0x000fe40000011425 */
[----:B------:R-:W-:-:S02]  /*01e0*/  SHF.R.U32.HI R11, RZ, 0x1, R0 ;  /* 0x00000001ff0b7819 */ /* 0x000fc40000011600 */
[----:B-1----:R-:W-:-:S04]  /*01f0*/  ISETP.GE.U32.AND P0, PT, R38, UR16, PT ;  /* 0x0000001026007c0c */ /* 0x002fc8000bf06070 */
[----:B------:R-:W-:Y:S01]  /*0200*/  ISETP.GE.AND.EX P0, PT, R13, UR17, PT, P0 ;  /* 0x000000110d007c0c */ /* 0x000fe2000bf06300 */
[----:B--2---:R-:W-:Y:S01]  /*0210*/  UIMAD.WIDE UR4, UR7, 0x8, UR4 ;  /* 0x00000008070478a5 */ /* 0x004fe2000f8e0204 */
[----:B0-----:R-:W-:-:S04]  /*0220*/  IABS R7, R10 ;  /* 0x0000000a00077213 */ /* 0x001fc80000000000 */
[----:B------:R-:W0:Y:S01]  /*0230*/  I2F.RP R6, R7 ;  /* 0x0000000700067306 */ /* 0x000e220000209400 */
[----:B---3--:R-:W-:-:S06]  /*0240*/  IMAD R11, R12, UR13, R11 ;  /* 0x0000000d0c0b7c24 */ /* 0x008fcc000f8e020b */
[----:B------:R-:W1:Y:S01]  /*0250*/  @!P0 LDC.64 R14, c[0x0][0x398] ;  /* 0x0000e600ff0e8b82 */ /* 0x000e620000000a00 */
        /* <DEDUP_REMOVED lines=10> */
[----:B------:R-:W-:Y:S01]  /*0300*/  IMAD.HI.U32 R5, R5, R8, RZ ;  /* 0x0000000805057227 */ /* 0x000fe200078e00ff */
[----:B------:R-:W-:-:S04]  /*0310*/  LOP3.LUT R4, RZ, R10, RZ, 0x33, !PT ;  /* 0x0000000aff047212 */ /* 0x000fc800078e33ff */
[----:B------:R-:W-:-:S05]  /*0320*/  IADD3 R6, PT, PT, -R5, RZ, RZ ;  /* 0x000000ff05067210 */ /* 0x000fca0007ffe1ff */
[----:B------:R-:W-:-:S05]  /*0330*/  IMAD R6, R7, R6, R8 ;  /* 0x0000000607067224 */ /* 0x000fca00078e0208 */
[----:B------:R-:W-:-:S13]  /*0340*/  ISETP.GT.U32.AND P4, PT, R7, R6, PT ;  /* 0x000000060700720c */ /* 0x000fda0003f84070 */
[-C--:B------:R-:W-:Y:S02]  /*0350*/  @!P4 IADD3 R6, PT, PT, R6, -R7.reuse, RZ ;  /* 0x800000070606c210 */ /* 0x080fe40007ffe0ff */
[----:B------:R-:W-:Y:S02]  /*0360*/  @!P4 IADD3 R5, PT, PT, R5, 0x1, RZ ;  /* 0x000000010505c810 */ /* 0x000fe40007ffe0ff */
[CC--:B------:R-:W-:Y:S02]  /*0370*/  ISETP.GE.U32.AND P3, PT, R6.reuse, R7.reuse, PT ;  /* 0x000000070600720c */ /* 0x0c0fe40003f66070 */
[----:B------:R-:W-:Y:S02]  /*0380*/  ISETP.GT.U32.AND P5, PT, R7, R6, PT ;  /* 0x000000060700720c */ /* 0x000fe40003fa4070 */
[----:B------:R-:W-:-:S04]  /*0390*/  IADD3 R7, PT, PT, R6, -R7, RZ ;  /* 0x8000000706077210 */ /* 0x000fc80007ffe0ff */
[----:B------:R-:W-:Y:S02]  /*03a0*/  SEL R39, R7, R6, !P5 ;  /* 0x0000000607277207 */ /* 0x000fe40006800000 */
[----:B------:R-:W0:Y:S02]  /*03b0*/  @!P0 LDC.64 R6, c[0x0][0x3f8] ;  /* 0x0000fe00ff068b82 */ /* 0x000e240000000a00 */
[----:B------:R-:W-:Y:S02]  /*03c0*/  @!P1 IADD3 R39, PT, PT, -R39, RZ, RZ ;  /* 0x000000ff27279210 */ /* 0x000fe40007ffe1ff */
[----:B------:R-:W-:Y:S02]  /*03d0*/  @P3 IADD3 R5, PT, PT, R5, 0x1, RZ ;  /* 0x0000000105053810 */ /* 0x000fe40007ffe0ff */
[----:B------:R-:W-:Y:S02]  /*03e0*/  ISETP.NE.AND P3, PT, R10, RZ, PT ;  /* 0x000000ff0a00720c */ /* 0x000fe40003f65270 */
[----:B------:R-:W-:-:S02]  /*03f0*/  @!P2 IADD3 R5, PT, PT, -R5, RZ, RZ ;  /* 0x000000ff0505a210 */ /* 0x000fc40007ffe1ff */
[C---:B------:R-:W-:Y:S02]  /*0400*/  SEL R39, R4.reuse, R39, !P3 ;  /* 0x0000002704277207 */ /* 0x040fe40005800000 */
[----:B------:R-:W-:Y:S02]  /*0410*/  SEL R5, R4, R5, !P3 ;  /* 0x0000000504057207 */ /* 0x000fe40005800000 */
[----:B------:R-:W-:Y:S02]  /*0420*/  SHF.L.U32 R9, R39, 0x2, RZ ;  /* 0x0000000227097819 */ /* 0x000fe400000006ff */
[----:B------:R-:W-:Y:S02]  /*0430*/  SHF.R.S32.HI R4, RZ, 0x1f, R5 ;  /* 0x0000001fff047819 */ /* 0x000fe40000011405 */
[----:B------:R-:W-:Y:S02]  /*0440*/  LOP3.LUT R22, R9, 0x2, R22, 0xf8, !PT ;  /* 0x0000000209167812 */ /* 0x000fe400078ef816 */
[----:B------:R-:W-:Y:S01]  /*0450*/  SHF.R.S32.HI R23, RZ, 0x1f, R9 ;  /* 0x0000001fff177819 */ /* 0x000fe20000011409 */
[----:B------:R-:W-:Y:S01]  /*0460*/  IMAD R4, R4, UR18, RZ ;  /* 0x0000001204047c24 */ /* 0x000fe2000f8e02ff */
[----:B------:R-:W-:Y:S01]  /*0470*/  ISETP.GE.U32.AND P1, PT, R37, UR16, PT ;  /* 0x0000001025007c0c */ /* 0x000fe2000bf26070 */
[----:B------:R-:W2:Y:S01]  /*0480*/  @!P0 LDC.64 R8, c[0x0][0x3a0] ;  /* 0x0000e800ff088b82 */ /* 0x000ea20000000a00 */
[----:B0-----:R-:W-:-:S02]  /*0490*/  @!P0 IMAD R10, R13, R6, RZ ;  /* 0x000000060d0a8224 */ /* 0x001fc400078e02ff */
[----:B------:R-:W-:Y:S01]  /*04a0*/  IMAD.WIDE.U32 R44, R5, UR18, R22 ;  /* 0x00000012052c7c25 */ /* 0x000fe2000f8e0016 */
[----:B------:R-:W-:-:S03]  /*04b0*/  ISETP.GE.AND.EX P1, PT, R17, UR17, PT, P1 ;  /* 0x0000001111007c0c */ /* 0x000fc6000bf26310 */
[----:B------:R-:W-:Y:S01]  /*04c0*/  IMAD R43, R5, UR19, R4 ;  /* 0x00000013052b7c24 */ /* 0x000fe2000f8e0204 */
[----:B------:R-:W-:Y:S02]  /*04d0*/  MOV R4, UR4 ;  /* 0x0000000400047c02 */ /* 0x000fe40008000f00 */
[----:B------:R-:W-:Y:S01]  /*04e0*/  MOV R5, UR5 ;  /* 0x0000000500057c02 */ /* 0x000fe20008000f00 */
[----:B------:R-:W-:Y:S01]  /*04f0*/  @!P0 IMAD R19, R38, R7, R10 ;  /* 0x0000000726138224 */ /* 0x000fe200078e020a */
[----:B------:R-:W-:Y:S02]  /*0500*/  ISETP.GE.U32.AND P2, PT, R11, UR16, PT ;  /* 0x000000100b007c0c */ /* 0x000fe4000bf46070 */
[----:B------:R-:W-:Y:S02]  /*0510*/  IADD3 R43, PT, PT, R45, R43, RZ ;  /* 0x0000002b2d2b7210 */ /* 0x000fe40007ffe0ff */
[----:B------:R-:W3:Y:S01]  /*0520*/  LDG.E.64 R4, desc[UR10][R4.64] ;  /* 0x0000000a04047981 */ /* 0x000ee2000c1e1b00 */
[----:B------:R-:W0:Y:S01]  /*0530*/  @!P1 LDC.64 R24, c[0x0][0x3f8] ;  /* 0x0000fe00ff189b82 */ /* 0x000e220000000a00 */
[----:B------:R-:W-:-:S04]  /*0540*/  SHF.R.S32.HI R7, RZ, 0x1f, R11 ;  /* 0x0000001fff077819 */ /* 0x000fc8000001140b */
[----:B------:R-:W-:Y:S02]  /*0550*/  ISETP.GE.AND.EX P2, PT, R7, UR17, PT, P2 ;  /* 0x0000001107007c0c */ /* 0x000fe4000bf46320 */
[----:B------:R-:W-:Y:S01]  /*0560*/  @!P0 MOV R42, R44 ;  /* 0x0000002c002a8202 */ /* 0x000fe20000000f00 */
[----:B------:R-:W4:Y:S04]  /*0570*/  @!P1 LDC.64 R32, c[0x0][0x3a0] ;  /* 0x0000e800ff209b82 */ /* 0x000f280000000a00 */
[----:B------:R-:W-:Y:S01]  /*0580*/  @!P0 IMAD.WIDE.U32 R12, R38, R6, R42 ;  /* 0x00000006260c8225 */ /* 0x000fe200078e002a */
[----:B------:R-:W-:Y:S02]  /*0590*/  SHF.R.S32.HI R23, RZ, 0x1f, R36 ;  /* 0x0000001fff177819 */ /* 0x000fe40000011424 */
[----:B------:R-:W-:Y:S01]  /*05a0*/  ISETP.GE.U32.AND P3, PT, R36, UR16, PT ;  /* 0x0000001024007c0c */ /* 0x000fe2000bf66070 */
[----:B------:R-:W5:Y:S01]  /*05b0*/  @!P1 LDC.64 R20, c[0x0][0x398] ;  /* 0x0000e600ff149b82 */ /* 0x000f620000000a00 */
[----:B------:R-:W-:-:S02]  /*05c0*/  @!P0 IADD3 R13, PT, PT, R13, R19, RZ ;  /* 0x000000130d0d8210 */ /* 0x000fc40007ffe0ff */
[----:B------:R-:W-:-:S05]  /*05d0*/  ISETP.GE.AND.EX P3, PT, R23, UR17, PT, P3 ;  /* 0x0000001117007c0c */ /* 0x000fca000bf66330 */
[----:B------:R-:W4:Y:S01]  /*05e0*/  @!P2 LDC.64 R26, c[0x0][0x3f8] ;  /* 0x0000fe00ff1aab82 */ /* 0x000f220000000a00 */
[C---:B------:R-:W-:Y:S01]  /*05f0*/  @!P0 SHF.L.U32 R19, R12.reuse, 0x1, RZ ;  /* 0x000000010c138819 */ /* 0x040fe200000006ff */
[----:B0-----:R-:W-:Y:S01]  /*0600*/  @!P1 IMAD R10, R17, R24, RZ ;  /* 0x00000018110a9224 */ /* 0x001fe200078e02ff */
[----:B------:R-:W-:Y:S02]  /*0610*/  @!P0 SHF.L.U64.HI R6, R12, 0x1, R13 ;  /* 0x000000010c068819 */ /* 0x000fe4000001020d */
[----:B------:R-:W-:Y:S02]  /*0620*/  @!P1 MOV R12, R44 ;  /* 0x0000002c000c9202 */ /* 0x000fe40000000f00 */
[----:B------:R-:W-:Y:S01]  /*0630*/  @!P1 MOV R13, R43 ;  /* 0x0000002b000d9202 */ /* 0x000fe20000000f00 */
[----:B------:R-:W-:Y:S01]  /*0640*/  @!P1 IMAD R17, R37, R25, R10 ;  /* 0x0000001925119224 */ /* 0x000fe200078e020a */
[----:B--2---:R-:W-:Y:S01]  /*0650*/  @!P0 IADD3 R8, P4, PT, R19, R8, RZ ;  /* 0x0000000813088210 */ /* 0x004fe20007f9e0ff */
[----:B------:R-:W-:-:S03]  /*0660*/  @!P1 IMAD.WIDE.U32 R24, R37, R24, R12 ;  /* 0x0000001825189225 */ /* 0x000fc600078e000c */
[----:B------:R-:W-:Y:S02]  /*0670*/  @!P0 IADD3.X R9, PT, PT, R6, R9, RZ, P4, !PT ;  /* 0x0000000906098210 */ /* 0x000fe400027fe4ff */
[----:B-1----:R-:W-:Y:S02]  /*0680*/  @!P0 IADD3 R14, P4, PT, R19, R14, RZ ;  /* 0x0000000e130e8210 */ /* 0x002fe40007f9e0ff */
[----:B------:R-:W-:Y:S02]  /*0690*/  @!P1 IADD3 R19, PT, PT, R25, R17, RZ ;  /* 0x0000001119139210 */ /* 0x000fe40007ffe0ff */
[----:B------:R-:W0:Y:S01]  /*06a0*/  @!P3 LDC.64 R16, c[0x0][0x3f8] ;  /* 0x0000fe00ff10bb82 */ /* 0x000e220000000a00 */
[----:B------:R-:W-:Y:S02]  /*06b0*/  CS2R R30, SRZ ;  /* 0x00000000001e7805 */ /* 0x000fe4000001ff00 */
[----:B------:R-:W-:Y:S02]  /*06c0*/  @!P1 SHF.L.U32 R13, R24, 0x1, RZ ;  /* 0x00000001180d9819 */ /* 0x000fe400000006ff */
[----:B------:R-:W-:Y:S01]  /*06d0*/  @!P0 IADD3.X R15, PT, PT, R6, R15, RZ, P4, !PT ;  /* 0x0000000f060f8210 */ /* 0x000fe200027fe4ff */
[----:B----4-:R-:W-:Y:S01]  /*06e0*/  @!P2 IMAD R6, R7, R26, RZ ;  /* 0x0000001a0706a224 */ /* 0x010fe200078e02ff */
[----:B------:R-:W-:Y:S01]  /*06f0*/  @!P1 SHF.L.U64.HI R24, R24, 0x1, R19 ;  /* 0x0000000118189819 */ /* 0x000fe20000010213 */
[----:B------:R1:W2:Y:S01]  /*0700*/  @!P0 LDG.E R31, desc[UR10][R8.64] ;  /* 0x0000000a081f8981 */ /* 0x0002a2000c1e1900 */
[----:B------:R-:W4:Y:S01]  /*0710*/  @!P2 LDC.64 R18, c[0x0][0x3a0] ;  /* 0x0000e800ff12ab82 */ /* 0x000f220000000a00 */
[----:B------:R-:W-:Y:S01]  /*0720*/  ISETP.NE.AND P4, PT, RZ, UR15, PT ;  /* 0x0000000fff007c0c */ /* 0x000fe2000bf85270 */
[----:B------:R-:W-:Y:S01]  /*0730*/  @!P2 IMAD R25, R11, R27, R6 ;  /* 0x0000001b0b19a224 */ /* 0x000fe200078e0206 */
[----:B------:R5:W2:Y:S05]  /*0740*/  @!P0 LDG.E R30, desc[UR10][R14.64] ;  /* 0x0000000a0e1e8981 */ /* 0x000aaa000c1e1900 */
[----:B------:R-:W4:Y:S01]  /*0750*/  @!P2 LDC.64 R6, c[0x0][0x398] ;  /* 0x0000e600ff06ab82 */ /* 0x000f220000000a00 */
[----:B-1----:R-:W-:-:S02]  /*0760*/  @!P2 MOV R8, R44 ;  /* 0x0000002c0008a202 */ /* 0x002fc40000000f00 */
[----:B------:R-:W-:Y:S02]  /*0770*/  @!P2 MOV R9, R43 ;  /* 0x0000002b0009a202 */ /* 0x000fe40000000f00 */
[----:B------:R-:W-:Y:S01]  /*0780*/  @!P1 IADD3 R32, P5, PT, R13, R32, RZ ;  /* 0x000000200d209210 */ /* 0x000fe20007fbe0ff */
[----:B------:R-:W-:Y:S02]  /*0790*/  @!P2 IMAD.WIDE.U32 R26, R11, R26, R8 ;  /* 0x0000001a0b1aa225 */ /* 0x000fe400078e0008 */
[----:B-----5:R-:W1:Y:S01]  /*07a0*/  @!P3 LDC.64 R14, c[0x0][0x398] ;  /* 0x0000e600ff0ebb82 */ /* 0x020e620000000a00 */
[----:B------:R-:W-:Y:S02]  /*07b0*/  @!P1 IADD3 R20, P0, PT, R13, R20, RZ ;  /* 0x000000140d149210 */ /* 0x000fe40007f1e0ff */
[----:B------:R-:W-:-:S05]  /*07c0*/  @!P2 IADD3 R25, PT, PT, R27, R25, RZ ;  /* 0x000000191b19a210 */ /* 0x000fca0007ffe0ff */
[----:B------:R-:W5:Y:S01]  /*07d0*/  @!P3 LDC.64 R10, c[0x0][0x3a0] ;  /* 0x0000e800ff0abb82 */ /* 0x000f620000000a00 */
[----:B0-----:R-:W-:Y:S01]  /*07e0*/  @!P3 IMAD R27, R23, R16, RZ ;  /* 0x00000010171bb224 */ /* 0x001fe200078e02ff */
[----:B------:R-:W-:-:S06]  /*07f0*/  @!P2 SHF.L.U32 R23, R26, 0x1, RZ ;  /* 0x000000011a17a819 */ /* 0x000fcc00000006ff */
[----:B------:R-:W0:Y:S01]  /*0800*/  LDC.64 R12, c[0x0][0x3a8] ;  /* 0x0000ea00ff0c7b82 */ /* 0x000e220000000a00 */
[C---:B------:R-:W-:Y:S02]  /*0810*/  @!P1 IADD3.X R33, PT, PT, R24.reuse, R33, RZ, P5, !PT ;  /* 0x0000002118219210 */ /* 0x040fe40002ffe4ff */
[----:B------:R-:W-:-:S05]  /*0820*/  @!P1 IADD3.X R21, PT, PT, R24, R21, RZ, P0, !PT ;  /* 0x0000001518159210 */ /* 0x000fca00007fe4ff */
[----:B------:R-:W0:Y:S01]  /*0830*/  @P4 LDC.64 R8, c[0x0][0x3b0] ;  /* 0x0000ec00ff084b82 */ /* 0x000e220000000a00 */
[----:B------:R-:W-:Y:S02]  /*0840*/  @!P2 SHF.L.U64.HI R26, R26, 0x1, R25 ;  /* 0x000000011a1aa819 */ /* 0x000fe40000010219 */
[----:B------:R-:W-:Y:S02]  /*0850*/  @!P3 MOV R24, R44 ;  /* 0x0000002c0018b202 */ /* 0x000fe40000000f00 */
[----:B------:R-:W-:Y:S01]  /*0860*/  @!P3 MOV R25, R43 ;  /* 0x0000002b0019b202 */ /* 0x000fe20000000f00 */
[C---:B------:R-:W-:Y:S01]  /*0870*/  @!P3 IMAD R17, R36.reuse, R17, R27 ;  /* 0x000000112411b224 */ /* 0x040fe200078e021b */
[----:B----4-:R-:W-:Y:S01]  /*0880*/  @!P2 IADD3 R18, P0, PT, R23, R18, RZ ;  /* 0x000000121712a210 */ /* 0x010fe20007f1e0ff */
[----:B------:R-:W-:Y:S01]  /*0890*/  @!P3 IMAD.WIDE.U32 R24, R36, R16, R24 ;  /* 0x000000102418b225 */ /* 0x000fe200078e0018 */
[----:B------:R-:W-:Y:S02]  /*08a0*/  CS2R R28, SRZ ;  /* 0x00000000001c7805 */ /* 0x000fe4000001ff00 */
[----:B------:R-:W-:-:S02]  /*08b0*/  @!P2 IADD3.X R19, PT, PT, R26, R19, RZ, P0, !PT ;  /* 0x000000131a13a210 */ /* 0x000fc400007fe4ff */
[----:B------:R-:W-:Y:S02]  /*08c0*/  @!P2 IADD3 R6, P0, PT, R23, R6, RZ ;  /* 0x000000061706a210 */ /* 0x000fe40007f1e0ff */
[----:B------:R-:W-:Y:S01]  /*08d0*/  @!P3 IADD3 R25, PT, PT, R25, R17, RZ ;  /* 0x000000111919b210 */ /* 0x000fe20007ffe0ff */
[----:B------:R4:W2:Y:S01]  /*08e0*/  @!P1 LDG.E R29, desc[UR10][R32.64] ;  /* 0x0000000a201d9981 */ /* 0x0008a2000c1e1900 */
[----:B------:R-:W-:Y:S02]  /*08f0*/  @!P3 SHF.L.U32 R17, R24, 0x1, RZ ;  /* 0x000000011811b819 */ /* 0x000fe400000006ff */
[----:B------:R-:W-:Y:S01]  /*0900*/  @!P2 IADD3.X R7, PT, PT, R26, R7, RZ, P0, !PT ;  /* 0x000000071a07a210 */ /* 0x000fe200007fe4ff */
[----:B------:R-:W2:Y:S01]  /*0910*/  @!P1 LDG.E R28, desc[UR10][R20.64] ;  /* 0x0000000a141c9981 */ /* 0x000ea2000c1e1900 */
[----:B------:R-:W-:Y:S02]  /*0920*/  @!P3 SHF.L.U64.HI R24, R24, 0x1, R25 ;  /* 0x000000011818b819 */ /* 0x000fe40000010219 */
[----:B-----5:R-:W-:-:S02]  /*0930*/  @!P3 IADD3 R10, P1, PT, R17, R10, RZ ;  /* 0x0000000a110ab210 */ /* 0x020fc40007f3e0ff */
[----:B-1----:R-:W-:Y:S01]  /*0940*/  @!P3 IADD3 R14, P0, PT, R17, R14, RZ ;  /* 0x0000000e110eb210 */ /* 0x002fe20007f1e0ff */
[C---:B0-----:R-:W-:Y:S01]  /*0950*/  IMAD.WIDE R12, R22.reuse, 0x2, R12 ;  /* 0x00000002160c7825 */ /* 0x041fe200078e020c */
[----:B------:R-:W-:Y:S02]  /*0960*/  MOV R34, RZ ;  /* 0x000000ff00227202 */ /* 0x000fe40000000f00 */
[----:B------:R-:W-:Y:S02]  /*0970*/  CS2R R26, SRZ ;  /* 0x00000000001a7805 */ /* 0x000fe4000001ff00 */
[----:B----4-:R-:W-:Y:S01]  /*0980*/  MOV R33, RZ ;  /* 0x000000ff00217202 */ /* 0x010fe20000000f00 */
[----:B------:R-:W-:Y:S01]  /*0990*/  @P4 IMAD.WIDE R8, R22, 0x2, R8 ;  /* 0x0000000216084825 */ /* 0x000fe200078e0208 */
[C---:B------:R-:W-:Y:S01]  /*09a0*/  @!P3 IADD3.X R11, PT, PT, R24.reuse, R11, RZ, P1, !PT ;  /* 0x0000000b180bb210 */ /* 0x040fe20000ffe4ff */
[----:B------:R-:W4:Y:S01]  /*09b0*/  LDG.E.U16 R16, desc[UR10][R12.64] ;  /* 0x0000000a0c107981 */ /* 0x000f22000c1e1500 */
[----:B------:R-:W-:-:S03]  /*09c0*/  @!P3 IADD3.X R15, PT, PT, R24, R15, RZ, P0, !PT ;  /* 0x0000000f180fb210 */ /* 0x000fc600007fe4ff */
[----:B------:R-:W5:Y:S04]  /*09d0*/  @!P2 LDG.E R34, desc[UR10][R18.64] ;  /* 0x0000000a1222a981 */ /* 0x000f68000c1e1900 */
[----:B------:R-:W5:Y:S04]  /*09e0*/  LDG.E.U16 R17, desc[UR10][R12.64+0x2] ;  /* 0x0000020a0c117981 */ /* 0x000f68000c1e1500 */
[----:B------:R-:W5:Y:S04]  /*09f0*/  @P4 LDG.E.U16 R20, desc[UR10][R8.64] ;  /* 0x0000000a08144981 */ /* 0x000f68000c1e1500 */
[----:B------:R-:W5:Y:S04]  /*0a00*/  @P4 LDG.E.U16 R18, desc[UR10][R8.64+0x2] ;  /* 0x0000020a08124981 */ /* 0x000f68000c1e1500 */
[----:B------:R0:W5:Y:S04]  /*0a10*/  @!P2 LDG.E R33, desc[UR10][R6.64] ;  /* 0x0000000a0621a981 */ /* 0x000168000c1e1900 */
[----:B------:R-:W5:Y:S04]  /*0a20*/  @!P3 LDG.E R27, desc[UR10][R10.64] ;  /* 0x0000000a0a1bb981 */ /* 0x000f68000c1e1900 */
[----:B------:R2:W5:Y:S01]  /*0a30*/  @!P3 LDG.E R26, desc[UR10][R14.64] ;  /* 0x0000000a0e1ab981 */ /* 0x000562000c1e1900 */
[----:B------:R-:W-:Y:S01]  /*0a40*/  UISETP.NE.AND UP1, UPT, UR15, URZ, UPT ;  /* 0x000000ff0f00728c */ /* 0x000fe2000bf25270 */
[----:B0-----:R-:W-:Y:S01]  /*0a50*/  MOV R6, RZ ;  /* 0x000000ff00067202 */ /* 0x001fe20000000f00 */
        /* <DEDUP_REMOVED lines=9> */
[----:B------:R-:W0:Y:S01]  /*0af0*/  @P0 MUFU.RSQ R8, R8 ;  /* 0x0000000800080308 */ /* 0x000e220000001400 */
[----:B------:R-:W-:Y:S02]  /*0b00*/  MOV R4, RZ ;  /* 0x000000ff00047202 */ /* 0x000fe40000000f00 */
[----:B0-----:R-:W-:-:S13]  /*0b10*/  @P0 R2UR UR4, R8 ;  /* 0x00000000080402ca */ /* 0x001fda00000e0000 */
[----:B------:R-:W-:Y:S01]  /*0b20*/  @UP0 UMOV UR9, UR4 ;  /* 0x0000000400090c82 */ /* 0x000fe20008000000 */
[----:B--2---:R-:W-:Y:S02]  /*0b30*/  PRMT R14, R29, 0x7632, R14 ;  /* 0x000076321d0e7816 */ /* 0x004fe4000000000e */
[----:B------:R-:W-:Y:S02]  /*0b40*/  PRMT R13, R28, 0x7632, R13 ;  /* 0x000076321c0d7816 */ /* 0x000fe4000000000d */
[----:B----4-:R-:W-:Y:S02]  /*0b50*/  SHF.L.U32 R5, R16, 0x10, RZ ;  /* 0x0000001010057819 */ /* 0x010fe400000006ff */
[----:B------:R-:W-:Y:S02]  /*0b60*/  PRMT R16, R31, 0x7632, R16 ;  /* 0x000076321f107816 */ /* 0x000fe40000000010 */
[----:B-----5:R-:W-:Y:S02]  /*0b70*/  PRMT R8, R34, 0x7632, R8 ;  /* 0x0000763222087816 */ /* 0x020fe40000000008 */
[----:B------:R-:W-:-:S02]  /*0b80*/  SHF.L.U32 R7, R17, 0x10, RZ ;  /* 0x0000001011077819 */ /* 0x000fc400000006ff */
[----:B------:R-:W-:Y:S02]  /*0b90*/  PRMT R17, R30, 0x7632, R17 ;  /* 0x000076321e117816 */ /* 0x000fe40000000011 */
[----:B------:R-:W-:Y:S02]  /*0ba0*/  @P4 SHF.L.U32 R6, R20, 0x10, RZ ;  /* 0x0000001014064819 */ /* 0x000fe400000006ff */
[----:B------:R-:W-:Y:S02]  /*0bb0*/  @P4 SHF.L.U32 R4, R18, 0x10, RZ ;  /* 0x0000001012044819 */ /* 0x000fe400000006ff */
[----:B------:R-:W-:Y:S02]  /*0bc0*/  PRMT R32, R33, 0x7632, R32 ;  /* 0x0000763221207816 */ /* 0x000fe40000000020 */
[----:B------:R-:W-:Y:S02]  /*0bd0*/  PRMT R12, R27, 0x7632, R12 ;  /* 0x000076321b0c7816 */ /* 0x000fe4000000000c */
[----:B------:R-:W-:Y:S01]  /*0be0*/  PRMT R11, R26, 0x7632, R11 ;  /* 0x000076321a0b7816 */ /* 0x000fe2000000000b */
[----:B------:R-:W-:Y:S06]  /*0bf0*/  BRA.U UP1, `(.L_x_230) ;  /* 0x0000000501247547 */ /* 0x000fec000b800000 */
[----:B------:R-:W-:Y:S02]  /*0c00*/  SHF.L.U32 R9, R34, 0x10, RZ ;  /* 0x0000001022097819 */ /* 0x000fe400000006ff */
[----:B------:R-:W-:Y:S02]  /*0c10*/  SHF.L.U32 R10, R33, 0x10, RZ ;  /* 0x00000010210a7819 */ /* 0x000fe400000006ff */
[----:B------:R-:W-:Y:S01]  /*0c20*/  SHF.L.U32 R15, R8, 0x10, RZ ;  /* 0x00000010080f7819 */ /* 0x000fe200000006ff */
[----:B------:R-:W-:Y:S01]  /*0c30*/  FADD.FTZ R9, R9, -UR16 ;  /* 0x8000001009097e21 */ /* 0x000fe20008010000 */
[----:B------:R-:W-:Y:S01]  /*0c40*/  SHF.L.U32 R21, R31, 0x10, RZ ;  /* 0x000000101f157819 */ /* 0x000fe200000006ff */
[----:B------:R-:W-:Y:S01]  /*0c50*/  FMUL.FTZ R18, R5, R10 ;  /* 0x0000000a05127220 */ /* 0x000fe20000410000 */
[----:B------:R-:W-:Y:S01]  /*0c60*/  SHF.L.U32 R8, R32, 0x10, RZ ;  /* 0x0000001020087819 */ /* 0x000fe200000006ff */
[----:B------:R-:W-:Y:S01]  /*0c70*/  FMUL.FTZ R9, R9, UR9 ;  /* 0x0000000909097c20 */ /* 0x000fe20008410000 */
[----:B------:R-:W-:Y:S01]  /*0c80*/  FADD.FTZ R15, R15, -UR16 ;  /* 0x800000100f0f7e21 */ /* 0x000fe20008010000 */
[----:B------:R-:W-:Y:S01]  /*0c90*/  FADD.FTZ R21, R21, -UR16 ;  /* 0x8000001015157e21 */ /* 0x000fe20008010000 */
[----:B------:R-:W-:Y:S01]  /*0ca0*/  FADD.FTZ R19, RZ, R18 ;  /* 0x00000012ff137221 */ /* 0x000fe20000010000 */
[----:B------:R-:W-:Y:S01]  /*0cb0*/  FMUL.FTZ R20, R7, R8 ;  /* 0x0000000807147220 */ /* 0x000fe20000410000 */
[----:B------:R-:W-:Y:S01]  /*0cc0*/  FFMA.FTZ R22, R9, R18, RZ ;  /* 0x0000001209167223 */ /* 0x000fe200000100ff */
[----:B------:R-:W-:Y:S01]  /*0cd0*/  FMUL.FTZ R15, R15, UR9 ;  /* 0x000000090f0f7c20 */ /* 0x000fe20008410000 */
[----:B------:R-:W-:Y:S01]  /*0ce0*/  SHF.L.U32 R18, R30, 0x10, RZ ;  /* 0x000000101e127819 */ /* 0x000fe200000006ff */
[----:B------:R-:W-:Y:S01]  /*0cf0*/  FMUL.FTZ R23, R21, UR9 ;  /* 0x0000000915177c20 */ /* 0x000fe20008410000 */
[----:B------:R-:W-:Y:S01]  /*0d00*/  SHF.L.U32 R21, R16, 0x10, RZ ;  /* 0x0000001010157819 */ /* 0x000fe200000006ff */
[----:B------:R-:W-:Y:S01]  /*0d10*/  FADD.FTZ R19, R20, R19 ;  /* 0x0000001314137221 */ /* 0x000fe20000010000 */
[----:B------:R-:W-:Y:S01]  /*0d20*/  FFMA.FTZ R20, R15, R20, R22 ;  /* 0x000000140f147223 */ /* 0x000fe20000010016 */
[----:B------:R-:W-:Y:S01]  /*0d30*/  FFMA.FTZ R9, R10, R9, RZ ;  /* 0x000000090a097223 */ /* 0x000fe200000100ff */
[----:B------:R-:W-:Y:S01]  /*0d40*/  FMUL.FTZ R22, R5, R18 ;  /* 0x0000001205167220 */ /* 0x000fe20000410000 */
[----:B------:R-:W-:Y:S01]  /*0d50*/  SHF.L.U32 R16, R17, 0x10, RZ ;  /* 0x0000001011107819 */ /* 0x000fe200000006ff */
[----:B------:R-:W-:Y:S01]  /*0d60*/  FADD.FTZ R17, R21, -UR16 ;  /* 0x8000001015117e21 */ /* 0x000fe20008010000 */
[----:B------:R-:W-:Y:S01]  /*0d70*/  FADD.FTZ R21, RZ, R10 ;  /* 0x0000000aff157221 */ /* 0x000fe20000010000 */
[C---:B------:R-:W-:Y:S01]  /*0d80*/  FFMA.FTZ R9, R18.reuse, R23, R9 ;  /* 0x0000001712097223 */ /* 0x040fe20000010009 */
[----:B------:R-:W-:Y:S01]  /*0d90*/  FADD.FTZ R19, R19, R22 ;  /* 0x0000001613137221 */ /* 0x000fe20000010000 */
[----:B------:R-:W-:Y:S01]  /*0da0*/  FFMA.FTZ R20, R23, R22, R20 ;  /* 0x0000001617147223 */ /* 0x000fe20000010014 */
[----:B------:R-:W-:Y:S01]  /*0db0*/  SHF.L.U32 R23, R29, 0x10, RZ ;  /* 0x000000101d177819 */ /* 0x000fe200000006ff */
[----:B------:R-:W-:Y:S01]  /*0dc0*/  FMUL.FTZ R22, R7, R16 ;  /* 0x0000001007167220 */ /* 0x000fe20000410000 */
[----:B------:R-:W-:Y:S01]  /*0dd0*/  FMUL.FTZ R17, R17, UR9 ;  /* 0x0000000911117c20 */ /* 0x000fe20008410000 */
[----:B------:R-:W-:Y:S01]  /*0de0*/  FADD.FTZ R10, R18, R21 ;  /* 0x00000015120a7221 */ /* 0x000fe20000010000 */
[----:B------:R-:W-:Y:S01]  /*0df0*/  SHF.L.U32 R18, R28, 0x10, RZ ;  /* 0x000000101c127819 */ /* 0x000fe200000006ff */
[----:B------:R-:W-:Y:S01]  /*0e00*/  FADD.FTZ R19, R22, R19 ;  /* 0x0000001316137221 */ /* 0x000fe20000010000 */
[----:B------:R-:W-:Y:S01]  /*0e10*/  FFMA.FTZ R21, R17, R22, R20 ;  /* 0x0000001611157223 */ /* 0x000fe20000010014 */
[----:B------:R-:W-:Y:S01]  /*0e20*/  FADD.FTZ R20, R23, -UR16 ;  /* 0x8000001017147e21 */ /* 0x000fe20008010000 */
[----:B------:R-:W-:Y:S01]  /*0e30*/  SHF.L.U32 R23, R14, 0x10, RZ ;  /* 0x000000100e177819 */ /* 0x000fe200000006ff */
[----:B------:R-:W-:Y:S01]  /*0e40*/  FMUL.FTZ R22, R5, R18 ;  /* 0x0000001205167220 */ /* 0x000fe20000410000 */
[----:B------:R-:W-:Y:S01]  /*0e50*/  FFMA.FTZ R15, R8, R15, RZ ;  /* 0x0000000f080f7223 */ /* 0x000fe200000100ff */
[----:B------:R-:W-:Y:S01]  /*0e60*/  FMUL.FTZ R14, R20, UR9 ;  /* 0x00000009140e7c20 */ /* 0x000fe20008410000 */
[----:B------:R-:W-:Y:S01]  /*0e70*/  SHF.L.U32 R20, R13, 0x10, RZ ;  /* 0x000000100d147819 */ /* 0x000fe200000006ff */
[----:B------:R-:W-:Y:S01]  /*0e80*/  FADD.FTZ R19, R19, R22 ;  /* 0x0000001613137221 */ /* 0x000fe20000010000 */
[----:B------:R-:W-:Y:S01]  /*0e90*/  FFMA.FTZ R15, R16, R17, R15 ;  /* 0x00000011100f7223 */ /* 0x000fe2000001000f */
[----:B------:R-:W-:Y:S01]  /*0ea0*/  FFMA.FTZ R22, R14, R22, R21 ;  /* 0x000000160e167223 */ /* 0x000fe20000010015 */
[----:B------:R-:W-:Y:S01]  /*0eb0*/  FADD.FTZ R17, R23, -UR16 ;  /* 0x8000001017117e21 */ /* 0x000fe20008010000 */
[----:B------:R-:W-:Y:S01]  /*0ec0*/  FADD.FTZ R21, RZ, R8 ;  /* 0x00000008ff157221 */ /* 0x000fe20000010000 */
[----:B------:R-:W-:Y:S01]  /*0ed0*/  SHF.L.U32 R13, R27, 0x10, RZ ;  /* 0x000000101b0d7819 */ /* 0x000fe200000006ff */
[----:B------:R-:W-:Y:S01]  /*0ee0*/  FMUL.FTZ R24, R7, R20 ;  /* 0x0000001407187220 */ /* 0x000fe20000410000 */
[----:B------:R-:W-:Y:S01]  /*0ef0*/  FMUL.FTZ R17, R17, UR9 ;  /* 0x0000000911117c20 */ /* 0x000fe20008410000 */
[----:B------:R-:W-:Y:S01]  /*0f00*/  FADD.FTZ R21, R16, R21 ;  /* 0x0000001510157221 */ /* 0x000fe20000010000 */
[----:B------:R-:W-:Y:S01]  /*0f10*/  SHF.L.U32 R8, R26, 0x10, RZ ;  /* 0x000000101a087819 */ /* 0x000fe200000006ff */
[----:B------:R-:W-:Y:S01]  /*0f20*/  FADD.FTZ R13, R13, -UR16 ;  /* 0x800000100d0d7e21 */ /* 0x000fe20008010000 */
[----:B------:R-:W-:Y:S01]  /*0f30*/  SHF.L.U32 R16, R12, 0x10, RZ ;  /* 0x000000100c107819 */ /* 0x000fe200000006ff */
[----:B------:R-:W-:Y:S01]  /*0f40*/  FADD.FTZ R19, R24, R19 ;  /* 0x0000001318137221 */ /* 0x000fe20000010000 */
[----:B------:R-:W-:Y:S01]  /*0f50*/  FFMA.FTZ R22, R17, R24, R22 ;  /* 0x0000001811167223 */ /* 0x000fe20000010016 */
[----:B------:R-:W-:Y:S01]  /*0f60*/  SHF.L.U32 R12, R11, 0x10, RZ ;  /* 0x000000100b0c7819 */ /* 0x000fe200000006ff */
[----:B------:R-:W-:Y:S01]  /*0f70*/  FMUL.FTZ R24, R5, R8 ;  /* 0x0000000805187220 */ /* 0x000fe20000410000 */
[----:B------:R-:W-:Y:S01]  /*0f80*/  FMUL.FTZ R13, R13, UR9 ;  /* 0x000000090d0d7c20 */ /* 0x000fe20008410000 */
[----:B------:R-:W-:Y:S01]  /*0f90*/  FADD.FTZ R16, R16, -UR16 ;  /* 0x8000001010107e21 */ /* 0x000fe20008010000 */
[----:B------:R-:W-:Y:S01]  /*0fa0*/  FADD.FTZ R21, R21, R20 ;  /* 0x0000001415157221 */ /* 0x000fe20000010000 */
[----:B------:R-:W-:Y:S01]  /*0fb0*/  FFMA.FTZ R15, R20, R17, R15 ;  /* 0x00000011140f7223 */ /* 0x000fe2000001000f */
[----:B------:R-:W-:Y:S01]  /*0fc0*/  FADD.FTZ R20, R19, R24 ;  /* 0x0000001813147221 */ /* 0x000fe20000010000 */
[----:B------:R-:W-:Y:S01]  /*0fd0*/  FMUL.FTZ R17, R7, R12 ;  /* 0x0000000c07117220 */ /* 0x000fe20000410000 */
[----:B------:R-:W-:Y:S01]  /*0fe0*/  FFMA.FTZ R11, R13, R24, R22 ;  /* 0x000000180d0b7223 */ /* 0x000fe20000010016 */
[----:B------:R-:W-:Y:S01]  /*0ff0*/  FMUL.FTZ R16, R16, UR9 ;  /* 0x0000000910107c20 */ /* 0x000fe20008410000 */
[----:B------:R-:W-:Y:S01]  /*1000*/  FADD.FTZ R19, R10, R18 ;  /* 0x000000120a137221 */ /* 0x000fe20000010000 */
[----:B------:R-:W-:Y:S01]  /*1010*/  FFMA.FTZ R23, R18, R14, R9 ;  /* 0x0000000e12177223 */ /* 0x000fe20000010009 */
[----:B------:R-:W-:Y:S01]  /*1020*/  FADD.FTZ R14, R17, R20 ;  /* 0x00000014110e7221 */ /* 0x000fe20000010000 */
[----:B------:R-:W-:Y:S01]  /*1030*/  FFMA.FTZ R17, R16, R17, R11 ;  /* 0x0000001110117223 */ /* 0x000fe2000001000b */
[----:B------:R-:W-:Y:S01]  /*1040*/  FADD.FTZ R10, R19, R8 ;  /* 0x00000008130a7221 */ /* 0x000fe20000010000 */
[----:B------:R-:W-:Y:S01]  /*1050*/  FADD.FTZ R11, R21, R12 ;  /* 0x0000000c150b7221 */ /* 0x000fe20000010000 */
[----:B------:R-:W-:Y:S01]  /*1060*/  FFMA.FTZ R9, R12, R16, R15 ;  /* 0x000000100c097223 */ /* 0x000fe2000001000f */
[----:B------:R-:W-:Y:S01]  /*1070*/  FFMA.FTZ R8, R8, R13, R23 ;  /* 0x0000000d08087223 */ /* 0x000fe20000010017 */
[----:B------:R-:W-:Y:S06]  /*1080*/  BRA `(.L_x_231) ;  /* 0x00000008005c7947 */ /* 0x000fec0003800000 */
.L_x_230:
        /* <DEDUP_REMOVED lines=11> */
[C-C-:B------:R-:W-:Y:S01]  /*1140*/  FFMA.FTZ R8, R5.reuse, R9, R6.reuse ;  /* 0x0000000905087223 */ /* 0x140fe20000010006 */
[----:B------:R-:W-:Y:S01]  /*1150*/  FMUL.FTZ R12, R12, UR9 ;  /* 0x000000090c0c7c20 */ /* 0x000fe20008410000 */
[--C-:B------:R-:W-:Y:S01]  /*1160*/  FFMA.FTZ R17, R5, R10, R6.reuse ;  /* 0x0000000a05117223 */ /* 0x100fe20000010006 */
[----:B------:R-:W-:Y:S01]  /*1170*/  SHF.L.U32 R18, R33, 0x10, RZ ;  /* 0x0000001021127819 */ /* 0x000fe200000006ff */
[----:B------:R-:W-:Y:S01]  /*1180*/  FMUL.FTZ R11, R8, -1.4426950216293334961 ;  /* 0xbfb8aa3b080b7820 */ /* 0x000fe20000410000 */
[----:B------:R-:W-:Y:S01]  /*1190*/  FFMA.FTZ R22, R5, R12, R6 ;  /* 0x0000000c05167223 */ /* 0x000fe20000010006 */
[----:B------:R-:W-:Y:S01]  /*11a0*/  FMUL.FTZ R14, R17, -1.4426950216293334961 ;  /* 0xbfb8aa3b110e7820 */ /* 0x000fe20000410000 */
[----:B------:R-:W-:-:S02]  /*11b0*/  SHF.L.U32 R20, R20, 0x10, RZ ;  /* 0x0000001014147819 */ /* 0x000fc400000006ff */
[----:B------:R-:W-:Y:S01]  /*11c0*/  PRMT R23, R34, 0x7632, R23 ;  /* 0x0000763222177816 */ /* 0x000fe20000000017 */
[----:B------:R-:W0:Y:S01]  /*11d0*/  MUFU.EX2 R11, R11 ;  /* 0x0000000b000b7308 */ /* 0x000e220000000800 */
[----:B------:R-:W-:Y:S02]  /*11e0*/  SHF.L.U32 R40, R30, 0x10, RZ ;  /* 0x000000101e287819 */ /* 0x000fe400000006ff */
[----:B------:R-:W-:Y:S01]  /*11f0*/  SHF.L.U32 R41, R28, 0x10, RZ ;  /* 0x000000101c297819 */ /* 0x000fe200000006ff */
[----:B------:R-:W1:Y:S01]  /*1200*/  MUFU.EX2 R14, R14 ;  /* 0x0000000e000e7308 */ /* 0x000e620000000800 */
[----:B0-----:R-:W-:Y:S01]  /*1210*/  FADD.FTZ R13, R11, 1 ;  /* 0x3f8000000b0d7421 */ /* 0x001fe20000010000 */
[----:B------:R-:W-:Y:S01]  /*1220*/  FADD.FTZ R11, R16, -UR16 ;  /* 0x80000010100b7e21 */ /* 0x000fe20008010000 */
[----:B------:R-:W-:Y:S01]  /*1230*/  FMUL.FTZ R16, R22, -1.4426950216293334961 ;  /* 0xbfb8aa3b16107820 */ /* 0x000fe20000410000 */
[----:B-1----:R-:W-:Y:S02]  /*1240*/  FADD.FTZ R15, R14, 1 ;  /* 0x3f8000000e0f7421 */ /* 0x002fe40000010000 */
[----:B------:R-:W-:Y:S01]  /*1250*/  FMUL.FTZ R11, R11, UR9 ;  /* 0x000000090b0b7c20 */ /* 0x000fe20008410000 */
[----:B------:R-:W0:Y:S03]  /*1260*/  MUFU.RCP R13, R13 ;  /* 0x0000000d000d7308 */ /* 0x000e260000001000 */
[----:B------:R-:W-:-:S04]  /*1270*/  FFMA.FTZ R14, R7, R11, R4 ;  /* 0x0000000b070e7223 */ /* 0x000fc80000010004 */
[----:B------:R-:W-:Y:S01]  /*1280*/  FMUL.FTZ R21, R14, -1.4426950216293334961 ;  /* 0xbfb8aa3b0e157820 */ /* 0x000fe20000410000 */
[----:B------:R-:W1:Y:S08]  /*1290*/  MUFU.RCP R15, R15 ;  /* 0x0000000f000f7308 */ /* 0x000e700000001000 */
[----:B------:R-:W2:Y:S01]  /*12a0*/  MUFU.EX2 R16, R16 ;  /* 0x0000001000107308 */ /* 0x000ea20000000800 */
[----:B0-----:R-:W-:Y:S01]  /*12b0*/  FADD.FTZ R19, -R13, 1 ;  /* 0x3f8000000d137421 */ /* 0x001fe20000010100 */
[----:B------:R-:W-:Y:S01]  /*12c0*/  FMUL.FTZ R18, R18, R13 ;  /* 0x0000000d12127220 */ /* 0x000fe20000410000 */
[----:B------:R-:W-:Y:S01]  /*12d0*/  FADD.FTZ R13, R20, -UR16 ;  /* 0x80000010140d7e21 */ /* 0x000fe20008010000 */
[----:B------:R-:W0:Y:S01]  /*12e0*/  MUFU.EX2 R21, R21 ;  /* 0x0000001500157308 */ /* 0x000e220000000800 */
[----:B------:R-:W-:Y:S01]  /*12f0*/  FFMA.FTZ R19, R8, R19, 1 ;  /* 0x3f80000008137423 */ /* 0x000fe20000010013 */
[----:B------:R-:W-:Y:S01]  /*1300*/  SHF.L.U32 R8, R23, 0x10, RZ ;  /* 0x0000001017087819 */ /* 0x000fe200000006ff */
[----:B------:R-:W-:Y:S01]  /*1310*/  FMUL.FTZ R13, R13, UR9 ;  /* 0x000000090d0d7c20 */ /* 0x000fe20008410000 */
[----:B-1----:R-:W-:Y:S01]  /*1320*/  FADD.FTZ R24, -R15, 1 ;  /* 0x3f8000000f187421 */ /* 0x002fe20000010100 */
[----:B------:R-:W-:-:S02]  /*1330*/  FMUL.FTZ R18, R18, R19 ;  /* 0x0000001312127220 */ /* 0x000fc40000410000 */
[----:B------:R-:W-:Y:S01]  /*1340*/  FADD.FTZ R8, R8, -UR16 ;  /* 0x8000001008087e21 */ /* 0x000fe20008010000 */
[----:B------:R-:W-:Y:S01]  /*1350*/  FMUL.FTZ R15, R40, R15 ;  /* 0x0000000f280f7220 */ /* 0x000fe20000410000 */
[----:B--2---:R-:W-:Y:S01]  /*1360*/  FADD.FTZ R20, R16, 1 ;  /* 0x3f80000010147421 */ /* 0x004fe20000010000 */
[----:B------:R-:W-:Y:S01]  /*1370*/  FFMA.FTZ R16, R7, R13, R4 ;  /* 0x0000000d07107223 */ /* 0x000fe20000010004 */
[----:B------:R-:W-:Y:S01]  /*1380*/  FMUL.FTZ R8, R8, UR9 ;  /* 0x0000000908087c20 */ /* 0x000fe20008410000 */
[----:B------:R-:W-:Y:S01]  /*1390*/  FFMA.FTZ R24, R17, R24, 1 ;  /* 0x3f80000011187423 */ /* 0x000fe20000010018 */
[----:B------:R-:W-:Y:S01]  /*13a0*/  PRMT R40, R28, 0x7632, R40 ;  /* 0x000076321c287816 */ /* 0x000fe20000000028 */
[----:B------:R-:W-:Y:S01]  /*13b0*/  FMUL.FTZ R23, R16, -1.4426950216293334961 ;  /* 0xbfb8aa3b10177820 */ /* 0x000fe20000410000 */
[----:B------:R-:W1:Y:S01]  /*13c0*/  MUFU.RCP R20, R20 ;  /* 0x0000001400147308 */ /* 0x000e620000001000 */
[----:B------:R-:W-:Y:S01]  /*13d0*/  FFMA.FTZ R17, R7, R8, R4 ;  /* 0x0000000807117223 */ /* 0x000fe20000010004 */
[----:B0-----:R-:W-:Y:S01]  /*13e0*/  FADD.FTZ R21, R21, 1 ;  /* 0x3f80000015157421 */ /* 0x001fe20000010000 */
[----:B------:R-:W-:Y:S01]  /*13f0*/  FMUL.FTZ R15, R15, R24 ;  /* 0x000000180f0f7220 */ /* 0x000fe20000410000 */
[----:B------:R-:W-:Y:S01]  /*1400*/  SHF.L.U32 R40, R40, 0x10, RZ ;  /* 0x0000001028287819 */ /* 0x000fe200000006ff */
[----:B------:R-:W-:-:S03]  /*1410*/  FMUL.FTZ R19, R17, -1.4426950216293334961 ;  /* 0xbfb8aa3b11137820 */ /* 0x000fc60000410000 */
[----:B------:R-:W0:Y:S04]  /*1420*/  MUFU.EX2 R23, R23 ;  /* 0x0000001700177308 */ /* 0x000e280000000800 */
[----:B------:R-:W2:Y:S04]  /*1430*/  MUFU.EX2 R19, R19 ;  /* 0x0000001300137308 */ /* 0x000ea80000000800 */
[----:B------:R-:W3:Y:S01]  /*1440*/  MUFU.RCP R21, R21 ;  /* 0x0000001500157308 */ /* 0x000ee20000001000 */
[----:B-1----:R-:W-:Y:S01]  /*1450*/  FADD.FTZ R25, -R20, 1 ;  /* 0x3f80000014197421 */ /* 0x002fe20000010100 */
[----:B0-----:R-:W-:-:S03]  /*1460*/  FADD.FTZ R24, R23, 1 ;  /* 0x3f80000017187421 */ /* 0x001fc60000010000 */
[----:B------:R-:W-:Y:S01]  /*1470*/  FFMA.FTZ R22, R22, R25, 1 ;  /* 0x3f80000016167423 */ /* 0x000fe20000010019 */
[----:B------:R-:W-:Y:S01]  /*1480*/  FMUL.FTZ R25, R41, R20 ;  /* 0x0000001429197220 */ /* 0x000fe20000410000 */
[----:B------:R-:W-:Y:S01]  /*1490*/  PRMT R20, R30, 0x7632, R20 ;  /* 0x000076321e147816 */ /* 0x000fe20000000014 */
[----:B------:R0:W1:Y:S01]  /*14a0*/  MUFU.RCP R23, R24 ;  /* 0x0000001800177308 */ /* 0x0000620000001000 */
[----:B--2---:R-:W-:Y:S02]  /*14b0*/  FADD.FTZ R19, R19, 1 ;  /* 0x3f80000013137421 */ /* 0x004fe40000010000 */
[----:B------:R-:W-:-:S05]  /*14c0*/  SHF.L.U32 R20, R20, 0x10, RZ ;  /* 0x0000001014147819 */ /* 0x000fca00000006ff */
[----:B------:R-:W2:Y:S01]  /*14d0*/  MUFU.RCP R19, R19 ;  /* 0x0000001300137308 */ /* 0x000ea20000001000 */
[----:B---3--:R-:W-:Y:S01]  /*14e0*/  FMUL.FTZ R20, R20, R21 ;  /* 0x0000001514147220 */ /* 0x008fe20000410000 */
[----:B------:R-:W-:Y:S01]  /*14f0*/  FADD.FTZ R21, -R21, 1 ;  /* 0x3f80000015157421 */ /* 0x000fe20000010100 */
[----:B0-----:R-:W-:-:S03]  /*1500*/  SHF.L.U32 R24, R27, 0x10, RZ ;  /* 0x000000101b187819 */ /* 0x001fc600000006ff */
[----:B------:R-:W-:Y:S01]  /*1510*/  FFMA.FTZ R21, R14, R21, 1 ;  /* 0x3f8000000e157423 */ /* 0x000fe20000010015 */
[----:B------:R-:W-:Y:S01]  /*1520*/  FMUL.FTZ R14, R25, R22 ;  /* 0x00000016190e7220 */ /* 0x000fe20000410000 */
[----:B-1----:R-:W-:Y:S01]  /*1530*/  FMUL.FTZ R22, R40, R23 ;  /* 0x0000001728167220 */ /* 0x002fe20000410000 */
[----:B------:R-:W-:Y:S01]  /*1540*/  FADD.FTZ R23, -R23, 1 ;  /* 0x3f80000017177421 */ /* 0x000fe20000010100 */
[----:B------:R-:W-:Y:S01]  /*1550*/  SHF.L.U32 R40, R32, 0x10, RZ ;  /* 0x0000001020287819 */ /* 0x000fe200000006ff */
[----:B------:R-:W-:Y:S02]  /*1560*/  FMUL.FTZ R20, R20, R21 ;  /* 0x0000001514147220 */ /* 0x000fe40000410000 */
[----:B------:R-:W-:Y:S01]  /*1570*/  FFMA.FTZ R23, R16, R23, 1 ;  /* 0x3f80000010177423 */ /* 0x000fe20000010017 */
[----:B------:R-:W-:Y:S01]  /*1580*/  FADD.FTZ R16, R24, -UR16 ;  /* 0x8000001018107e21 */ /* 0x000fe20008010000 */
[----:B--2---:R-:W-:Y:S02]  /*1590*/  FADD.FTZ R24, -R19, 1 ;  /* 0x3f80000013187421 */ /* 0x004fe40000010100 */
[----:B------:R-:W-:Y:S01]  /*15a0*/  FMUL.FTZ R22, R22, R23 ;  /* 0x0000001716167220 */ /* 0x000fe20000410000 */
[----:B------:R-:W-:Y:S01]  /*15b0*/  FMUL.FTZ R16, R16, UR9 ;  /* 0x0000000910107c20 */ /* 0x000fe20008410000 */
[----:B------:R-:W-:Y:S01]  /*15c0*/  FFMA.FTZ R17, R17, R24, 1 ;  /* 0x3f80000011117423 */ /* 0x000fe20000010018 */
[----:B------:R-:W-:-:S02]  /*15d0*/  FMUL.FTZ R24, R40, R19 ;  /* 0x0000001328187220 */ /* 0x000fc40000410000 */
[----:B------:R-:W-:Y:S02]  /*15e0*/  FFMA.FTZ R19, R5, R16, R6 ;  /* 0x0000001005137223 */ /* 0x000fe40000010006 */
[----:B------:R-:W-:Y:S02]  /*15f0*/  FMUL.FTZ R17, R24, R17 ;  /* 0x0000001118117220 */ /* 0x000fe40000410000 */
[----:B------:R-:W-:Y:S01]  /*1600*/  FMUL.FTZ R25, R19, -1.4426950216293334961 ;  /* 0xbfb8aa3b13197820 */ /* 0x000fe20000410000 */
[----:B------:R-:W-:Y:S01]  /*1610*/  FMUL.FTZ R24, R5, R18 ;  /* 0x0000001205187220 */ /* 0x000fe20000410000 */
[----:B------:R-:W-:-:S03]  /*1620*/  FMUL.FTZ R21, R7, R17 ;  /* 0x0000001107157220 */ /* 0x000fc60000410000 */
[----:B------:R-:W-:Y:S01]  /*1630*/  FFMA.FTZ R41, R9, R24, RZ ;  /* 0x0000001809297223 */ /* 0x000fe200000100ff */
[----:B------:R-:W0:Y:S01]  /*1640*/  MUFU.EX2 R25, R25 ;  /* 0x0000001900197308 */ /* 0x000e220000000800 */
[----:B------:R-:W-:Y:S02]  /*1650*/  FADD.FTZ R24, RZ, R24 ;  /* 0x00000018ff187221 */ /* 0x000fe40000010000 */
[C---:B------:R-:W-:Y:S01]  /*1660*/  FFMA.FTZ R41, R8.reuse, R21, R41 ;  /* 0x0000001508297223 */ /* 0x040fe20000010029 */
[----:B------:R-:W-:Y:S01]  /*1670*/  FFMA.FTZ R8, R8, R17, RZ ;  /* 0x0000001108087223 */ /* 0x000fe200000100ff */
[----:B------:R-:W-:Y:S01]  /*1680*/  FADD.FTZ R21, R21, R24 ;  /* 0x0000001815157221 */ /* 0x000fe20000010000 */
[----:B------:R-:W-:Y:S02]  /*1690*/  SHF.L.U32 R24, R26, 0x10, RZ ;  /* 0x000000101a187819 */ /* 0x000fe400000006ff */
[----:B------:R-:W-:Y:S01]  /*16a0*/  FFMA.FTZ R8, R11, R20, R8 ;  /* 0x000000140b087223 */ /* 0x000fe20000010008 */
[----:B0-----:R-:W-:-:S04]  /*16b0*/  FADD.FTZ R40, R25, 1 ;  /* 0x3f80000019287421 */ /* 0x001fc80000010000 */
[----:B------:R-:W0:Y:S02]  /*16c0*/  MUFU.RCP R23, R40 ;  /* 0x0000002800177308 */ /* 0x000e240000001000 */
[----:B0-----:R-:W-:Y:S01]  /*16d0*/  FMUL.FTZ R24, R24, R23 ;  /* 0x0000001718187220 */ /* 0x001fe20000410000 */
[----:B------:R-:W-:-:S04]  /*16e0*/  FADD.FTZ R23, -R23, 1 ;  /* 0x3f80000017177421 */ /* 0x000fc80000010100 */
[----:B------:R-:W-:Y:S01]  /*16f0*/  FFMA.FTZ R19, R19, R23, 1 ;  /* 0x3f80000013137423 */ /* 0x000fe20000010017 */
[----:B------:R-:W-:Y:S01]  /*1700*/  FFMA.FTZ R23, R9, R18, RZ ;  /* 0x0000001209177223 */ /* 0x000fe200000100ff */
[----:B------:R-:W-:Y:S02]  /*1710*/  FADD.FTZ R18, RZ, R18 ;  /* 0x00000012ff127221 */ /* 0x000fe40000010000 */
[----:B------:R-:W-:Y:S01]  /*1720*/  FMUL.FTZ R19, R24, R19 ;  /* 0x0000001318137220 */ /* 0x000fe20000410000 */
[----:B------:R-:W-:Y:S01]  /*1730*/  PRMT R24, R27, 0x7632, R24 ;  /* 0x000076321b187816 */ /* 0x000fe20000000018 */
[----:B------:R-:W-:Y:S01]  /*1740*/  FADD.FTZ R25, R18, R15 ;  /* 0x0000000f12197221 */ /* 0x000fe20000010000 */
[----:B------:R-:W-:Y:S02]  /*1750*/  FFMA.FTZ R23, R10, R15, R23 ;  /* 0x0000000f0a177223 */ /* 0x000fe40000010017 */
[----:B------:R-:W-:Y:S02]  /*1760*/  SHF.L.U32 R24, R24, 0x10, RZ ;  /* 0x0000001018187819 */ /* 0x000fe400000006ff */
[----:B------:R-:W-:-:S03]  /*1770*/  FFMA.FTZ R23, R12, R14, R23 ;  /* 0x0000000e0c177223 */ /* 0x000fc60000010017 */
[----:B------:R-:W-:Y:S01]  /*1780*/  FADD.FTZ R9, R24, -UR16 ;  /* 0x8000001018097e21 */ /* 0x000fe20008010000 */
[----:B------:R-:W-:-:S03]  /*1790*/  FMUL.FTZ R24, R5, R15 ;  /* 0x0000000f05187220 */ /* 0x000fc60000410000 */
[----:B------:R-:W-:Y:S01]  /*17a0*/  FMUL.FTZ R9, R9, UR9 ;  /* 0x0000000909097c20 */ /* 0x000fe20008410000 */
[----:B------:R-:W-:Y:S01]  /*17b0*/  FFMA.FTZ R18, R10, R24, R41 ;  /* 0x000000180a127223 */ /* 0x000fe20000010029 */
[----:B------:R-:W-:Y:S01]  /*17c0*/  FMUL.FTZ R41, R7, R20 ;  /* 0x0000001407297220 */ /* 0x000fe20000410000 */
[----:B------:R-:W-:Y:S01]  /*17d0*/  FADD.FTZ R21, R21, R24 ;  /* 0x0000001815157221 */ /* 0x000fe20000010000 */
[----:B------:R-:W-:Y:S02]  /*17e0*/  FFMA.FTZ R10, R7, R9, R4 ;  /* 0x00000009070a7223 */ /* 0x000fe40000010004 */
[--C-:B------:R-:W-:Y:S01]  /*17f0*/  FFMA.FTZ R11, R11, R41, R18.reuse ;  /* 0x000000290b0b7223 */ /* 0x100fe20000010012 */
[----:B------:R-:W-:Y:S01]  /*1800*/  PRMT R18, R26, 0x7632, R18 ;  /* 0x000076321a127816 */ /* 0x000fe20000000012 */
[----:B------:R-:W-:Y:S01]  /*1810*/  FMUL.FTZ R40, R10, -1.4426950216293334961 ;  /* 0xbfb8aa3b0a287820 */ /* 0x000fe20000410000 */
[----:B------:R-:W-:Y:S02]  /*1820*/  FADD.FTZ R21, R41, R21 ;  /* 0x0000001529157221 */ /* 0x000fe40000010000 */
[----:B------:R-:W-:-:S03]  /*1830*/  SHF.L.U32 R18, R18, 0x10, RZ ;  /* 0x0000001012127819 */ /* 0x000fc600000006ff */
[----:B------:R-:W0:Y:S02]  /*1840*/  MUFU.EX2 R40, R40 ;  /* 0x0000002800287308 */ /* 0x000e240000000800 */
[----:B0-----:R-:W-:-:S06]  /*1850*/  FADD.FTZ R15, R40, 1 ;  /* 0x3f800000280f7421 */ /* 0x001fcc0000010000 */
[----:B------:R-:W0:Y:S02]  /*1860*/  MUFU.RCP R15, R15 ;  /* 0x0000000f000f7308 */ /* 0x000e240000001000 */
[----:B0-----:R-:W-:Y:S01]  /*1870*/  FADD.FTZ R24, -R15, 1 ;  /* 0x3f8000000f187421 */ /* 0x001fe20000010100 */
[----:B------:R-:W-:Y:S01]  /*1880*/  FMUL.FTZ R18, R18, R15 ;  /* 0x0000000f12127220 */ /* 0x000fe20000410000 */
[----:B------:R-:W-:Y:S02]  /*1890*/  FADD.FTZ R15, RZ, R17 ;  /* 0x00000011ff0f7221 */ /* 0x000fe40000010000 */
[----:B------:R-:W-:Y:S01]  /*18a0*/  FFMA.FTZ R24, R10, R24, 1 ;  /* 0x3f8000000a187423 */ /* 0x000fe20000010018 */
[----:B------:R-:W-:Y:S01]  /*18b0*/  FMUL.FTZ R10, R5, R14 ;  /* 0x0000000e050a7220 */ /* 0x000fe20000410000 */
[----:B------:R-:W-:Y:S02]  /*18c0*/  FADD.FTZ R15, R15, R20 ;  /* 0x000000140f0f7221 */ /* 0x000fe40000010000 */
[----:B------:R-:W-:Y:S01]  /*18d0*/  FMUL.FTZ R18, R18, R24 ;  /* 0x0000001812127220 */ /* 0x000fe20000410000 */
[----:B------:R-:W-:Y:S01]  /*18e0*/  FFMA.FTZ R20, R12, R10, R11 ;  /* 0x0000000a0c147223 */ /* 0x000fe2000001000b */
[----:B------:R-:W-:Y:S01]  /*18f0*/  FADD.FTZ R21, R21, R10 ;  /* 0x0000000a15157221 */ /* 0x000fe20000010000 */
[----:B------:R-:W-:Y:S01]  /*1900*/  FMUL.FTZ R10, R7, R22 ;  /* 0x00000016070a7220 */ /* 0x000fe20000410000 */
[----:B------:R-:W-:Y:S01]  /*1910*/  FMUL.FTZ R12, R5, R19 ;  /* 0x00000013050c7220 */ /* 0x000fe20000410000 */
[----:B------:R-:W-:-:S02]  /*1920*/  FADD.FTZ R15, R15, R22 ;  /* 0x000000160f0f7221 */ /* 0x000fc40000010000 */
[----:B------:R-:W-:Y:S01]  /*1930*/  FFMA.FTZ R11, R13, R10, R20 ;  /* 0x0000000a0d0b7223 */ /* 0x000fe20000010014 */
[----:B------:R-:W-:Y:S01]  /*1940*/  FADD.FTZ R21, R10, R21 ;  /* 0x000000150a157221 */ /* 0x000fe20000010000 */
[----:B------:R-:W-:Y:S01]  /*1950*/  FADD.FTZ R10, R25, R14 ;  /* 0x0000000e190a7221 */ /* 0x000fe20000010000 */
[----:B------:R-:W-:Y:S01]  /*1960*/  FMUL.FTZ R14, R7, R18 ;  /* 0x00000012070e7220 */ /* 0x000fe20000410000 */
[C---:B------:R-:W-:Y:S01]  /*1970*/  FFMA.FTZ R20, R16.reuse, R12, R11 ;  /* 0x0000000c10147223 */ /* 0x040fe2000001000b */
[----:B------:R-:W-:Y:S01]  /*1980*/  FADD.FTZ R21, R21, R12 ;  /* 0x0000000c15157221 */ /* 0x000fe20000010000 */
[----:B------:R-:W-:Y:S01]  /*1990*/  FFMA.FTZ R12, R13, R22, R8 ;  /* 0x000000160d0c7223 */ /* 0x000fe20000010008 */
[----:B------:R-:W-:Y:S01]  /*19a0*/  FFMA.FTZ R8, R16, R19, R23 ;  /* 0x0000001310087223 */ /* 0x000fe20000010017 */
[C---:B------:R-:W-:Y:S01]  /*19b0*/  FFMA.FTZ R17, R9.reuse, R14, R20 ;  /* 0x0000000e09117223 */ /* 0x040fe20000010014 */
[----:B------:R-:W-:Y:S01]  /*19c0*/  FADD.FTZ R14, R14, R21 ;  /* 0x000000150e0e7221 */ /* 0x000fe20000010000 */
[----:B------:R-:W-:Y:S01]  /*19d0*/  FADD.FTZ R10, R10, R19 ;  /* 0x000000130a0a7221 */ /* 0x000fe20000010000 */
[----:B------:R-:W-:Y:S01]  /*19e0*/  FFMA.FTZ R9, R9, R18, R12 ;  /* 0x0000001209097223 */ /* 0x000fe2000001000c */
[----:B------:R-:W-:-:S07]  /*19f0*/  FADD.FTZ R11, R15, R18 ;  /* 0x000000120f0b7221 */ /* 0x000fce0000010000 */
.L_x_231:
        /* <DEDUP_REMOVED lines=10> */
[----:B------:R-:W-:Y:S02]  /*1aa0*/  ISETP.GT.U32.AND P5, PT, R0, 0x1, PT ;  /* 0x000000010000780c */ /* 0x000fe40003fa4070 */
        /* <DEDUP_REMOVED lines=33> */
.L_x_233:
[----:B------:R-:W-:Y:S05]  /*1cc0*/  BSYNC.RECONVERGENT B0 ;  /* 0x0000000000007941 */ /* 0x000fea0003800200 */
.L_x_232:
        /* <DEDUP_REMOVED lines=12> */
.L_x_235:
[----:B------:R-:W-:Y:S05]  /*1d90*/  BSYNC.RECONVERGENT B0 ;  /* 0x0000000000007941 */ /* 0x000fea0003800200 */
.L_x_234:
[----:B------:R-:W-:Y:S01]  /*1da0*/  BAR.SYNC.DEFER_BLOCKING 0x0 ;  /* 0x0000000000007b1d */ /* 0x000fe20000010000 */
[----:B------:R-:W-:-:S05]  /*1db0*/  LEA R39, R39, R0, 0x1 ;  /* 0x0000000027277211 */ /* 0x000fca00078e08ff */
[----:B------:R-:W-:Y:S04]  /*1dc0*/  BSSY.RECONVERGENT B0, `(.L_x_236) ;  /* 0x000013d000007945 */ /* 0x000fe80003800200 */
[----:B------:R-:W-:Y:S05]  /*1dd0*/  @P5 BRA `(.L_x_237) ;  /* 0x0000001000ec5947 */ /* 0x000fea0003800000 */
[----:B-123--:R-:W1:Y:S04]  /*1de0*/  LDS.128 R12, [R40+0x20] ;  /* 0x00002000280c7984 */ /* 0x00ee680000000c00 */
[----:B------:R-:W2:Y:S04]  /*1df0*/  LDS.128 R16, [R40+0x40] ;  /* 0x0000400028107984 */ /* 0x000ea80000000c00 */
        /* <DEDUP_REMOVED lines=313> */
.L_x_237:
[----:B------:R-:W-:Y:S05]  /*3190*/  BSYNC.RECONVERGENT B0 ;  /* 0x0000000000007941 */ /* 0x000fea0003800200 */
.L_x_236:
        /* <DEDUP_REMOVED lines=28> */
.L_x_239:
[----:B------:R-:W-:Y:S05]  /*3360*/  BSYNC.RECONVERGENT B0 ;  /* 0x0000000000007941 */ /* 0x000fea0003800200 */
.L_x_238:
        /* <DEDUP_REMOVED lines=25> */
.L_x_242:
[----:B----4-:R-:W3:Y:S04]  /*3500*/  LDG.E.STRONG.GPU R10, desc[UR10][R8.64] ;  /* 0x0000000a080a7981 */ /* 0x010ee8000c1ef900 */
[----:B---3--:R-:W-:Y:S01]  /*3510*/  CCTL.IVALL ;  /* 0x00000000ff00798f */ /* 0x008fe20002000000 */
[----:B------:R-:W-:Y:S05]  /*3520*/  YIELD ;  /* 0x0000000000007946 */ /* 0x000fea0003800000 */
[----:B------:R-:W-:-:S13]  /*3530*/  ISETP.NE.AND P0, PT, R10, R15, PT ;  /* 0x0000000f0a00720c */ /* 0x000fda0003f05270 */
[----:B------:R-:W-:Y:S05]  /*3540*/  @P0 BRA `(.L_x_242) ;  /* 0xfffffffc00ec0947 */ /* 0x000fea000383ffff */
.L_x_241:
[----:B------:R-:W-:Y:S05]  /*3550*/  WARPSYNC.ALL ;  /* 0x0000000000007948 */ /* 0x000fea0003800000 */
[----:B------:R-:W-:Y:S01]  /*3560*/  BAR.SYNC.DEFER_BLOCKING 0x0 ;  /* 0x0000000000007b1d */ /* 0x000fe20000010000 */
[----:B------:R-:W-:-:S05]  /*3570*/  HFMA2 R19, -RZ, RZ, 0, 0 ;  /* 0x00000000ff137431 */ /* 0x000fca00000001ff */
[----:B------:R-:W-:Y:S05]  /*3580*/  @!P2 BRA `(.L_x_243) ;  /* 0x000000040010a947 */ /* 0x000fea0003800000 */
[----:B------:R-:W-:Y:S02]  /*3590*/  MOV R18, RZ ;  /* 0x000000ff00127202 */ /* 0x000fe40000000f00 */
[----:B------:R-:W-:-:S07]  /*35a0*/  LOP3.LUT R19, R3, 0x7ffffff8, RZ, 0xc0, !PT ;  /* 0x7ffffff803137812 */ /* 0x000fce00078ec0ff */
.L_x_244:
[C---:B----4-:R-:W-:Y:S02]  /*35b0*/  IADD3 R11, PT, PT, R18.reuse, 0x1, RZ ;  /* 0x00000001120b7810 */ /* 0x050fe40007ffe0ff */
[C---:B------:R-:W-:Y:S02]  /*35c0*/  ISETP.EQ.OR P5, PT, R18.reuse, UR13, P1 ;  /* 0x0000000d12007c0c */ /* 0x040fe40008fa2670 */
[----:B------:R-:W-:Y:S02]  /*35d0*/  ISETP.EQ.OR P6, PT, R11, UR13, P1 ;  /* 0x0000000d0b007c0c */ /* 0x000fe40008fc2670 */
[----:B------:R-:W-:Y:S02]  /*35e0*/  IADD3 R13, PT, PT, R18, 0x2, RZ ;  /* 0x00000002120d7810 */ /* 0x000fe40007ffe0ff */
        /* <DEDUP_REMOVED lines=16> */
[----:B------:R-:W-:Y:S02]  /*36f0*/  IADD3 R16, PT, PT, R18, 0x5, RZ ;  /* 0x0000000512107810 */ /* 0x000fe40007ffe0ff */
[----:B------:R-:W-:Y:S02]  /*3700*/  ISETP.EQ.OR P3, PT, R22, UR13, P1 ;  /* 0x0000000d16007c0c */ /* 0x000fe40008f62670 */
[----:B--2---:R-:W-:-:S02]  /*3710*/  MOV R14, UR14 ;  /* 0x0000000e000e7c02 */ /* 0x004fc40008000f00 */
[----:B-1----:R-:W-:-:S05]  /*3720*/  IADD3 R15, PT, PT, R18, 0x6, RZ ;  /* 0x00000006120f7810 */ /* 0x002fca0007ffe0ff */
        /* <DEDUP_REMOVED lines=42> */
.L_x_243:
[----:B----4-:R-:W-:-:S13]  /*39d0*/  LOP3.LUT P0, R8, R3, 0x7, RZ, 0xc0, !PT ;  /* 0x0000000703087812 */ /* 0x010fda000780c0ff */
[----:B------:R-:W-:Y:S05]  /*39e0*/  @!P0 BRA `(.L_x_240) ;  /* 0x00000004000c8947 */ /* 0x000fea0003800000 */
[----:B------:R-:W-:Y:S02]  /*39f0*/  IADD3 R8, PT, PT, R8, -0x1, RZ ;  /* 0xffffffff08087810 */ /* 0x000fe40007ffe0ff */
[----:B------:R-:W-:Y:S02]  /*3a00*/  LOP3.LUT P0, R16, R3, 0x3, RZ, 0xc0, !PT ;  /* 0x0000000303107812 */ /* 0x000fe4000780c0ff */
[----:B------:R-:W-:-:S13]  /*3a10*/  ISETP.GE.U32.AND P2, PT, R8, 0x3, PT ;  /* 0x000000030800780c */ /* 0x000fda0003f46070 */
[----:B------:R-:W-:Y:S05]  /*3a20*/  @!P2 BRA `(.L_x_245) ;  /* 0x000000000080a947 */ /* 0x000fea0003800000 */
[C---:B------:R-:W-:Y:S02]  /*3a30*/  IADD3 R11, PT, PT, R19.reuse, 0x1, RZ ;  /* 0x00000001130b7810 */ /* 0x040fe40007ffe0ff */
[C---:B------:R-:W-:Y:S02]  /*3a40*/  ISETP.EQ.OR P2, PT, R19.reuse, UR13, P1 ;  /* 0x0000000d13007c0c */ /* 0x040fe40008f42670 */
[----:B------:R-:W-:Y:S02]  /*3a50*/  IADD3 R13, PT, PT, R19, 0x2, RZ ;  /* 0x00000002130d7810 */ /* 0x000fe40007ffe0ff */
[----:B------:R-:W-:Y:S02]  /*3a60*/  ISETP.EQ.OR P3, PT, R11, UR13, P1 ;  /* 0x0000000d0b007c0c */ /* 0x000fe40008f62670 */
[----:B---3--:R-:W-:Y:S02]  /*3a70*/  IADD3 R12, PT, PT, R19, 0x3, RZ ;  /* 0x00000003130c7810 */ /* 0x008fe40007ffe0ff */
[----:B------:R-:W-:-:S02]  /*3a80*/  ISETP.EQ.OR P5, PT, R13, UR13, P1 ;  /* 0x0000000d0d007c0c */ /* 0x000fc40008fa2670 */
[----:B------:R-:W-:Y:S02]  /*3a90*/  MOV R8, UR14 ;  /* 0x0000000e00087c02 */ /* 0x000fe40008000f00 */
[----:B------:R-:W-:Y:S02]  /*3aa0*/  ISETP.EQ.OR P6, PT, R12, UR13, P1 ;  /* 0x0000000d0c007c0c */ /* 0x000fe40008fc2670 */
[----:B------:R-:W-:Y:S01]  /*3ab0*/  MOV R10, UR14 ;  /* 0x0000000e000a7c02 */ /* 0x000fe20008000f00 */
[----:B------:R-:W-:Y:S01]  /*3ac0*/  @!P2 IMAD R9, R19, R8, UR8 ;  /* 0x000000081309ae24 */ /* 0x000fe2000f8e0208 */
[----:B--2---:R-:W-:Y:S02]  /*3ad0*/  MOV R14, UR14 ;  /* 0x0000000e000e7c02 */ /* 0x004fe40008000f00 */
[----:B-1----:R-:W-:Y:S01]  /*3ae0*/  MOV R15, UR14 ;  /* 0x0000000e000f7c02 */ /* 0x002fe20008000f00 */
        /* <DEDUP_REMOVED lines=20> */
.L_x_245:
        /* <DEDUP_REMOVED lines=14> */
[----:B------:R-:W3:Y:S01]  /*3d10*/  @!P0 LDG.E.64 R10, desc[UR10][R10.64] ;  /* 0x0000000a0a0a8981 */ /* 0x000ee2000c1e1b00 */
[----:B------:R-:W-:Y:S01]  /*3d20*/  IADD3 R19, PT, PT, R19, 0x2, RZ ;  /* 0x0000000213137810 */ /* 0x000fe20007ffe0ff */
[----:B0-----:R-:W-:Y:S01]  /*3d30*/  @!P2 FADD.FTZ R24, R24, R8 ;  /* 0x000000081818a221 */ /* 0x001fe20000010000 */
[----:B------:R-:W-:-:S03]  /*3d40*/  @!P2 FADD.FTZ R25, R25, R9 ;  /* 0x000000091919a221 */ /* 0x000fc60000010000 */
[----:B---3--:R-:W-:Y:S01]  /*3d50*/  @!P0 FADD.FTZ R24, R24, R10 ;  /* 0x0000000a18188221 */ /* 0x008fe20000010000 */
[----:B------:R-:W-:-:S07]  /*3d60*/  @!P0 FADD.FTZ R25, R25, R11 ;  /* 0x0000000b19198221 */ /* 0x000fce0000010000 */
.L_x_246:
        /* <DEDUP_REMOVED lines=10> */
.L_x_247:
[----:B------:R-:W-:Y:S05]  /*3e10*/  BSYNC.RECONVERGENT B0 ;  /* 0x0000000000007941 */ /* 0x000fea0003800200 */
.L_x_240:
        /* <DEDUP_REMOVED lines=9> */
[----:B------:R-:W-:Y:S01]  /*3eb0*/  @!P1 STS.64 [UR4+0x30], R24 ;  /* 0x00003018ff009988 */ /* 0x000fe20008000a04 */
[C---:B------:R-:W-:Y:S02]  /*3ec0*/  PRMT R10, R34.reuse, 0x7632, R10 ;  /* 0x00007632220a7816 */ /* 0x040fe4000000000a */
[----:B------:R-:W-:Y:S01]  /*3ed0*/  SHF.L.U32 R34, R34, 0x10, RZ ;  /* 0x0000001022227819 */ /* 0x000fe200000006ff */
[----:B------:R-:W-:Y:S01]  /*3ee0*/  BAR.SYNC.DEFER_BLOCKING 0x0 ;  /* 0x0000000000007b1d */ /* 0x000fe20000010000 */
[----:B----4-:R-:W-:-:S03]  /*3ef0*/  ISETP.GE.U32.AND P0, PT, R11, UR18, PT ;  /* 0x000000120b007c0c */ /* 0x010fc6000bf06070 */
[----:B--2---:R-:W-:-:S04]  /*3f00*/  FADD.FTZ R14, R34, -UR16 ;  /* 0x80000010220e7e21 */ /* 0x004fc80008010000 */
[----:B------:R-:W-:Y:S01]  /*3f10*/  FMUL.FTZ R14, R14, UR9 ;  /* 0x000000090e0e7c20 */ /* 0x000fe20008410000 */
[----:B------:R-:W3:Y:S01]  /*3f20*/  LDS.64 R8, [UR4+0x30] ;  /* 0x00003004ff087984 */ /* 0x000ee20008000a00 */
[----:B------:R-:W3:Y:S02]  /*3f30*/  LDCU UR4, c[0x0][0x42c] ;  /* 0x00008580ff0477ac */ /* 0x000ee40008000800 */
[----:B---3--:R-:W-:Y:S01]  /*3f40*/  FMUL.FTZ R12, R8, UR4 ;  /* 0x00000004080c7c20 */ /* 0x008fe20008410000 */
[----:B------:R-:W-:Y:S01]  /*3f50*/  SHF.L.U32 R8, R10, 0x10, RZ ;  /* 0x000000100a087819 */ /* 0x000fe200000006ff */
[----:B------:R-:W-:Y:S01]  /*3f60*/  FMUL.FTZ R13, R9, UR4 ;  /* 0x00000004090d7c20 */ /* 0x000fe20008410000 */
[----:B------:R-:W-:-:S03]  /*3f70*/  PRMT R9, R31, 0x7632, R9 ;  /* 0x000076321f097816 */ /* 0x000fc60000000009 */
[----:B------:R-:W-:Y:S01]  /*3f80*/  FADD.FTZ R10, R8, -UR16 ;  /* 0x80000010080a7e21 */ /* 0x000fe20008010000 */
[----:B------:R-:W-:-:S03]  /*3f90*/  SHF.R.S32.HI R8, RZ, 0x1f, R11 ;  /* 0x0000001fff087819 */ /* 0x000fc6000001140b */
[----:B------:R-:W-:Y:S01]  /*3fa0*/  FMUL.FTZ R10, R10, UR9 ;  /* 0x000000090a0a7c20 */ /* 0x000fe20008410000 */
[----:B------:R-:W-:Y:S06]  /*3fb0*/  @!P4 BRA `(.L_x_248) ;  /* 0x000000000048c947 */ /* 0x000fec0003800000 */
[----:B-1----:R-:W-:Y:S01]  /*3fc0*/  FFMA.FTZ R15, R5, R14, R6 ;  /* 0x0000000e050f7223 */ /* 0x002fe20000010006 */
        /* <DEDUP_REMOVED lines=17> */
.L_x_248:
[----:B------:R-:W-:Y:S01]  /*40e0*/  ISETP.GE.AND.EX P0, PT, R8, UR19, PT, P0 ;  /* 0x0000001308007c0c */ /* 0x000fe2000bf06300 */
[C-C-:B------:R-:W-:Y:S01]  /*40f0*/  FFMA.FTZ R14, R12.reuse, R14, R13.reuse ;  /* 0x0000000e0c0e7223 */ /* 0x140fe2000001000d */
[----:B------:R-:W-:Y:S01]  /*4100*/  SHF.L.U32 R31, R31, 0x10, RZ ;  /* 0x000000101f1f7819 */ /* 0x000fe200000006ff */
[----:B------:R-:W-:Y:S01]  /*4110*/  FFMA.FTZ R10, R12, R10, R13 ;  /* 0x0000000a0c0a7223 */ /* 0x000fe2000001000d */
[----:B------:R-:W-:Y:S01]  /*4120*/  BSSY.RECONVERGENT B0, `(.L_x_249) ;  /* 0x0000016000007945 */ /* 0x000fe20003800200 */
[----:B------:R-:W-:Y:S01]  /*4130*/  FFMA.FTZ R16, R5, R16, -R14 ;  /* 0x0000001005107223 */ /* 0x000fe2000001080e */
[----:B------:R-:W-:Y:S01]  /*4140*/  ISETP.GE.U32.AND P1, PT, R38, UR18, PT ;  /* 0x0000001226007c0c */ /* 0x000fe2000bf26070 */
[----:B------:R-:W-:Y:S01]  /*4150*/  FADD.FTZ R31, R31, -UR16 ;  /* 0x800000101f1f7e21 */ /* 0x000fe20008010000 */
[----:B------:R-:W-:Y:S01]  /*4160*/  SHF.R.S32.HI R14, RZ, 0x1f, R38 ;  /* 0x0000001fff0e7819 */ /* 0x000fe20000011426 */
[----:B------:R-:W-:Y:S01]  /*4170*/  FFMA.FTZ R10, R7, R32, -R10 ;  /* 0x00000020070a7223 */ /* 0x000fe2000001080a */
[----:B-1----:R-:W-:-:S03]  /*4180*/  SHF.L.U32 R15, R9, 0x10, RZ ;  /* 0x00000010090f7819 */ /* 0x002fc600000006ff */
[----:B------:R-:W-:Y:S06]  /*4190*/  @P0 BRA `(.L_x_250) ;  /* 0x0000000000380947 */ /* 0x000fec0003800000 */
[----:B------:R-:W0:Y:S01]  /*41a0*/  LDCU.64 UR20, c[0x0][0x3f8] ;  /* 0x00007f00ff1477ac */ /* 0x000e220008000a00 */
[----:B------:R-:W-:Y:S01]  /*41b0*/  MOV R9, R43 ;  /* 0x0000002b00097202 */ /* 0x000fe20000000f00 */
[----:B------:R-:W-:Y:S01]  /*41c0*/  FMUL.FTZ R17, R16, UR9 ;  /* 0x0000000910117c20 */ /* 0x000fe20008410000 */
[----:B------:R-:W-:Y:S01]  /*41d0*/  FMUL.FTZ R16, R10, UR9 ;  /* 0x000000090a107c20 */ /* 0x000fe20008410000 */
[----:B------:R-:W1:Y:S01]  /*41e0*/  LDCU.64 UR4, c[0x0][0x380] ;  /* 0x00007000ff0477ac */ /* 0x000e620008000a00 */
[----:B0-----:R-:W-:Y:S01]  /*41f0*/  IMAD R18, R8, UR20, RZ ;  /* 0x0000001408127c24 */ /* 0x001fe2000f8e02ff */
[----:B------:R-:W-:-:S05]  /*4200*/  MOV R8, R44 ;  /* 0x0000002c00087202 */ /* 0x000fca0000000f00 */
[----:B------:R-:W-:-:S04]  /*4210*/  IMAD.WIDE.U32 R8, R11, UR20, R8 ;  /* 0x000000140b087c25 */ /* 0x000fc8000f8e0008 */
[----:B------:R-:W-:Y:S01]  /*4220*/  IMAD R11, R11, UR21, R18 ;  /* 0x000000150b0b7c24 */ /* 0x000fe2000f8e0212 */
[----:B-1----:R-:W-:-:S04]  /*4230*/  LEA R10, P0, R8, UR4, 0x1 ;  /* 0x00000004080a7c11 */ /* 0x002fc8000f8008ff */
[----:B------:R-:W-:Y:S02]  /*4240*/  IADD3 R11, PT, PT, R9, R11, RZ ;  /* 0x0000000b090b7210 */ /* 0x000fe40007ffe0ff */
[----:B------:R-:W-:Y:S02]  /*4250*/  F2FP.BF16.F32.PACK_AB R9, R16, R17 ;  /* 0x000000111009723e */ /* 0x000fe400000010ff */
[----:B------:R-:W-:-:S05]  /*4260*/  LEA.HI.X R11, R8, UR5, R11, 0x1, P0 ;  /* 0x00000005080b7c11 */ /* 0x000fca00080f0c0b */
[----:B------:R0:W-:Y:S02]  /*4270*/  STG.E desc[UR10][R10.64], R9 ;  /* 0x000000090a007986 */ /* 0x0001e4000c10190a */
.L_x_250:
[----:B------:R-:W-:Y:S05]  /*4280*/  BSYNC.RECONVERGENT B0 ;  /* 0x0000000000007941 */ /* 0x000fea0003800200 */
.L_x_249:
        /* <DEDUP_REMOVED lines=9> */
[----:B0-----:R-:W-:Y:S01]  /*4320*/  FFMA.FTZ R9, R5, R31, R6 ;  /* 0x0000001f05097223 */ /* 0x001fe20000010006 */
        /* <DEDUP_REMOVED lines=17> */
.L_x_251:
[----:B0-----:R-:W-:Y:S01]  /*4440*/  FFMA.FTZ R10, R12, R21, R13 ;  /* 0x000000150c0a7223 */ /* 0x001fe2000001000d */
[----:B------:R-:W-:Y:S01]  /*4450*/  BSSY.RECONVERGENT B0, `(.L_x_252) ;  /* 0x0000014000007945 */ /* 0x000fe20003800200 */
[----:B------:R-:W-:Y:S01]  /*4460*/  PRMT R16, R29, 0x7632, R16 ;  /* 0x000076321d107816 */ /* 0x000fe20000000010 */
        /* <DEDUP_REMOVED lines=18> */
.L_x_253:
[----:B------:R-:W-:Y:S05]  /*4590*/  BSYNC.RECONVERGENT B0 ;  /* 0x0000000000007941 */ /* 0x000fea0003800200 */
.L_x_252:
[----:B0-----:R-:W-:Y:S01]  /*45a0*/  PRMT R10, R27, 0x7632, R10 ;  /* 0x000076321b0a7816 */ /* 0x001fe2000000000a */
        /* <DEDUP_REMOVED lines=10> */
[----:B------:R-:W-:Y:S01]  /*4650*/  FMUL.FTZ R20, R8, UR9 ;  /* 0x0000000908147c20 */ /* 0x000fe20008410000 */
[----:B------:R-:W-:Y:S01]  /*4660*/  FMUL.FTZ R8, R27, UR9 ;  /* 0x000000091b087c20 */ /* 0x000fe20008410000 */
[----:B------:R-:W-:Y:S01]  /*4670*/  SHF.R.S32.HI R9, RZ, 0x1f, R37 ;  /* 0x0000001fff097819 */ /* 0x000fe20000011425 */
[----:B------:R-:W-:Y:S01]  /*4680*/  FMUL.FTZ R10, R10, UR9 ;  /* 0x000000090a0a7c20 */ /* 0x000fe20008410000 */
[----:B------:R-:W-:Y:S01]  /*4690*/  ISETP.GE.U32.AND P0, PT, R37, UR18, PT ;  /* 0x0000001225007c0c */ /* 0x000fe2000bf06070 */
[C-C-:B------:R-:W-:Y:S01]  /*46a0*/  FFMA.FTZ R18, R12.reuse, R29, R13.reuse ;  /* 0x0000001d0c127223 */ /* 0x140fe2000001000d */
[C-C-:B------:R-:W-:Y:S01]  /*46b0*/  FFMA.FTZ R16, R12.reuse, R20, R13.reuse ;  /* 0x000000140c107223 */ /* 0x140fe2000001000d */
[--C-:B------:R-:W-:Y:S01]  /*46c0*/  FFMA.FTZ R14, R12, R8, R13.reuse ;  /* 0x000000080c0e7223 */ /* 0x100fe2000001000d */
[----:B------:R-:W-:Y:S01]  /*46d0*/  ISETP.GE.U32.AND P1, PT, R36, UR18, PT ;  /* 0x0000001224007c0c */ /* 0x000fe2000bf26070 */
[----:B------:R-:W-:Y:S01]  /*46e0*/  FFMA.FTZ R12, R12, R10, R13 ;  /* 0x0000000a0c0c7223 */ /* 0x000fe2000001000d */
[----:B------:R-:W-:-:S02]  /*46f0*/  ISETP.GE.AND.EX P0, PT, R9, UR19, PT, P0 ;  /* 0x0000001309007c0c */ /* 0x000fc4000bf06300 */
        /* <DEDUP_REMOVED lines=21> */
.L_x_254:
[----:B------:R-:W-:Y:S01]  /*4850*/  BSSY.RECONVERGENT B0, `(.L_x_255) ;  /* 0x0000013000007945 */ /* 0x000fe20003800200 */
[----:B------:R-:W-:Y:S01]  /*4860*/  FFMA.FTZ R18, R5, R28, -R18 ;  /* 0x0000001c05127223 */ /* 0x000fe20000010812 */
[----:B------:R-:W-:Y:S01]  /*4870*/  PRMT R15, R26, 0x7632, R15 ;  /* 0x000076321a0f7816 */ /* 0x000fe2000000000f */
[----:B------:R-:W-:Y:S01]  /*4880*/  FFMA.FTZ R11, R7, R11, -R16 ;  /* 0x0000000b070b7223 */ /* 0x000fe20000010810 */
[----:B------:R-:W-:Y:S06]  /*4890*/  @P0 BRA `(.L_x_256) ;  /* 0x0000000000380947 */ /* 0x000fec0003800000 */
[----:B------:R-:W0:Y:S01]  /*48a0*/  LDCU.64 UR4, c[0x0][0x3f8] ;  /* 0x00007f00ff0477ac */ /* 0x000e220008000a00 */
[----:B------:R-:W-:Y:S02]  /*48b0*/  MOV R16, R44 ;  /* 0x0000002c00107202 */ /* 0x000fe40000000f00 */
[----:B------:R-:W-:Y:S01]  /*48c0*/  MOV R17, R43 ;  /* 0x0000002b00117202 */ /* 0x000fe20000000f00 */
[----:B------:R-:W1:Y:S01]  /*48d0*/  LDCU.64 UR20, c[0x0][0x380] ;  /* 0x00007000ff1477ac */ /* 0x000e620008000a00 */
[----:B0-----:R-:W-:Y:S02]  /*48e0*/  IMAD R20, R9, UR4, RZ ;  /* 0x0000000409147c24 */ /* 0x001fe4000f8e02ff */
[----:B------:R-:W-:Y:S01]  /*48f0*/  FMUL.FTZ R9, R11, UR9 ;  /* 0x000000090b097c20 */ /* 0x000fe20008410000 */
[----:B------:R-:W-:-:S04]  /*4900*/  IMAD.WIDE.U32 R16, R37, UR4, R16 ;  /* 0x0000000425107c25 */ /* 0x000fc8000f8e0010 */
[----:B------:R-:W-:Y:S02]  /*4910*/  IMAD R13, R37, UR5, R20 ;  /* 0x00000005250d7c24 */ /* 0x000fe4000f8e0214 */
[----:B------:R-:W-:Y:S01]  /*4920*/  FMUL.FTZ R20, R18, UR9 ;  /* 0x0000000912147c20 */ /* 0x000fe20008410000 */
[C---:B-1----:R-:W-:Y:S02]  /*4930*/  LEA R18, P0, R16.reuse, UR20, 0x1 ;  /* 0x0000001410127c11 */ /* 0x042fe4000f8008ff */
[----:B------:R-:W-:Y:S02]  /*4940*/  IADD3 R13, PT, PT, R17, R13, RZ ;  /* 0x0000000d110d7210 */ /* 0x000fe40007ffe0ff */
[----:B------:R-:W-:Y:S02]  /*4950*/  F2FP.BF16.F32.PACK_AB R9, R9, R20 ;  /* 0x000000140909723e */ /* 0x000fe400000010ff */
[----:B------:R-:W-:-:S05]  /*4960*/  LEA.HI.X R19, R16, UR21, R13, 0x1, P0 ;  /* 0x0000001510137c11 */ /* 0x000fca00080f0c0d */
[----:B------:R0:W-:Y:S02]  /*4970*/  STG.E desc[UR10][R18.64], R9 ;  /* 0x0000000912007986 */ /* 0x0001e4000c10190a */
.L_x_256:
[----:B------:R-:W-:Y:S05]  /*4980*/  BSYNC.RECONVERGENT B0 ;  /* 0x0000000000007941 */ /* 0x000fea0003800200 */
.L_x_255:
        /* <DEDUP_REMOVED lines=22> */
.L_x_257:
        /* <DEDUP_REMOVED lines=18> */
.L_x_259:
[----:B------:R-:W-:Y:S05]  /*4c10*/  BSYNC.RECONVERGENT B0 ;  /* 0x0000000000007941 */ /* 0x000fea0003800200 */
.L_x_258:
[----:B------:R-:W-:Y:S01]  /*4c20*/  UIADD3 UR7, UPT, UPT, UR14, UR7, URZ ;  /* 0x000000070e077290 */ /* 0x000fe2000fffe0ff */
[----:B------:R-:W-:-:S03]  /*4c30*/  IADD3 R35, PT, PT, R35, 0x1, RZ ;  /* 0x0000000123237810 */ /* 0x000fc60007ffe0ff */
[----:B------:R-:W-:-:S09]  /*4c40*/  UISETP.GE.AND UP0, UPT, UR7, UR6, UPT ;  /* 0x000000060700728c */ /* 0x000fd2000bf06270 */
[----:B------:R-:W-:Y:S05]  /*4c50*/  BRA.U !UP0, `(.L_x_260) ;  /* 0xffffffb508407547 */ /* 0x000fea000b83ffff */
.L_x_229:
[----:B------:R-:W1:Y:S01]  /*4c60*/  LDC R6, c[0x0][0x370] ;  /* 0x0000dc00ff067b82 */ /* 0x000e620000000800 */
[----:B------:R-:W-:Y:S01]  /*4c70*/  ISETP.NE.AND P2, PT, R0, RZ, PT ;  /* 0x000000ff0000720c */ /* 0x000fe20003f45270 */
[----:B------:R-:W-:Y:S06]  /*4c80*/  BSSY.RECONVERGENT B0, `(.L_x_261) ;  /* 0x0000011000007945 */ /* 0x000fec0003800200 */
[----:B0-----:R-:W0:Y:S08]  /*4c90*/  LDC R7, c[0x0][0x374] ;  /* 0x0000dd00ff077b82 */ /* 0x001e300000000800 */
[----:B------:R-:W2:Y:S01]  /*4ca0*/  LDC.64 R2, c[0x0][0x3c8] ;  /* 0x0000f200ff027b82 */ /* 0x000ea20000000a00 */
[----:B-1----:R-:W-:-:S02]  /*4cb0*/  IADD3 R5, PT, PT, R6, -0x1, RZ ;  /* 0xffffffff06057810 */ /* 0x002fc40007ffe0ff */
[----:B------:R-:W-:Y:S02]  /*4cc0*/  ISETP.NE.AND P1, PT, R6, 0x1, PT ;  /* 0x000000010600780c */ /* 0x000fe40003f25270 */
[----:B0-----:R-:W-:-:S04]  /*4cd0*/  IADD3 R4, PT, PT, R7, -0x1, RZ ;  /* 0xffffffff07047810 */ /* 0x001fc80007ffe0ff */
[----:B------:R-:W-:Y:S02]  /*4ce0*/  ISETP.NE.AND P0, PT, R4, UR8, PT ;  /* 0x0000000804007c0c */ /* 0x000fe4000bf05270 */
[----:B------:R-:W-:Y:S02]  /*4cf0*/  SHF.L.U32 R4, R7, 0x1, RZ ;  /* 0x0000000107047819 */ /* 0x000fe400000006ff */
[----:B------:R-:W-:Y:S02]  /*4d00*/  ISETP.NE.OR P0, PT, R5, UR13, P0 ;  /* 0x0000000d05007c0c */ /* 0x000fe40008705670 */
[----:B------:R-:W-:-:S05]  /*4d10*/  SEL R5, R4, RZ, P1 ;  /* 0x000000ff04057207 */ /* 0x000fca0000800000 */
[----:B--2---:R-:W-:Y:S01]  /*4d20*/  IMAD.WIDE.U32 R2, R5, 0x4, R2 ;  /* 0x0000000405027825 */ /* 0x004fe200078e0002 */
[----:B------:R-:W-:Y:S06]  /*4d30*/  @P2 BRA `(.L_x_262) ;  /* 0x0000000000142947 */ /* 0x000fec0003800000 */
[----:B------:R-:W-:Y:S01]  /*4d40*/  HFMA2 R5, -RZ, RZ, 0, 5.9604644775390625e-08 ;  /* 0x00000001ff057431 */ /* 0x000fe200000001ff */
[----:B------:R-:W-:Y:S06]  /*4d50*/  MEMBAR.ALL.GPU ;  /* 0x0000000000007992 */ /* 0x000fec000000a000 */
[----:B------:R-:W-:-:S00]  /*4d60*/  ERRBAR ;  /* 0x00000000000079ab */ /* 0x000fc00000000000 */
[----:B------:R-:W-:Y:S06]  /*4d70*/  CGAERRBAR ;  /* 0x00000000000075ab */ /* 0x000fec0000000000 */
[----:B------:R0:W-:Y:S02]  /*4d80*/  REDG.E.ADD.S32.STRONG.GPU desc[UR10][R2.64], R5 ;  /* 0x000000050200798e */ /* 0x0001e4000c12e30a */
.L_x_262:
[----:B------:R-:W-:Y:S05]  /*4d90*/  BSYNC.RECONVERGENT B0 ;  /* 0x0000000000007941 */ /* 0x000fea0003800200 */
.L_x_261:
[----:B------:R-:W-:Y:S05]  /*4da0*/  @P0 EXIT ;  /* 0x000000000000094d */ /* 0x000fea0003800000 */
[----:B------:R-:W-:Y:S05]  /*4db0*/  @P2 BRA `(.L_x_263) ;  /* 0x0000000000202947 */ /* 0x000fea0003800000 */
[----:B------:R-:W-:-:S05]  /*4dc0*/  IMAD R4, R6, R7, RZ ;  /* 0x0000000706047224 */ /* 0x000fca00078e02ff */
[----:B------:R-:W-:-:S13]  /*4dd0*/  ISETP.NE.AND P0, PT, R4, -0x1, PT ;  /* 0xffffffff0400780c */ /* 0x000fda0003f05270 */
[----:B------:R-:W-:Y:S05]  /*4de0*/  @!P0 BRA `(.L_x_263) ;  /* 0x0000000000148947 */ /* 0x000fea0003800000 */
.L_x_264:
[----:B0-----:R-:W2:Y:S04]  /*4df0*/  LDG.E.STRONG.GPU R5, desc[UR10][R2.64] ;  /* 0x0000000a02057981 */ /* 0x001ea8000c1ef900 */
[----:B--2---:R-:W-:Y:S01]  /*4e00*/  CCTL.IVALL ;  /* 0x00000000ff00798f */ /* 0x004fe20002000000 */
[----:B------:R-:W-:Y:S05]  /*4e10*/  YIELD ;  /* 0x0000000000007946 */ /* 0x000fea0003800000 */
[----:B------:R-:W-:-:S13]  /*4e20*/  ISETP.NE.AND P0, PT, R5, R4, PT ;  /* 0x000000040500720c */ /* 0x000fda0003f05270 */
[----:B------:R-:W-:Y:S05]  /*4e30*/  @P0 BRA `(.L_x_264) ;  /* 0xfffffffc00ec0947 */ /* 0x000fea000383ffff */
.L_x_263:
        /* <DEDUP_REMOVED lines=38> */
[----:B------:R-:W1:Y:S01]  /*50a0*/  LDCU.64 UR6, c[0x0][0x390] ;  /* 0x00007200ff0677ac */ /* 0x000e620008000a00 */
[----:B------:R-:W-:Y:S02]  /*50b0*/  IADD3 R18, PT, PT, R18, 0x1, RZ ;  /* 0x0000000112127810 */ /* 0x000fe40007ffe0ff */
[----:B------:R-:W-:Y:S01]  /*50c0*/  SHF.L.U64.HI R25, R0, 0x2, R11 ;  /* 0x0000000200197819 */ /* 0x000fe2000001020b */
[----:B------:R-:W2:Y:S01]  /*50d0*/  LDCU.64 UR8, c[0x0][0x388] ;  /* 0x00007100ff0877ac */ /* 0x000ea20008000a00 */
[C---:B------:R-:W-:Y:S02]  /*50e0*/  SHF.L.U32 R5, R18.reuse, 0x7, RZ ;  /* 0x0000000712057819 */ /* 0x040fe400000006ff */
[----:B------:R-:W-:-:S02]  /*50f0*/  LOP3.LUT R18, R18, 0x3, RZ, 0xc0, !PT ;  /* 0x0000000312127812 */ /* 0x000fc400078ec0ff */
[----:B------:R-:W-:Y:S02]  /*5100*/  LOP3.LUT R5, R5, 0x180, RZ, 0xc0, !PT ;  /* 0x0000018005057812 */ /* 0x000fe400078ec0ff */
[----:B------:R-:W-:Y:S02]  /*5110*/  SHF.L.U32 R9, R7, 0x2, RZ ;  /* 0x0000000207097819 */ /* 0x000fe400000006ff */
[----:B------:R-:W-:Y:S01]  /*5120*/  IADD3 R0, P3, PT, R5, R0, RZ ;  /* 0x0000000005007210 */ /* 0x000fe20007f7e0ff */
[----:B------:R-:W-:Y:S01]  /*5130*/  IMAD.WIDE.U32 R4, R6, 0x4, RZ ;  /* 0x0000000406047825 */ /* 0x000fe200078e00ff */
[C---:B0-----:R-:W-:Y:S02]  /*5140*/  IADD3 R29, P1, PT, R22.reuse, UR4, RZ ;  /* 0x00000004161d7c10 */ /* 0x041fe4000ff3e0ff */
[----:B------:R-:W-:Y:S02]  /*5150*/  SHF.L.U64.HI R30, R3, 0x2, R2 ;  /* 0x00000002031e7819 */ /* 0x000fe40000010202 */
[----:B-1----:R-:W-:-:S02]  /*5160*/  IADD3 R24, P2, PT, R22, UR6, RZ ;  /* 0x0000000616187c10 */ /* 0x002fc4000ff5e0ff */
[C---:B------:R-:W-:Y:S02]  /*5170*/  IADD3.X R17, PT, PT, R25.reuse, UR5, RZ, P1, !PT ;  /* 0x0000000519117c10 */ /* 0x040fe40008ffe4ff */
[C---:B------:R-:W-:Y:S02]  /*5180*/  IADD3.X R27, PT, PT, R25.reuse, UR7, RZ, P2, !PT ;  /* 0x00000007191b7c10 */ /* 0x040fe400097fe4ff */
[----:B--2---:R-:W-:Y:S02]  /*5190*/  IADD3 R22, P1, PT, R22, UR8, RZ ;  /* 0x0000000816167c10 */ /* 0x004fe4000ff3e0ff */
[----:B------:R-:W-:Y:S02]  /*51a0*/  IADD3 R18, P2, PT, RZ, -R18, RZ ;  /* 0x80000012ff127210 */ /* 0x000fe40007f5e0ff */
[----:B------:R-:W-:Y:S02]  /*51b0*/  IADD3.X R25, PT, PT, R25, UR9, RZ, P1, !PT ;  /* 0x0000000919197c10 */ /* 0x000fe40008ffe4ff */
[----:B------:R-:W-:-:S02]  /*51c0*/  SHF.L.U64.HI R26, R10, 0x2, R19 ;  /* 0x000000020a1a7819 */ /* 0x000fc40000010213 */
[----:B------:R-:W-:Y:S02]  /*51d0*/  IADD3 R28, PT, PT, R5, R9, RZ ;  /* 0x00000009051c7210 */ /* 0x000fe40007ffe0ff */
[----:B------:R-:W-:Y:S02]  /*51e0*/  IADD3.X R20, PT, PT, RZ, -0x1, RZ, P2, !PT ;  /* 0xffffffffff147810 */ /* 0x000fe400017fe4ff */
[----:B------:R-:W-:-:S07]  /*51f0*/  IADD3.X R11, PT, PT, RZ, R11, RZ, P3, !PT ;  /* 0x0000000bff0b7210 */ /* 0x000fce0001ffe4ff */
.L_x_267:
[-C--:B0-----:R-:W-:Y:S02]  /*5200*/  LEA R8, P3, R10, R29.reuse, 0x2 ;  /* 0x0000001d0a087211 */ /* 0x081fe400078610ff */
[-C--:B------:R-:W-:Y:S02]  /*5210*/  LEA R14, P1, R3, R29.reuse, 0x2 ;  /* 0x0000001d030e7211 */ /* 0x080fe400078210ff */
[----:B------:R-:W-:Y:S02]  /*5220*/  IADD3 R12, P2, PT, R29, R4, RZ ;  /* 0x000000041d0c7210 */ /* 0x000fe40007f5e0ff */
[C---:B------:R-:W-:Y:S02]  /*5230*/  IADD3.X R9, PT, PT, R17.reuse, R26, RZ, P3, !PT ;  /* 0x0000001a11097210 */ /* 0x040fe40001ffe4ff */
[----:B------:R-:W-:Y:S02]  /*5240*/  IADD3.X R15, PT, PT, R17, R30, RZ, P1, !PT ;  /* 0x0000001e110f7210 */ /* 0x000fe40000ffe4ff */
[----:B------:R-:W-:-:S02]  /*5250*/  MOV R16, R29 ;  /* 0x0000001d00107202 */ /* 0x000fc40000000f00 */
[----:B------:R-:W-:Y:S01]  /*5260*/  IADD3.X R13, PT, PT, R17, R28, RZ, P2, !PT ;  /* 0x0000001c110d7210 */ /* 0x000fe200017fe4ff */
[----:B------:R0:W2:Y:S04]  /*5270*/  LDG.E R9, desc[UR10][R8.64] ;  /* 0x0000000a08097981 */ /* 0x0000a8000c1e1900 */
[----:B------:R1:W2:Y:S04]  /*5280*/  LDG.E R12, desc[UR10][R12.64] ;  /* 0x0000000a0c0c7981 */ /* 0x0002a8000c1e1900 */
[----:B------:R3:W4:Y:S04]  /*5290*/  LDG.E R16, desc[UR10][R16.64] ;  /* 0x0000000a10107981 */ /* 0x000728000c1e1900 */
[----:B------:R-:W4:Y:S01]  /*52a0*/  LDG.E R15, desc[UR10][R14.64] ;  /* 0x0000000a0e0f7981 */ /* 0x000f22000c1e1900 */
[----:B0-----:R-:W-:-:S02]  /*52b0*/  MOV R8, R22 ;  /* 0x0000001600087202 */ /* 0x001fc40000000f00 */
[----:B-1----:R-:W-:Y:S02]  /*52c0*/  MOV R13, R27 ;  /* 0x0000001b000d7202 */ /* 0x002fe40000000f00 */
[----:B------:R-:W-:-:S04]  /*52d0*/  IADD3 R18, P1, PT, R18, 0x1, RZ ;  /* 0x0000000112127810 */ /* 0x000fc80007f3e0ff */
[----:B------:R-:W-:Y:S02]  /*52e0*/  IADD3.X R20, PT, PT, RZ, R20, RZ, P1, !PT ;  /* 0x00000014ff147210 */ /* 0x000fe40000ffe4ff */
[----:B------:R-:W-:-:S04]  /*52f0*/  ISETP.NE.U32.AND P1, PT, R18, RZ, PT ;  /* 0x000000ff1200720c */ /* 0x000fc80003f25070 */
[----:B------:R-:W-:Y:S02]  /*5300*/  ISETP.NE.AND.EX P1, PT, R20, RZ, PT, P1 ;  /* 0x000000ff1400720c */ /* 0x000fe40003f25310 */
[----:B------:R-:W-:Y:S02]  /*5310*/  IADD3 R29, P2, PT, R29, 0x200, RZ ;  /* 0x000002001d1d7810 */ /* 0x000fe40007f5e0ff */
[----:B------:R-:W-:Y:S02]  /*5320*/  IADD3 R22, P4, PT, R22, 0x200, RZ ;  /* 0x0000020016167810 */ /* 0x000fe40007f9e0ff */
[----:B---3--:R-:W-:Y:S02]  /*5330*/  IADD3.X R17, PT, PT, RZ, R17, RZ, P2, !PT ;  /* 0x00000011ff117210 */ /* 0x008fe400017fe4ff */
[----:B--2---:R-:W-:Y:S02]  /*5340*/  F2FP.BF16.F32.PACK_AB R23, R9, R12 ;  /* 0x0000000c0917723e */ /* 0x004fe400000010ff */
[----:B------:R-:W-:-:S02]  /*5350*/  MOV R9, R25 ;  /* 0x0000001900097202 */ /* 0x000fc40000000f00 */
[----:B------:R-:W-:Y:S02]  /*5360*/  MOV R12, R24 ;  /* 0x00000018000c7202 */ /* 0x000fe40000000f00 */
[----:B----4-:R-:W-:-:S05]  /*5370*/  F2FP.BF16.F32.PACK_AB R21, R15, R16 ;  /* 0x000000100f15723e */ /* 0x010fca00000010ff */
[----:B------:R0:W-:Y:S04]  /*5380*/  STG.E desc[UR10][R8.64], R21 ;  /* 0x0000001508007986 */ /* 0x0001e8000c10190a */
[----:B------:R0:W-:Y:S01]  /*5390*/  STG.E desc[UR10][R12.64], R23 ;  /* 0x000000170c007986 */ /* 0x0001e2000c10190a */
[----:B------:R-:W-:Y:S02]  /*53a0*/  IADD3 R24, P3, PT, R24, 0x200, RZ ;  /* 0x0000020018187810 */ /* 0x000fe40007f7e0ff */
[----:B------:R-:W-:Y:S02]  /*53b0*/  IADD3.X R25, PT, PT, RZ, R25, RZ, P4, !PT ;  /* 0x00000019ff197210 */ /* 0x000fe400027fe4ff */
[----:B------:R-:W-:Y:S01]  /*53c0*/  IADD3.X R27, PT, PT, RZ, R27, RZ, P3, !PT ;  /* 0x0000001bff1b7210 */ /* 0x000fe20001ffe4ff */
[----:B------:R-:W-:Y:S08]  /*53d0*/  @P1 BRA `(.L_x_267) ;  /* 0xfffffffc00881947 */ /* 0x000ff0000383ffff */
.L_x_266:
[----:B------:R-:W-:Y:S05]  /*53e0*/  BSYNC.RECONVERGENT B0 ;  /* 0x0000000000007941 */ /* 0x000fea0003800200 */
.L_x_265:
[----:B------:R-:W-:Y:S05]  /*53f0*/  @!P0 EXIT ;  /* 0x000000000000894d */ /* 0x000fea0003800000 */
[C---:B------:R-:W-:Y:S01]  /*5400*/  SHF.L.U64.HI R4, R6.reuse, 0x2, R7 ;  /* 0x0000000206047819 */ /* 0x040fe20000010207 */
[----:B------:R-:W1:Y:S01]  /*5410*/  LDCU.64 UR4, c[0x0][0x3d8] ;  /* 0x00007b00ff0477ac */ /* 0x000e620008000a00 */
[----:B------:R-:W-:Y:S02]  /*5420*/  SHF.L.U32 R5, R6, 0x2, RZ ;  /* 0x0000000206057819 */ /* 0x000fe400000006ff */
[C---:B------:R-:W-:Y:S01]  /*5430*/  SHF.L.U64.HI R6, R10.reuse, 0x2, R19 ;  /* 0x000000020a067819 */ /* 0x040fe20000010213 */
[----:B------:R-:W2:Y:S01]  /*5440*/  LDCU.64 UR6, c[0x0][0x388] ;  /* 0x00007100ff0677ac */ /* 0x000ea20008000a00 */
[----:B0-----:R-:W-:Y:S02]  /*5450*/  SHF.L.U32 R9, R10, 0x2, RZ ;  /* 0x000000020a097819 */ /* 0x001fe400000006ff */
[C---:B------:R-:W-:Y:S01]  /*5460*/  SHF.L.U64.HI R7, R3.reuse, 0x2, R2 ;  /* 0x0000000203077819 */ /* 0x040fe20000010202 */
[----:B------:R-:W0:Y:S01]  /*5470*/  LDCU.64 UR8, c[0x0][0x390] ;  /* 0x00007200ff0877ac */ /* 0x000e220008000a00 */
[----:B------:R-:W-:-:S07]  /*5480*/  SHF.L.U32 R8, R3, 0x2, RZ ;  /* 0x0000000203087819 */ /* 0x000fce00000006ff */
.L_x_268:
[C---:B------:R-:W-:Y:S02]  /*5490*/  SHF.L.U32 R10, R0.reuse, 0x2, RZ ;  /* 0x00000002000a7819 */ /* 0x040fe400000006ff */
[----:B------:R-:W-:Y:S02]  /*54a0*/  SHF.L.U64.HI R11, R0, 0x2, R11 ;  /* 0x00000002000b7819 */ /* 0x000fe4000001020b */
[----:B-1----:R-:W-:-:S04]  /*54b0*/  IADD3 R12, P0, PT, R10, UR4, RZ ;  /* 0x000000040a0c7c10 */ /* 0x002fc8000ff1e0ff */
[----:B---3--:R-:W-:Y:S02]  /*54c0*/  IADD3.X R13, PT, PT, R11, UR5, RZ, P0, !PT ;  /* 0x000000050b0d7c10 */ /* 0x008fe400087fe4ff */
[C---:B------:R-:W-:Y:S02]  /*54d0*/  IADD3 R14, P0, PT, R12.reuse, R8, RZ ;  /* 0x000000080c0e7210 */ /* 0x040fe40007f1e0ff */
[C---:B------:R-:W-:Y:S02]  /*54e0*/  IADD3 R18, P2, PT, R12.reuse, R9, RZ ;  /* 0x000000090c127210 */ /* 0x040fe40007f5e0ff */
[C---:B------:R-:W-:Y:S02]  /*54f0*/  IADD3.X R15, PT, PT, R13.reuse, R7, RZ, P0, !PT ;  /* 0x000000070d0f7210 */ /* 0x040fe400007fe4ff */
[----:B------:R-:W-:Y:S02]  /*5500*/  IADD3 R16, P1, PT, R12, R5, RZ ;  /* 0x000000050c107210 */ /* 0x000fe40007f3e0ff */
[C---:B------:R-:W-:Y:S01]  /*5510*/  IADD3.X R19, PT, PT, R13.reuse, R6, RZ, P2, !PT ;  /* 0x000000060d137210 */ /* 0x040fe200017fe4ff */
[----:B------:R1:W3:Y:S01]  /*5520*/  LDG.E R12, desc[UR10][R12.64] ;  /* 0x0000000a0c0c7981 */ /* 0x0002e2000c1e1900 */
[----:B------:R-:W-:-:S03]  /*5530*/  IADD3.X R17, PT, PT, R13, R4, RZ, P1, !PT ;  /* 0x000000040d117210 */ /* 0x000fc60000ffe4ff */
[----:B------:R-:W3:Y:S04]  /*5540*/  LDG.E R15, desc[UR10][R14.64] ;  /* 0x0000000a0e0f7981 */ /* 0x000ee8000c1e1900 */
[----:B------:R-:W4:Y:S04]  /*5550*/  LDG.E R16, desc[UR10][R16.64] ;  /* 0x0000000a10107981 */ /* 0x000f28000c1e1900 */
[----:B------:R-:W4:Y:S01]  /*5560*/  LDG.E R19, desc[UR10][R18.64] ;  /* 0x0000000a12137981 */ /* 0x000f22000c1e1900 */
[----:B------:R-:W-:Y:S02]  /*5570*/  LOP3.LUT R22, R10, 0xfffffffc, RZ, 0xc0, !PT ;  /* 0xfffffffc0a167812 */ /* 0x000fe400078ec0ff */
[----:B------:R-:W-:-:S02]  /*5580*/  LOP3.LUT R25, R11, 0x1, RZ, 0xc0, !PT ;  /* 0x000000010b197812 */ /* 0x000fc400078ec0ff */
[C---:B--2---:R-:W-:Y:S02]  /*5590*/  IADD3 R20, P0, PT, R22.reuse, UR6, RZ ;  /* 0x0000000616147c10 */ /* 0x044fe4000ff1e0ff */
[----:B-1----:R-:W-:Y:S02]  /*55a0*/  LOP3.LUT R13, R11, 0x3, RZ, 0xc0, !PT ;  /* 0x000000030b0d7812 */ /* 0x002fe400078ec0ff */
[----:B------:R-:W-:Y:S02]  /*55b0*/  IADD3.X R21, PT, PT, R25, UR7, RZ, P0, !PT ;  /* 0x0000000719157c10 */ /* 0x000fe400087fe4ff */
[----:B0-----:R-:W-:-:S04]  /*55c0*/  IADD3 R24, P0, PT, R22, UR8, RZ ;  /* 0x0000000816187c10 */ /* 0x001fc8000ff1e0ff */
[----:B------:R-:W-:Y:S02]  /*55d0*/  IADD3.X R25, PT, PT, R25, UR9, RZ, P0, !PT ;  /* 0x0000000919197c10 */ /* 0x000fe400087fe4ff */
[----:B---3--:R-:W-:Y:S02]  /*55e0*/  F2FP.BF16.F32.PACK_AB R23, R15, R12 ;  /* 0x0000000c0f17723e */ /* 0x008fe400000010ff */
[----:B------:R-:W-:-:S04]  /*55f0*/  IADD3 R12, P1, PT, R22, UR4, RZ ;  /* 0x00000004160c7c10 */ /* 0x000fc8000ff3e0ff */
[----:B------:R-:W-:Y:S02]  /*5600*/  IADD3.X R13, PT, PT, R13, UR5, RZ, P1, !PT ;  /* 0x000000050d0d7c10 */ /* 0x000fe40008ffe4ff */
[----:B----4-:R-:W-:Y:S02]  /*5610*/  F2FP.BF16.F32.PACK_AB R27, R19, R16 ;  /* 0x00000010131b723e */ /* 0x010fe400000010ff */
        /* <DEDUP_REMOVED lines=48> */
[C---:B--2---:R-:W-:Y:S02]  /*5920*/  IADD3 R20, P0, PT, R10.reuse, UR6, RZ ;  /* 0x000000060a147c10 */ /* 0x044fe4000ff1e0ff */
[----:B0-----:R-:W-:Y:S02]  /*5930*/  IADD3 R24, P1, PT, R10, UR8, RZ ;  /* 0x000000080a187c10 */ /* 0x001fe4000ff3e0ff */
        /* <DEDUP_REMOVED lines=12> */
.L_x_269:
        /* <DEDUP_REMOVED lines=16> */
.L_x_2473:


//--------------------- .text._Z35group_norm_nhwc_bwd_one_pass_kernelI11Bf16IOBf16WLi512ELi4ELi128EEv26Group_norm_nhwc_bwd_params --------------------------
	.section	.text._Z35group_norm_nhwc_bwd_one_pass_kernelI11Bf16IOBf16WLi512ELi4ELi128EEv26Group_norm_nhwc_bwd_params,"ax",@progbits
	.align	128
        .global         _Z35group_norm_nhwc_bwd_one_pass_kernelI11Bf16IOBf16WLi512ELi4ELi128EEv26Group_norm_nhwc_bwd_params
        .type           _Z35group_norm_nhwc_bwd_one_pass_kernelI11Bf16IOBf16WLi512ELi4ELi128EEv26Group_norm_nhwc_bwd_params,@function
        .size           _Z35group_norm_nhwc_bwd_one_pass_kernelI11Bf16IOBf16WLi512ELi4ELi128EEv26Group_norm_nhwc_bwd_params,(.L_x_2474 - _Z35group_norm_nhwc_bwd_one_pass_kernelI11Bf16IOBf16WLi512ELi4ELi128EEv26Group_norm_nhwc_bwd_params)
        .other          _Z35group_norm_nhwc_bwd_one_pass_kernelI11Bf16IOBf16WLi512ELi4ELi128EEv26Group_norm_nhwc_bwd_params,@"STO_CUDA_ENTRY STV_DEFAULT"
_Z35group_norm_nhwc_bwd_one_pass_kernelI11Bf16IOBf16WLi512ELi4ELi128EEv26Group_norm_nhwc_bwd_params:
.text._Z35group_norm_nhwc_bwd_one_pass_kernelI11Bf16IOBf16WLi512ELi4ELi128EEv26Group_norm_nhwc_bwd_params:
        /* <DEDUP_REMOVED lines=22> */
.L_x_313:
[----:B0-----:R-:W0:Y:S01]  /*0160*/  LDC R10, c[0x0][0x410] ;  /* 0x00010400ff0a7b82 */ /* 0x001e220000000800 */
[----:B-1----:R-:W1:Y:S01]  /*0170*/  LDCU.128 UR16, c[0x0][0x400] ;  /* 0x00008000ff1077ac */ /* 0x002e620008000c00 */
[----:B------:R-:W-:Y:S02]  /*0180*/  SHF.R.S32.HI R15, RZ, 0x1f, R53 ;  /* 0x0000001fff0f7819 */ /* 0x000fe40000011435 */
[----:B------:R-:W-:Y:S01]  /*0190*/  ISETP.LE.AND P0, PT, RZ, UR7, PT ;  /* 0x00000007ff007c0c */ /* 0x000fe2000bf03270 */
[----:B------:R-:W2:Y:S01]  /*01a0*/  LDCU.64 UR4, c[0x0][0x3b8] ;  /* 0x00007700ff0477ac */ /* 0x000ea20008000a00 */
[----:B------:R-:W-:Y:S02]  /*01b0*/  SHF.R.U32.HI R33, RZ, 0x1, R0 ;  /* 0x00000001ff217819 */ /* 0x000fe40000011600 */
[----:B------:R-:W-:Y:S02]  /*01c0*/  SHF.R.S32.HI R19, RZ, 0x1f, R52 ;  /* 0x0000001fff137819 */ /* 0x000fe40000011434 */
[----:B------:R-:W-:-:S02]  /*01d0*/  SHF.L.U32 R32, R0, 0x1, RZ ;  /* 0x0000000100207819 */ /* 0x000fc400000006ff */
[----:B------:R-:W-:Y:S02]  /*01e0*/  MOV R40, RZ ;  /* 0x000000ff00287202 */ /* 0x000fe40000000f00 */
[----:B------:R-:W-:Y:S02]  /*01f0*/  LOP3.LUT R32, R32, 0x2, RZ, 0xc0, !PT ;  /* 0x0000000220207812 */ /* 0x000fe400078ec0ff */
[----:B------:R-:W-:Y:S02]  /*0200*/  MOV R39, RZ ;  /* 0x000000ff00277202 */ /* 0x000fe40000000f00 */
[----:B-1----:R-:W-:-:S04]  /*0210*/  ISETP.GE.U32.AND P2, PT, R53, UR16, PT ;  /* 0x0000001035007c0c */ /* 0x002fc8000bf46070 */
[----:B------:R-:W-:Y:S02]  /*0220*/  ISETP.GE.AND.EX P2, PT, R15, UR17, PT, P2 ;  /* 0x000000110f007c0c */ /* 0x000fe4000bf46320 */
[----:B0-----:R-:W-:-:S04]  /*0230*/  IABS R7, R10 ;  /* 0x0000000a00077213 */ /* 0x001fc80000000000 */
[----:B------:R-:W0:Y:S07]  /*0240*/  I2F.RP R6, R7 ;  /* 0x0000000700067306 */ /* 0x000e2e0000209400 */
[----:B------:R-:W1:Y:S01]  /*0250*/  @!P2 LDC.64 R12, c[0x0][0x398] ;  /* 0x0000e600ff0cab82 */ /* 0x000e620000000a00 */
[----:B0-----:R-:W0:Y:S02]  /*0260*/  MUFU.RCP R6, R6 ;  /* 0x0000000600067308 */ /* 0x001e240000001000 */
[----:B0-----:R-:W-:-:S06]  /*0270*/  IADD3 R4, PT, PT, R6, 0xffffffe, RZ ;  /* 0x0ffffffe06047810 */ /* 0x001fcc0007ffe0ff */
[----:B------:R0:W3:Y:S02]  /*0280*/  F2I.FTZ.U32.TRUNC.NTZ R5, R4 ;  /* 0x0000000400057305 */ /* 0x0000e4000021f000 */
[----:B0-----:R-:W-:Y:S02]  /*0290*/  MOV R4, RZ ;  /* 0x000000ff00047202 */ /* 0x001fe40000000f00 */
[----:B---3--:R-:W-:-:S05]  /*02a0*/  IADD3 R8, PT, PT, RZ, -R5, RZ ;  /* 0x80000005ff087210 */ /* 0x008fca0007ffe0ff */
[----:B------:R-:W-:Y:S01]  /*02b0*/  IMAD R9, R8, R7, RZ ;  /* 0x0000000708097224 */ /* 0x000fe200078e02ff */
[----:B------:R-:W-:-:S03]  /*02c0*/  IABS R8, UR7 ;  /* 0x0000000700087c13 */ /* 0x000fc60008000000 */
[----:B------:R-:W-:Y:S02]  /*02d0*/  IMAD.HI.U32 R5, R5, R9, R4 ;  /* 0x0000000905057227 */ /* 0x000fe400078e0004 */
[----:B------:R-:W0:Y:S04]  /*02e0*/  LDC R4, c[0x0][0x41c] ;  /* 0x00010700ff047b82 */ /* 0x000e280000000800 */
[----:B------:R-:W-:-:S05]  /*02f0*/  IMAD.HI.U32 R5, R5, R8, RZ ;  /* 0x0000000805057227 */ /* 0x000fca00078e00ff */
[----:B------:R-:W-:-:S05]  /*0300*/  IADD3 R6, PT, PT, -R5, RZ, RZ ;  /* 0x000000ff05067210 */ /* 0x000fca0007ffe1ff */
[----:B------:R-:W-:Y:S01]  /*0310*/  IMAD R6, R7, R6, R8 ;  /* 0x0000000607067224 */ /* 0x000fe200078e0208 */
[----:B------:R-:W-:-:S04]  /*0320*/  LOP3.LUT R8, R10, UR7, RZ, 0x3c, !PT ;  /* 0x000000070a087c12 */ /* 0x000fc8000f8e3cff */
[----:B------:R-:W-:Y:S02]  /*0330*/  ISETP.GT.U32.AND P4, PT, R7, R6, PT ;  /* 0x000000060700720c */ /* 0x000fe40003f84070 */
[----:B------:R-:W-:Y:S01]  /*0340*/  ISETP.GE.AND P3, PT, R8, RZ, PT ;  /* 0x000000ff0800720c */ /* 0x000fe20003f66270 */
[----:B0-----:R-:W-:-:S05]  /*0350*/  IMAD R33, R4, UR13, R33 ;  /* 0x0000000d04217c24 */ /* 0x001fca000f8e0221 */
[----:B------:R-:W-:-:S05]  /*0360*/  SHF.R.S32.HI R21, RZ, 0x1f, R33 ;  /* 0x0000001fff157819 */ /* 0x000fca0000011421 */
[-C--:B------:R-:W-:Y:S02]  /*0370*/  @!P4 IADD3 R6, PT, PT, R6, -R7.reuse, RZ ;  /* 0x800000070606c210 */ /* 0x080fe40007ffe0ff */
[----:B------:R-:W-:Y:S02]  /*0380*/  @!P4 IADD3 R5, PT, PT, R5, 0x1, RZ ;  /* 0x000000010505c810 */ /* 0x000fe40007ffe0ff */
[CC--:B------:R-:W-:Y:S02]  /*0390*/  ISETP.GE.U32.AND P1, PT, R6.reuse, R7.reuse, PT ;  /* 0x000000070600720c */ /* 0x0c0fe40003f26070 */
[----:B------:R-:W-:Y:S02]  /*03a0*/  ISETP.GT.U32.AND P5, PT, R7, R6, PT ;  /* 0x000000060700720c */ /* 0x000fe40003fa4070 */
[----:B------:R-:W-:Y:S02]  /*03b0*/  IADD3 R7, PT, PT, R6, -R7, RZ ;  /* 0x8000000706077210 */ /* 0x000fe40007ffe0ff */
[----:B------:R-:W-:-:S02]  /*03c0*/  ISETP.NE.AND P4, PT, R10, RZ, PT ;  /* 0x000000ff0a00720c */ /* 0x000fc40003f85270 */
[----:B------:R-:W-:Y:S02]  /*03d0*/  SEL R6, R7, R6, !P5 ;  /* 0x0000000607067207 */ /* 0x000fe40006800000 */
[----:B------:R-:W-:Y:S02]  /*03e0*/  LOP3.LUT R7, RZ, R10, RZ, 0x33, !PT ;  /* 0x0000000aff077212 */ /* 0x000fe400078e33ff */
[----:B------:R-:W-:Y:S02]  /*03f0*/  @!P0 IADD3 R6, PT, PT, -R6, RZ, RZ ;  /* 0x000000ff06068210 */ /* 0x000fe40007ffe1ff */
[----:B------:R-:W-:Y:S02]  /*0400*/  @P1 IADD3 R5, PT, PT, R5, 0x1, RZ ;  /* 0x0000000105051810 */ /* 0x000fe40007ffe0ff */
[----:B------:R-:W-:Y:S02]  /*0410*/  ISETP.GE.U32.AND P1, PT, R52, UR16, PT ;  /* 0x0000001034007c0c */ /* 0x000fe4000bf26070 */
[----:B------:R-:W-:-:S02]  /*0420*/  MOV R8, R5 ;  /* 0x0000000500087202 */ /* 0x000fc40000000f00 */
[----:B------:R-:W0:Y:S01]  /*0430*/  @!P2 LDC.64 R4, c[0x0][0x3f8] ;  /* 0x0000fe00ff04ab82 */ /* 0x000e220000000a00 */
[----:B------:R-:W-:Y:S02]  /*0440*/  SEL R55, R7, R6, !P4 ;  /* 0x0000000607377207 */ /* 0x000fe40006000000 */
[----:B------:R-:W-:Y:S02]  /*0450*/  @!P3 IADD3 R8, PT, PT, -R8, RZ, RZ ;  /* 0x000000ff0808b210 */ /* 0x000fe40007ffe1ff */
[----:B------:R-:W-:Y:S02]  /*0460*/  ISETP.GE.AND.EX P1, PT, R19, UR17, PT, P1 ;  /* 0x0000001113007c0c */ /* 0x000fe4000bf26310 */
[----:B------:R-:W-:Y:S02]  /*0470*/  SEL R9, R7, R8, !P4 ;  /* 0x0000000807097207 */ /* 0x000fe40006000000 */
[----:B------:R-:W-:Y:S02]  /*0480*/  SHF.L.U32 R7, R55, 0x2, RZ ;  /* 0x0000000237077819 */ /* 0x000fe400000006ff */
[----:B------:R-:W-:-:S02]  /*0490*/  SHF.R.S32.HI R8, RZ, 0x1f, R9 ;  /* 0x0000001fff087819 */ /* 0x000fc40000011409 */
[----:B------:R-:W-:Y:S02]  /*04a0*/  SHF.R.S32.HI R61, RZ, 0x1f, R7 ;  /* 0x0000001fff3d7819 */ /* 0x000fe40000011407 */
[----:B------:R-:W-:Y:S01]  /*04b0*/  LOP3.LUT R60, R7, R32, RZ, 0xfc, !PT ;  /* 0x00000020073c7212 */ /* 0x000fe200078efcff */
[----:B------:R-:W-:Y:S01]  /*04c0*/  IMAD R8, R8, UR18, RZ ;  /* 0x0000001208087c24 */ /* 0x000fe2000f8e02ff */
[----:B------:R-:W3:Y:S01]  /*04d0*/  @!P2 LDC.64 R6, c[0x0][0x3a0] ;  /* 0x0000e800ff06ab82 */ /* 0x000ee20000000a00 */
[----:B------:R-:W-:Y:S02]  /*04e0*/  ISETP.GE.U32.AND P0, PT, R33, UR16, PT ;  /* 0x0000001021007c0c */ /* 0x000fe4000bf06070 */
[----:B------:R-:W-:Y:S02]  /*04f0*/  IMAD.WIDE.U32 R60, R9, UR18, R60 ;  /* 0x00000012093c7c25 */ /* 0x000fe4000f8e003c */
[----:B------:R-:W-:Y:S02]  /*0500*/  ISETP.GE.AND.EX P0, PT, R21, UR17, PT, P0 ;  /* 0x0000001115007c0c */ /* 0x000fe4000bf06300 */
[----:B------:R-:W-:Y:S01]  /*0510*/  IMAD R9, R9, UR19, R8 ;  /* 0x0000001309097c24 */ /* 0x000fe2000f8e0208 */
[----:B------:R-:W4:Y:S01]  /*0520*/  @!P1 LDC.64 R10, c[0x0][0x3f8] ;  /* 0x0000fe00ff0a9b82 */ /* 0x000f220000000a00 */
[----:B------:R-:W-:Y:S01]  /*0530*/  @!P2 MOV R58, R60 ;  /* 0x0000003c003aa202 */ /* 0x000fe20000000f00 */
[----:B0-----:R-:W-:Y:S01]  /*0540*/  @!P2 IMAD R8, R15, R4, RZ ;  /* 0x000000040f08a224 */ /* 0x001fe200078e02ff */
[----:B------:R-:W-:-:S02]  /*0550*/  @!P1 MOV R18, R60 ;  /* 0x0000003c00129202 */ /* 0x000fc40000000f00 */
[----:B------:R-:W-:Y:S01]  /*0560*/  IADD3 R59, PT, PT, R61, R9, RZ ;  /* 0x000000093d3b7210 */ /* 0x000fe20007ffe0ff */
[C---:B------:R-:W-:Y:S02]  /*0570*/  @!P2 IMAD R9, R53.reuse, R5, R8 ;  /* 0x000000053509a224 */ /* 0x040fe400078e0208 */
[----:B------:R-:W-:Y:S02]  /*0580*/  @!P2 IMAD.WIDE.U32 R14, R53, R4, R58 ;  /* 0x00000004350ea225 */ /* 0x000fe400078e003a */
[----:B------:R-:W0:Y:S03]  /*0590*/  @!P0 LDC.64 R4, c[0x0][0x3f8] ;  /* 0x0000fe00ff048b82 */ /* 0x000e260000000a00 */
[----:B------:R-:W-:Y:S02]  /*05a0*/  @!P2 IADD3 R15, PT, PT, R15, R9, RZ ;  /* 0x000000090f0fa210 */ /* 0x000fe40007ffe0ff */
[----:B------:R-:W-:-:S02]  /*05b0*/  @!P2 SHF.L.U32 R17, R14, 0x1, RZ ;  /* 0x000000010e11a819 */ /* 0x000fc400000006ff */
[----:B------:R-:W-:Y:S01]  /*05c0*/  @!P2 SHF.L.U64.HI R20, R14, 0x1, R15 ;  /* 0x000000010e14a819 */ /* 0x000fe2000001020f */
[----:B------:R-:W2:Y:S01]  /*05d0*/  @!P1 LDC.64 R8, c[0x0][0x3a0] ;  /* 0x0000e800ff089b82 */ /* 0x000ea20000000a00 */
[C---:B---3--:R-:W-:Y:S02]  /*05e0*/  @!P2 IADD3 R14, P3, PT, R17.reuse, R6, RZ ;  /* 0x00000006110ea210 */ /* 0x048fe40007f7e0ff */
[----:B-1----:R-:W-:Y:S01]  /*05f0*/  @!P2 IADD3 R16, P4, PT, R17, R12, RZ ;  /* 0x0000000c1110a210 */ /* 0x002fe20007f9e0ff */
[-C--:B----4-:R-:W-:Y:S01]  /*0600*/  @!P1 IMAD R15, R19, R10.reuse, RZ ;  /* 0x0000000a130f9224 */ /* 0x090fe200078e02ff */
[----:B------:R-:W-:Y:S02]  /*0610*/  @!P1 MOV R19, R59 ;  /* 0x0000003b00139202 */ /* 0x000fe40000000f00 */
[----:B------:R-:W-:Y:S01]  /*0620*/  @!P2 IADD3.X R17, PT, PT, R20, R13, RZ, P4, !PT ;  /* 0x0000000d1411a210 */ /* 0x000fe200027fe4ff */
[----:B------:R-:W-:Y:S01]  /*0630*/  @!P1 IMAD R23, R52, R11, R15 ;  /* 0x0000000b34179224 */ /* 0x000fe200078e020f */
[----:B------:R-:W-:Y:S01]  /*0640*/  @!P2 IADD3.X R15, PT, PT, R20, R7, RZ, P3, !PT ;  /* 0x00000007140fa210 */ /* 0x000fe20001ffe4ff */
[----:B------:R-:W-:Y:S01]  /*0650*/  @!P1 IMAD.WIDE.U32 R10, R52, R10, R18 ;  /* 0x0000000a340a9225 */ /* 0x000fe200078e0012 */
[----:B------:R-:W1:Y:S01]  /*0660*/  @!P1 LDC.64 R6, c[0x0][0x398] ;  /* 0x0000e600ff069b82 */ /* 0x000e620000000a00 */
[----:B------:R-:W3:Y:S03]  /*0670*/  @!P2 LDG.E R39, desc[UR10][R16.64] ;  /* 0x0000000a1027a981 */ /* 0x000ee6000c1e1900 */
[----:B------:R-:W-:Y:S01]  /*0680*/  @!P1 IADD3 R11, PT, PT, R11, R23, RZ ;  /* 0x000000170b0b9210 */ /* 0x000fe20007ffe0ff */
[----:B------:R4:W3:Y:S01]  /*0690*/  @!P2 LDG.E R40, desc[UR10][R14.64] ;  /* 0x0000000a0e28a981 */ /* 0x0008e2000c1e1900 */
[----:B------:R-:W-:-:S02]  /*06a0*/  @!P1 SHF.L.U32 R23, R10, 0x1, RZ ;  /* 0x000000010a179819 */ /* 0x000fc400000006ff */
[----:B------:R-:W-:Y:S02]  /*06b0*/  @!P1 SHF.L.U64.HI R12, R10, 0x1, R11 ;  /* 0x000000010a0c9819 */ /* 0x000fe4000001020b */
[----:B------:R-:W-:Y:S01]  /*06c0*/  IADD3 R13, PT, PT, R33, 0x40, RZ ;  /* 0x00000040210d7810 */ /* 0x000fe20007ffe0ff */
[----:B------:R-:W1:Y:S01]  /*06d0*/  @!P0 LDC.64 R10, c[0x0][0x3a0] ;  /* 0x0000e800ff0a8b82 */ /* 0x000e620000000a00 */
[----:B--2---:R-:W-:Y:S02]  /*06e0*/  @!P1 IADD3 R18, P2, PT, R23, R8, RZ ;  /* 0x0000000817129210 */ /* 0x004fe40007f5e0ff */
[----:B----4-:R-:W-:Y:S02]  /*06f0*/  SHF.R.S32.HI R15, RZ, 0x1f, R13 ;  /* 0x0000001fff0f7819 */ /* 0x010fe4000001140d */
[----:B------:R-:W-:Y:S02]  /*0700*/  @!P1 IADD3.X R19, PT, PT, R12, R9, RZ, P2, !PT ;  /* 0x000000090c139210 */ /* 0x000fe400017fe4ff */
[----:B------:R-:W-:Y:S01]  /*0710*/  ISETP.GE.U32.AND P2, PT, R13, UR16, PT ;  /* 0x000000100d007c0c */ /* 0x000fe2000bf46070 */
[----:B0-----:R-:W-:Y:S01]  /*0720*/  @!P0 IMAD R20, R21, R4, RZ ;  /* 0x0000000415148224 */ /* 0x001fe200078e02ff */
[----:B------:R-:W-:-:S02]  /*0730*/  @!P0 MOV R8, R60 ;  /* 0x0000003c00088202 */ /* 0x000fc40000000f00 */
[----:B------:R-:W-:Y:S02]  /*0740*/  ISETP.GE.AND.EX P2, PT, R15, UR17, PT, P2 ;  /* 0x000000110f007c0c */ /* 0x000fe4000bf46320 */
[----:B------:R-:W-:Y:S01]  /*0750*/  @!P0 MOV R9, R59 ;  /* 0x0000003b00098202 */ /* 0x000fe20000000f00 */
[C---:B------:R-:W-:Y:S02]  /*0760*/  @!P0 IMAD R21, R33.reuse, R5, R20 ;  /* 0x0000000521158224 */ /* 0x040fe400078e0214 */
[----:B------:R-:W-:Y:S01]  /*0770*/  @!P0 IMAD.WIDE.U32 R4, R33, R4, R8 ;  /* 0x0000000421048225 */ /* 0x000fe200078e0008 */
[----:B-1----:R-:W-:Y:S02]  /*0780*/  @!P1 IADD3 R6, P3, PT, R23, R6, RZ ;  /* 0x0000000617069210 */ /* 0x002fe40007f7e0ff */
[----:B------:R-:W-:Y:S02]  /*0790*/  IADD3 R29, PT, PT, R33, 0x80, RZ ;  /* 0x00000080211d7810 */ /* 0x000fe40007ffe0ff */
[----:B------:R-:W-:-:S03]  /*07a0*/  @!P0 IADD3 R5, PT, PT, R5, R21, RZ ;  /* 0x0000001505058210 */ /* 0x000fc60007ffe0ff */
[----:B------:R-:W0:Y:S01]  /*07b0*/  @!P2 LDC.64 R22, c[0x0][0x3f8] ;  /* 0x0000fe00ff16ab82 */ /* 0x000e220000000a00 */
[----:B------:R-:W-:Y:S02]  /*07c0*/  @!P0 SHF.L.U32 R41, R4, 0x1, RZ ;  /* 0x0000000104298819 */ /* 0x000fe400000006ff */
[----:B------:R-:W-:Y:S02]  /*07d0*/  CS2R R36, SRZ ;  /* 0x0000000000247805 */ /* 0x000fe4000001ff00 */
[----:B------:R-:W-:Y:S02]  /*07e0*/  @!P1 IADD3.X R7, PT, PT, R12, R7, RZ, P3, !PT ;  /* 0x000000070c079210 */ /* 0x000fe40001ffe4ff */
[----:B------:R-:W-:Y:S02]  /*07f0*/  @!P0 SHF.L.U64.HI R12, R4, 0x1, R5 ;  /* 0x00000001040c8819 */ /* 0x000fe40000010205 */
[----:B------:R-:W-:Y:S01]  /*0800*/  ISETP.GE.U32.AND P3, PT, R29, UR16, PT ;  /* 0x000000101d007c0c */ /* 0x000fe2000bf66070 */
[----:B------:R1:W2:Y:S01]  /*0810*/  @!P1 LDG.E R37, desc[UR10][R18.64] ;  /* 0x0000000a12259981 */ /* 0x0002a2000c1e1900 */
[----:B------:R-:W-:Y:S01]  /*0820*/  SHF.R.S32.HI R31, RZ, 0x1f, R29 ;  /* 0x0000001fff1f7819 */ /* 0x000fe2000001141d */
[----:B------:R-:W-:Y:S01]  /*0830*/  UIMAD.WIDE UR4, UR7, 0x8, UR4 ;  /* 0x00000008070478a5 */ /* 0x000fe2000f8e0204 */
[----:B------:R-:W-:Y:S01]  /*0840*/  @!P0 IADD3 R10, P4, PT, R41, R10, RZ ;  /* 0x0000000a290a8210 */ /* 0x000fe20007f9e0ff */
[----:B------:R4:W2:Y:S01]  /*0850*/  @!P1 LDG.E R36, desc[UR10][R6.64] ;  /* 0x0000000a06249981 */ /* 0x0008a2000c1e1900 */
[----:B------:R-:W-:Y:S01]  /*0860*/  IADD3 R25, PT, PT, R33, 0xc0, RZ ;  /* 0x000000c021197810 */ /* 0x000fe20007ffe0ff */
[----:B------:R-:W4:Y:S01]  /*0870*/  @!P2 LDC.64 R4, c[0x0][0x398] ;  /* 0x0000e600ff04ab82 */ /* 0x000f220000000a00 */
[----:B------:R-:W-:-:S02]  /*0880*/  ISETP.GE.AND.EX P3, PT, R31, UR17, PT, P3 ;  /* 0x000000111f007c0c */ /* 0x000fc4000bf66330 */
[----:B------:R-:W-:Y:S02]  /*0890*/  @!P0 IADD3.X R11, PT, PT, R12, R11, RZ, P4, !PT ;  /* 0x0000000b0c0b8210 */ /* 0x000fe400027fe4ff */
[----:B------:R-:W-:Y:S02]  /*08a0*/  ISETP.GE.U32.AND P4, PT, R25, UR16, PT ;  /* 0x0000001019007c0c */ /* 0x000fe4000bf86070 */
[----:B------:R-:W-:Y:S01]  /*08b0*/  SHF.R.S32.HI R27, RZ, 0x1f, R25 ;  /* 0x0000001fff1b7819 */ /* 0x000fe20000011419 */
[----:B-1----:R-:W1:Y:S03]  /*08c0*/  @!P0 LDC.64 R18, c[0x0][0x398] ;  /* 0x0000e600ff128b82 */ /* 0x002e660000000a00 */
[----:B------:R-:W-:Y:S02]  /*08d0*/  ISETP.GE.AND.EX P4, PT, R27, UR17, PT, P4 ;  /* 0x000000111b007c0c */ /* 0x000fe4000bf86340 */
[----:B------:R-:W-:-:S02]  /*08e0*/  MOV R8, UR4 ;  /* 0x0000000400087c02 */ /* 0x000fc40008000f00 */
[----:B------:R-:W-:Y:S01]  /*08f0*/  MOV R9, UR5 ;  /* 0x0000000500097c02 */ /* 0x000fe20008000f00 */
[----:B------:R-:W1:Y:S01]  /*0900*/  @!P3 LDC.64 R16, c[0x0][0x3f8] ;  /* 0x0000fe00ff10bb82 */ /* 0x000e620000000a00 */
[----:B0-----:R-:W-:-:S04]  /*0910*/  @!P2 IMAD R20, R15, R22, RZ ;  /* 0x000000160f14a224 */ /* 0x001fc800078e02ff */
[----:B------:R-:W3:Y:S01]  /*0920*/  LDG.E.64 R8, desc[UR10][R8.64] ;  /* 0x0000000a08087981 */ /* 0x000ee2000c1e1b00 */
[----:B------:R-:W-:Y:S02]  /*0930*/  MOV R50, RZ ;  /* 0x000000ff00327202 */ /* 0x000fe40000000f00 */
[----:B----4-:R-:W0:Y:S01]  /*0940*/  @!P2 LDC.64 R6, c[0x0][0x3a0] ;  /* 0x0000e800ff06ab82 */ /* 0x010e220000000a00 */
[----:B------:R-:W-:-:S03]  /*0950*/  SHF.R.S32.HI R21, RZ, 0x1f, R54 ;  /* 0x0000001fff157819 */ /* 0x000fc60000011436 */
[----:B------:R4:W2:Y:S04]  /*0960*/  @!P0 LDG.E R50, desc[UR10][R10.64] ;  /* 0x0000000a0a328981 */ /* 0x0008a8000c1e1900 */
[----:B------:R-:W0:Y:S01]  /*0970*/  @!P4 LDC.64 R14, c[0x0][0x3f8] ;  /* 0x0000fe00ff0ecb82 */ /* 0x000e220000000a00 */
[----:B------:R-:W-:Y:S02]  /*0980*/  ISETP.GE.U32.AND P1, PT, R54, UR16, PT ;  /* 0x0000001036007c0c */ /* 0x000fe4000bf26070 */
[----:B-1----:R-:W-:Y:S02]  /*0990*/  @!P0 IADD3 R18, P6, PT, R41, R18, RZ ;  /* 0x0000001229128210 */ /* 0x002fe40007fde0ff */
[----:B----4-:R-:W-:Y:S02]  /*09a0*/  @!P2 MOV R10, R60 ;  /* 0x0000003c000aa202 */ /* 0x010fe40000000f00 */
[----:B------:R-:W-:Y:S01]  /*09b0*/  @!P2 MOV R11, R59 ;  /* 0x0000003b000ba202 */ /* 0x000fe20000000f00 */
[----:B------:R-:W-:Y:S01]  /*09c0*/  @!P2 IMAD R41, R13, R23, R20 ;  /* 0x000000170d29a224 */ /* 0x000fe200078e0214 */
[----:B------:R-:W-:-:S02]  /*09d0*/  ISETP.GE.AND.EX P1, PT, R21, UR17, PT, P1 ;  /* 0x0000001115007c0c */ /* 0x000fc4000bf26310 */
[----:B------:R-:W-:Y:S02]  /*09e0*/  CS2R R48, SRZ ;  /* 0x0000000000307805 */ /* 0x000fe4000001ff00 */
[----:B------:R-:W-:Y:S01]  /*09f0*/  @!P0 IADD3.X R19, PT, PT, R12, R19, RZ, P6, !PT ;  /* 0x000000130c138210 */ /* 0x000fe200037fe4ff */
[----:B------:R-:W-:Y:S02]  /*0a00*/  @!P2 IMAD.WIDE.U32 R22, R13, R22, R10 ;  /* 0x000000160d16a225 */ /* 0x000fe400078e000a */
[----:B------:R-:W1:Y:S01]  /*0a10*/  @!P3 LDC.64 R12, c[0x0][0x3a0] ;  /* 0x0000e800ff0cbb82 */ /* 0x000e620000000a00 */
[----:B------:R-:W-:Y:S01]  /*0a20*/  IADD3 R33, PT, PT, R33, 0x1c0, RZ ;  /* 0x000001c021217810 */ /* 0x000fe20007ffe0ff */
[----:B------:R4:W5:Y:S01]  /*0a30*/  @!P0 LDG.E R49, desc[UR10][R18.64] ;  /* 0x0000000a12318981 */ /* 0x000962000c1e1900 */
[----:B------:R-:W-:-:S05]  /*0a40*/  @!P2 IADD3 R41, PT, PT, R23, R41, RZ ;  /* 0x000000291729a210 */ /* 0x000fca0007ffe0ff */
[----:B------:R-:W1:Y:S01]  /*0a50*/  @!P3 LDC.64 R10, c[0x0][0x398] ;  /* 0x0000e600ff0abb82 */ /* 0x000e620000000a00 */
[----:B------:R-:W-:Y:S01]  /*0a60*/  @!P2 SHF.L.U32 R23, R22, 0x1, RZ ;  /* 0x000000011617a819 */ /* 0x000fe200000006ff */
[----:B------:R-:W-:Y:S01]  /*0a70*/  @!P3 IMAD R20, R31, R16, RZ ;  /* 0x000000101f14b224 */ /* 0x000fe200078e02ff */
[----:B----4-:R-:W-:Y:S02]  /*0a80*/  @!P3 MOV R18, R60 ;  /* 0x0000003c0012b202 */ /* 0x010fe40000000f00 */
[----:B------:R-:W-:-:S03]  /*0a90*/  @!P3 MOV R19, R59 ;  /* 0x0000003b0013b202 */ /* 0x000fc60000000f00 */
[----:B------:R-:W4:Y:S01]  /*0aa0*/  @!P4 LDC.64 R30, c[0x0][0x3a0] ;  /* 0x0000e800ff1ecb82 */ /* 0x000f220000000a00 */
[C---:B0-----:R-:W-:Y:S02]  /*0ab0*/  @!P2 IADD3 R6, P0, PT, R23.reuse, R6, RZ ;  /* 0x000000061706a210 */ /* 0x041fe40007f1e0ff */
[----:B------:R-:W-:Y:S01]  /*0ac0*/  @!P2 IADD3 R4, P6, PT, R23, R4, RZ ;  /* 0x000000041704a210 */ /* 0x000fe20007fde0ff */
[----:B------:R-:W-:Y:S01]  /*0ad0*/  @!P3 IMAD R23, R29, R17, R20 ;  /* 0x000000111d17b224 */ /* 0x000fe200078e0214 */
[----:B------:R-:W-:Y:S01]  /*0ae0*/  ISETP.GE.U32.AND P5, PT, R33, UR16, PT ;  /* 0x0000001021007c0c */ /* 0x000fe2000bfa6070 */
[----:B------:R-:W-:Y:S01]  /*0af0*/  @!P4 IMAD R20, R27, R14, RZ ;  /* 0x0000000e1b14c224 */ /* 0x000fe200078e02ff */
[----:B------:R-:W-:Y:S01]  /*0b00*/  SHF.R.S32.HI R35, RZ, 0x1f, R33 ;  /* 0x0000001fff237819 */ /* 0x000fe20000011421 */
[----:B------:R-:W-:Y:S01]  /*0b10*/  @!P3 IMAD.WIDE.U32 R16, R29, R16, R18 ;  /* 0x000000101d10b225 */ /* 0x000fe200078e0012 */
[----:B------:R-:W0:Y:S01]  /*0b20*/  @!P4 LDC.64 R26, c[0x0][0x398] ;  /* 0x0000e600ff1acb82 */ /* 0x000e220000000a00 */
[----:B------:R-:W-:-:S02]  /*0b30*/  @!P4 MOV R18, R60 ;  /* 0x0000003c0012c202 */ /* 0x000fc40000000f00 */
[----:B------:R-:W-:Y:S02]  /*0b40*/  ISETP.GE.AND.EX P5, PT, R35, UR17, PT, P5 ;  /* 0x0000001123007c0c */ /* 0x000fe4000bfa6350 */
[----:B------:R-:W-:-:S03]  /*0b50*/  @!P4 MOV R19, R59 ;  /* 0x0000003b0013c202 */ /* 0x000fc60000000f00 */
[----:B------:R-:W4:Y:S01]  /*0b60*/  @!P1 LDC.64 R28, c[0x0][0x3f8] ;  /* 0x0000fe00ff1c9b82 */ /* 0x000f220000000a00 */
[----:B------:R-:W-:Y:S01]  /*0b70*/  @!P2 SHF.L.U64.HI R22, R22, 0x1, R41 ;  /* 0x000000011616a819 */ /* 0x000fe20000010229 */
[----:B------:R-:W-:Y:S01]  /*0b80*/  @!P4 IMAD R41, R25, R15, R20 ;  /* 0x0000000f1929c224 */ /* 0x000fe200078e0214 */
[----:B------:R-:W-:Y:S01]  /*0b90*/  @!P3 IADD3 R23, PT, PT, R17, R23, RZ ;  /* 0x000000171117b210 */ /* 0x000fe20007ffe0ff */
[----:B------:R-:W-:Y:S01]  /*0ba0*/  @!P4 IMAD.WIDE.U32 R14, R25, R14, R18 ;  /* 0x0000000e190ec225 */ /* 0x000fe200078e0012 */
[----:B------:R-:W-:Y:S02]  /*0bb0*/  @!P3 SHF.L.U32 R17, R16, 0x1, RZ ;  /* 0x000000011011b819 */ /* 0x000fe400000006ff */
[C---:B------:R-:W-:Y:S02]  /*0bc0*/  @!P2 IADD3.X R7, PT, PT, R22.reuse, R7, RZ, P0, !PT ;  /* 0x000000071607a210 */ /* 0x040fe400007fe4ff */
[----:B------:R-:W-:Y:S02]  /*0bd0*/  CS2R R46, SRZ ;  /* 0x00000000002e7805 */ /* 0x000fe4000001ff00 */
[----:B------:R-:W-:Y:S01]  /*0be0*/  @!P2 IADD3.X R5, PT, PT, R22, R5, RZ, P6, !PT ;  /* 0x000000051605a210 */ /* 0x000fe200037fe4ff */
[----:B------:R-:W0:Y:S01]  /*0bf0*/  @!P1 LDC.64 R24, c[0x0][0x3a0] ;  /* 0x0000e800ff189b82 */ /* 0x000e220000000a00 */
[----:B-1----:R-:W-:-:S02]  /*0c00*/  @!P3 IADD3 R12, P0, PT, R17, R12, RZ ;  /* 0x0000000c110cb210 */ /* 0x002fc40007f1e0ff */
[----:B------:R-:W-:Y:S02]  /*0c10*/  CS2R R42, SRZ ;  /* 0x00000000002a7805 */ /* 0x000fe4000001ff00 */
[----:B------:R-:W-:Y:S02]  /*0c20*/  @!P3 IADD3 R10, P6, PT, R17, R10, RZ ;  /* 0x0000000a110ab210 */ /* 0x000fe40007fde0ff */
[----:B------:R-:W-:Y:S02]  /*0c30*/  CS2R R44, SRZ ;  /* 0x00000000002c7805 */ /* 0x000fe4000001ff00 */
[----:B------:R-:W-:Y:S01]  /*0c40*/  @!P3 SHF.L.U64.HI R16, R16, 0x1, R23 ;  /* 0x000000011010b819 */ /* 0x000fe20000010217 */
[----:B------:R-:W-:Y:S01]  /*0c50*/  UISETP.NE.AND UP1, UPT, UR15, URZ, UPT ;  /* 0x000000ff0f00728c */ /* 0x000fe2000bf25270 */
[----:B------:R-:W-:Y:S01]  /*0c60*/  @!P4 IADD3 R17, PT, PT, R15, R41, RZ ;  /* 0x000000290f11c210 */ /* 0x000fe20007ffe0ff */
[----:B------:R-:W1:Y:S01]  /*0c70*/  @!P5 LDC.64 R22, c[0x0][0x3f8] ;  /* 0x0000fe00ff16db82 */ /* 0x000e620000000a00 */
[----:B------:R-:W-:Y:S01]  /*0c80*/  @!P4 SHF.L.U32 R15, R14, 0x1, RZ ;  /* 0x000000010e0fc819 */ /* 0x000fe200000006ff */
[----:B------:R-:W5:Y:S01]  /*0c90*/  @!P2 LDG.E R47, desc[UR10][R4.64] ;  /* 0x0000000a042fa981 */ /* 0x000f62000c1e1900 */
[----:B------:R-:W-:-:S02]  /*0ca0*/  @!P3 IADD3.X R13, PT, PT, R16, R13, RZ, P0, !PT ;  /* 0x0000000d100db210 */ /* 0x000fc400007fe4ff */
[----:B------:R-:W-:Y:S01]  /*0cb0*/  @!P3 IADD3.X R11, PT, PT, R16, R11, RZ, P6, !PT ;  /* 0x0000000b100bb210 */ /* 0x000fe200037fe4ff */
[----:B----4-:R-:W-:Y:S01]  /*0cc0*/  @!P1 IMAD R21, R21, R28, RZ ;  /* 0x0000001c15159224 */ /* 0x010fe200078e02ff */
[----:B------:R-:W-:Y:S01]  /*0cd0*/  @!P4 SHF.L.U64.HI R16, R14, 0x1, R17 ;  /* 0x000000010e10c819 */ /* 0x000fe20000010211 */
[----:B------:R4:W2:Y:S01]  /*0ce0*/  @!P3 LDG.E R46, desc[UR10][R12.64] ;  /* 0x0000000a0c2eb981 */ /* 0x0008a2000c1e1900 */
[C---:B------:R-:W-:Y:S02]  /*0cf0*/  @!P4 IADD3 R30, P0, PT, R15.reuse, R30, RZ ;  /* 0x0000001e0f1ec210 */ /* 0x040fe40007f1e0ff */
[----:B------:R-:W-:Y:S01]  /*0d00*/  ISETP.NE.AND P6, PT, RZ, UR15, PT ;  /* 0x0000000fff007c0c */ /* 0x000fe2000bfc5270 */
[----:B------:R-:W5:Y:S01]  /*0d10*/  @!P2 LDG.E R48, desc[UR10][R6.64] ;  /* 0x0000000a0630a981 */ /* 0x000f62000c1e1900 */
[----:B------:R-:W-:Y:S02]  /*0d20*/  @!P4 IADD3.X R31, PT, PT, R16, R31, RZ, P0, !PT ;  /* 0x0000001f101fc210 */ /* 0x000fe400007fe4ff */
[----:B0-----:R-:W-:Y:S01]  /*0d30*/  @!P4 IADD3 R26, P0, PT, R15, R26, RZ ;  /* 0x0000001a0f1ac210 */ /* 0x001fe20007f1e0ff */
[----:B-1----:R-:W-:Y:S01]  /*0d40*/  @!P5 IMAD R34, R35, R22, RZ ;  /* 0x000000162322d224 */ /* 0x002fe200078e02ff */
[----:B------:R-:W0:Y:S01]  /*0d50*/  @!P1 LDC.64 R14, c[0x0][0x398] ;  /* 0x0000e600ff0e9b82 */ /* 0x000e220000000a00 */
[----:B----4-:R-:W-:Y:S01]  /*0d60*/  @!P1 MOV R12, R60 ;  /* 0x0000003c000c9202 */ /* 0x010fe20000000f00 */
[----:B------:R-:W-:Y:S01]  /*0d70*/  @!P1 IMAD R41, R54, R29, R21 ;  /* 0x0000001d36299224 */ /* 0x000fe200078e0215 */
[----:B------:R-:W-:Y:S01]  /*0d80*/  @!P1 MOV R13, R59 ;  /* 0x0000003b000d9202 */ /* 0x000fe20000000f00 */
[----:B------:R-:W4:Y:S01]  /*0d90*/  @!P4 LDG.E R44, desc[UR10][R30.64] ;  /* 0x0000000a1e2cc981 */ /* 0x000f22000c1e1900 */
[----:B------:R-:W-:Y:S01]  /*0da0*/  @!P4 IADD3.X R27, PT, PT, R16, R27, RZ, P0, !PT ;  /* 0x0000001b101bc210 */ /* 0x000fe200007fe4ff */
[----:B------:R-:W-:-:S02]  /*0db0*/  @!P1 IMAD.WIDE.U32 R28, R54, R28, R12 ;  /* 0x0000001c361c9225 */ /* 0x000fc400078e000c */
[----:B------:R-:W1:Y:S02]  /*0dc0*/  @!P5 LDC.64 R16, c[0x0][0x3a0] ;  /* 0x0000e800ff10db82 */ /* 0x000e640000000a00 */
[----:B------:R0:W4:Y:S01]  /*0dd0*/  @!P4 LDG.E R43, desc[UR10][R26.64] ;  /* 0x0000000a1a2bc981 */ /* 0x000122000c1e1900 */
[----:B------:R-:W-:-:S03]  /*0de0*/  CS2R R4, SRZ ;  /* 0x0000000000047805 */ /* 0x000fc6000001ff00 */
[----:B------:R-:W5:Y:S02]  /*0df0*/  @!P3 LDG.E R45, desc[UR10][R10.64] ;  /* 0x0000000a0a2db981 */ /* 0x000f64000c1e1900 */
[----:B------:R-:W1:Y:S01]  /*0e00*/  @!P5 LDC.64 R12, c[0x0][0x398] ;  /* 0x0000e600ff0cdb82 */ /* 0x000e620000000a00 */
[----:B------:R-:W-:-:S07]  /*0e10*/  @!P1 IADD3 R41, PT, PT, R29, R41, RZ ;  /* 0x000000291d299210 */ /* 0x000fce0007ffe0ff */
[----:B------:R-:W1:Y:S01]  /*0e20*/  @P6 LDC.64 R18, c[0x0][0x3b0] ;  /* 0x0000ec00ff126b82 */ /* 0x000e620000000a00 */
[----:B------:R-:W-:-:S07]  /*0e30*/  @!P1 SHF.L.U32 R29, R28, 0x1, RZ ;  /* 0x000000011c1d9819 */ /* 0x000fce00000006ff */
[----:B------:R-:W1:Y:S01]  /*0e40*/  LDC.64 R20, c[0x0][0x3a8] ;  /* 0x0000ea00ff147b82 */ /* 0x000e620000000a00 */
[----:B0-----:R-:W-:Y:S02]  /*0e50*/  @!P5 MOV R26, R60 ;  /* 0x0000003c001ad202 */ /* 0x001fe40000000f00 */
[----:B------:R-:W-:Y:S01]  /*0e60*/  @!P5 MOV R27, R59 ;  /* 0x0000003b001bd202 */ /* 0x000fe20000000f00 */
[----:B------:R-:W-:Y:S01]  /*0e70*/  @!P5 IMAD R31, R33, R23, R34 ;  /* 0x00000017211fd224 */ /* 0x000fe200078e0222 */
[----:B------:R-:W-:Y:S02]  /*0e80*/  @!P1 SHF.L.U64.HI R28, R28, 0x1, R41 ;  /* 0x000000011c1c9819 */ /* 0x000fe40000010229 */
[----:B------:R-:W-:Y:S01]  /*0e90*/  @!P1 IADD3 R24, P0, PT, R29, R24, RZ ;  /* 0x000000181d189210 */ /* 0x000fe20007f1e0ff */
[----:B------:R-:W-:-:S03]  /*0ea0*/  @!P5 IMAD.WIDE.U32 R22, R33, R22, R26 ;  /* 0x000000162116d225 */ /* 0x000fc600078e001a */
[----:B------:R-:W-:Y:S02]  /*0eb0*/  @!P1 IADD3.X R25, PT, PT, R28, R25, RZ, P0, !PT ;  /* 0x000000191c199210 */ /* 0x000fe400007fe4ff */
[----:B------:R-:W-:Y:S02]  /*0ec0*/  @!P1 IADD3 R14, P0, PT, R29, R14, RZ ;  /* 0x0000000e1d0e9210 */ /* 0x000fe40007f1e0ff */
[----:B------:R-:W-:Y:S01]  /*0ed0*/  @!P5 IADD3 R29, PT, PT, R23, R31, RZ ;  /* 0x0000001f171dd210 */ /* 0x000fe20007ffe0ff */
[----:B------:R-:W4:Y:S01]  /*0ee0*/  @!P1 LDG.E R42, desc[UR10][R24.64] ;  /* 0x0000000a182a9981 */ /* 0x000f22000c1e1900 */
[----:B------:R-:W-:Y:S02]  /*0ef0*/  @!P5 SHF.L.U32 R23, R22, 0x1, RZ ;  /* 0x000000011617d819 */ /* 0x000fe400000006ff */
[----:B------:R-:W-:Y:S02]  /*0f00*/  LEA R33, R55, R32, 0x2 ;  /* 0x0000002037217211 */ /* 0x000fe400078e10ff */
[----:B------:R-:W-:-:S02]  /*0f10*/  @!P1 IADD3.X R15, PT, PT, R28, R15, RZ, P0, !PT ;  /* 0x0000000f1c0f9210 */ /* 0x000fc400007fe4ff */
[----:B------:R-:W-:Y:S02]  /*0f20*/  @!P5 SHF.L.U64.HI R28, R22, 0x1, R29 ;  /* 0x00000001161cd819 */ /* 0x000fe4000001021d */
[C---:B-1----:R-:W-:Y:S02]  /*0f30*/  @!P5 IADD3 R16, P0, PT, R23.reuse, R16, RZ ;  /* 0x000000101710d210 */ /* 0x042fe40007f1e0ff */
[----:B------:R-:W-:Y:S01]  /*0f40*/  @!P5 IADD3 R12, P4, PT, R23, R12, RZ ;  /* 0x0000000c170cd210 */ /* 0x000fe20007f9e0ff */
[----:B------:R-:W-:Y:S01]  /*0f50*/  @P6 IMAD.WIDE R18, R33, 0x2, R18 ;  /* 0x0000000221126825 */ /* 0x000fe200078e0212 */
[----:B------:R-:W-:-:S03]  /*0f60*/  MOV R41, RZ ;  /* 0x000000ff00297202 */ /* 0x000fc60000000f00 */
[----:B------:R-:W-:Y:S01]  /*0f70*/  IMAD.WIDE R20, R33, 0x2, R20 ;  /* 0x0000000221147825 */ /* 0x000fe200078e0214 */
[----:B------:R-:W-:Y:S02]  /*0f80*/  CS2R R32, SRZ ;  /* 0x0000000000207805 */ /* 0x000fe4000001ff00 */
[C---:B------:R-:W-:Y:S01]  /*0f90*/  @!P5 IADD3.X R17, PT, PT, R28.reuse, R17, RZ, P0, !PT ;  /* 0x000000111c11d210 */ /* 0x040fe200007fe4ff */
[----:B------:R-:W4:Y:S01]  /*0fa0*/  @P6 LDG.E.U16 R22, desc[UR10][R18.64] ;  /* 0x0000000a12166981 */ /* 0x000f22000c1e1500 */
[----:B------:R-:W-:-:S03]  /*0fb0*/  @!P5 IADD3.X R13, PT, PT, R28, R13, RZ, P4, !PT ;  /* 0x0000000d1c0dd210 */ /* 0x000fc600027fe4ff */
[----:B------:R-:W4:Y:S04]  /*0fc0*/  @P6 LDG.E.U16 R26, desc[UR10][R18.64+0x2] ;  /* 0x0000020a121a6981 */ /* 0x000f28000c1e1500 */
[----:B------:R-:W4:Y:S04]  /*0fd0*/  LDG.E.U16 R23, desc[UR10][R20.64] ;  /* 0x0000000a14177981 */ /* 0x000f28000c1e1500 */
[----:B------:R-:W4:Y:S04]  /*0fe0*/  LDG.E.U16 R24, desc[UR10][R20.64+0x2] ;  /* 0x0000020a14187981 */ /* 0x000f28000c1e1500 */
[----:B------:R0:W4:Y:S04]  /*0ff0*/  @!P1 LDG.E R41, desc[UR10][R14.64] ;  /* 0x0000000a0e299981 */ /* 0x000128000c1e1900 */
[----:B------:R4:W4:Y:S04]  /*1000*/  @!P5 LDG.E R33, desc[UR10][R16.64] ;  /* 0x0000000a1021d981 */ /* 0x000928000c1e1900 */
[----:B------:R1:W4:Y:S01]  /*1010*/  @!P5 LDG.E R32, desc[UR10][R12.64] ;  /* 0x0000000a0c20d981 */ /* 0x000322000c1e1900 */
[----:B------:R-:W-:Y:S01]  /*1020*/  UMOV UR9, 0x3f800000 ;  /* 0x3f80000000097882 */ /* 0x000fe20000000000 */
        /* <DEDUP_REMOVED lines=9> */
[----:B------:R-:W-:Y:S02]  /*10c0*/  PRMT R38, R40, 0x7632, R38 ;  /* 0x0000763228267816 */ /* 0x000fe40000000026 */
[----:B0-----:R-:W-:Y:S02]  /*10d0*/  PRMT R14, R39, 0x7632, R14 ;  /* 0x00007632270e7816 */ /* 0x001fe4000000000e */
[----:B--2---:R-:W-:Y:S02]  /*10e0*/  PRMT R34, R37, 0x7632, R34 ;  /* 0x0000763225227816 */ /* 0x004fe40000000022 */
[----:B------:R-:W-:Y:S02]  /*10f0*/  PRMT R35, R36, 0x7632, R35 ;  /* 0x0000763224237816 */ /* 0x000fe40000000023 */
[----:B---3--:R-:W-:Y:S02]  /*1100*/  @P0 R2UR UR4, R8 ;  /* 0x00000000080402ca */ /* 0x008fe400000e0000 */
[----:B------:R-:W-:-:S02]  /*1110*/  PRMT R10, R50, 0x7632, R10 ;  /* 0x00007632320a7816 */ /* 0x000fc4000000000a */
[----:B------:R-:W-:-:S09]  /*1120*/  PRMT R18, R46, 0x7632, R18 ;  /* 0x000076322e127816 */ /* 0x000fd20000000012 */
[----:B------:R-:W-:Y:S01]  /*1130*/  @UP0 UMOV UR9, UR4 ;  /* 0x0000000400090c82 */ /* 0x000fe20008000000 */
[----:B----4-:R-:W-:Y:S02]  /*1140*/  PRMT R17, R44, 0x7632, R17 ;  /* 0x000076322c117816 */ /* 0x010fe40000000011 */
[----:B------:R-:W-:Y:S02]  /*1150*/  PRMT R16, R43, 0x7632, R16 ;  /* 0x000076322b107816 */ /* 0x000fe40000000010 */
[----:B-1----:R-:W-:Y:S02]  /*1160*/  PRMT R12, R42, 0x7632, R12 ;  /* 0x000076322a0c7816 */ /* 0x002fe4000000000c */
[----:B------:R-:W-:Y:S02]  /*1170*/  @P6 SHF.L.U32 R4, R22, 0x10, RZ ;  /* 0x0000001016046819 */ /* 0x000fe400000006ff */
[----:B------:R-:W-:Y:S02]  /*1180*/  @P6 SHF.L.U32 R5, R26, 0x10, RZ ;  /* 0x000000101a056819 */ /* 0x000fe400000006ff */
[----:B------:R-:W-:-:S02]  /*1190*/  SHF.L.U32 R7, R23, 0x10, RZ ;  /* 0x0000001017077819 */ /* 0x000fc400000006ff */
[----:B------:R-:W-:Y:S02]  /*11a0*/  SHF.L.U32 R6, R24, 0x10, RZ ;  /* 0x0000001018067819 */ /* 0x000fe400000006ff */
[----:B------:R-:W-:Y:S02]  /*11b0*/  PRMT R15, R41, 0x7632, R15 ;  /* 0x00007632290f7816 */ /* 0x000fe4000000000f */
[----:B------:R-:W-:Y:S02]  /*11c0*/  PRMT R8, R33, 0x7632, R8 ;  /* 0x0000763221087816 */ /* 0x000fe40000000008 */
[----:B------:R-:W-:Y:S01]  /*11d0*/  PRMT R9, R32, 0x7632, R9 ;  /* 0x0000763220097816 */ /* 0x000fe20000000009 */
[----:B------:R-:W-:Y:S06]  /*11e0*/  BRA.U UP1, `(.L_x_271) ;  /* 0x0000000901547547 */ /* 0x000fec000b800000 */
[----:B------:R-:W-:Y:S02]  /*11f0*/  SHF.L.U32 R13, R10, 0x10, RZ ;  /* 0x000000100a0d7819 */ /* 0x000fe400000006ff */
[----:B------:R-:W-:Y:S02]  /*1200*/  SHF.L.U32 R11, R50, 0x10, RZ ;  /* 0x00000010320b7819 */ /* 0x000fe400000006ff */
[----:B-----5:R-:W-:Y:S01]  /*1210*/  SHF.L.U32 R10, R49, 0x10, RZ ;  /* 0x00000010310a7819 */ /* 0x020fe200000006ff */
        /* <DEDUP_REMOVED lines=11> */
[----:B------:R-:W-:Y:S01]  /*12d0*/  FMUL.FTZ R19, R6, R11 ;  /* 0x0000000b06137220 */ /* 0x000fe20000410000 */
[----:B------:R-:W-:Y:S01]  /*12e0*/  SHF.L.U32 R22, R47, 0x10, RZ ;  /* 0x000000102f167819 */ /* 0x000fe200000006ff */
[----:B------:R-:W-:Y:S01]  /*12f0*/  FMUL.FTZ R26, R23, UR9 ;  /* 0x00000009171a7c20 */ /* 0x000fe20008410000 */
[----:B------:R-:W-:Y:S01]  /*1300*/  PRMT R23, R48, 0x7632, R23 ;  /* 0x0000763230177816 */ /* 0x000fe20000000017 */
[----:B------:R-:W-:Y:S01]  /*1310*/  FADD.FTZ R24, R19, R24 ;  /* 0x0000001813187221 */ /* 0x000fe20000010000 */
[----:B------:R-:W-:Y:S01]  /*1320*/  FFMA.FTZ R21, R20, R19, R21 ;  /* 0x0000001314157223 */ /* 0x000fe20000010015 */
[----:B------:R-:W-:Y:S01]  /*1330*/  FFMA.FTZ R13, R10, R13, RZ ;  /* 0x0000000d0a0d7223 */ /* 0x000fe200000100ff */
[----:B------:R-:W-:Y:S01]  /*1340*/  FADD.FTZ R19, RZ, R10 ;  /* 0x0000000aff137221 */ /* 0x000fe20000010000 */
[----:B------:R-:W-:Y:S01]  /*1350*/  FMUL.FTZ R25, R7, R22 ;  /* 0x0000001607197220 */ /* 0x000fe20000410000 */
[----:B------:R-:W-:Y:S01]  /*1360*/  SHF.L.U32 R23, R23, 0x10, RZ ;  /* 0x0000001017177819 */ /* 0x000fe200000006ff */
[C---:B------:R-:W-:Y:S01]  /*1370*/  FFMA.FTZ R13, R22.reuse, R26, R13 ;  /* 0x0000001a160d7223 */ /* 0x040fe2000001000d */
[----:B------:R-:W-:Y:S01]  /*1380*/  FADD.FTZ R10, R22, R19 ;  /* 0x00000013160a7221 */ /* 0x000fe20000010000 */
[----:B------:R-:W-:Y:S01]  /*1390*/  FFMA.FTZ R21, R26, R25, R21 ;  /* 0x000000191a157223 */ /* 0x000fe20000010015 */
[----:B------:R-:W-:Y:S01]  /*13a0*/  FADD.FTZ R19, R24, R25 ;  /* 0x0000001918137221 */ /* 0x000fe20000010000 */
[----:B------:R-:W-:Y:S01]  /*13b0*/  PRMT R26, R47, 0x7632, R26 ;  /* 0x000076322f1a7816 */ /* 0x000fe2000000001a */
[----:B------:R-:W-:Y:S01]  /*13c0*/  FADD.FTZ R24, R23, -UR16 ;  /* 0x8000001017187e21 */ /* 0x000fe20008010000 */
[----:B------:R-:W-:Y:S01]  /*13d0*/  SHF.L.U32 R25, R46, 0x10, RZ ;  /* 0x000000102e197819 */ /* 0x000fe200000006ff */
[----:B------:R-:W-:Y:S01]  /*13e0*/  FFMA.FTZ R20, R11, R20, RZ ;  /* 0x000000140b147223 */ /* 0x000fe200000100ff */
[----:B------:R-:W-:Y:S01]  /*13f0*/  SHF.L.U32 R23, R26, 0x10, RZ ;  /* 0x000000101a177819 */ /* 0x000fe200000006ff */
[----:B------:R-:W-:Y:S01]  /*1400*/  FADD.FTZ R26, RZ, R11 ;  /* 0x0000000bff1a7221 */ /* 0x000fe20000010000 */
[----:B------:R-:W-:Y:S01]  /*1410*/  FMUL.FTZ R24, R24, UR9 ;  /* 0x0000000918187c20 */ /* 0x000fe20008410000 */
[----:B------:R-:W-:Y:S01]  /*1420*/  FADD.FTZ R25, R25, -UR16 ;  /* 0x8000001019197e21 */ /* 0x000fe20008010000 */
[----:B------:R-:W-:Y:S01]  /*1430*/  SHF.L.U32 R22, R45, 0x10, RZ ;  /* 0x000000102d167819 */ /* 0x000fe200000006ff */
[----:B------:R-:W-:Y:S01]  /*1440*/  FMUL.FTZ R28, R6, R23 ;  /* 0x00000017061c7220 */ /* 0x000fe20000410000 */
[C---:B------:R-:W-:Y:S01]  /*1450*/  FADD.FTZ R11, R23.reuse, R26 ;  /* 0x0000001a170b7221 */ /* 0x040fe20000010000 */
[----:B------:R-:W-:Y:S01]  /*1460*/  FFMA.FTZ R20, R23, R24, R20 ;  /* 0x0000001817147223 */ /* 0x000fe20000010014 */
[----:B------:R-:W-:Y:S01]  /*1470*/  FMUL.FTZ R23, R25, UR9 ;  /* 0x0000000919177c20 */ /* 0x000fe20008410000 */
[----:B------:R-:W-:Y:S01]  /*1480*/  FADD.FTZ R10, R10, R22 ;  /* 0x000000160a0a7221 */ /* 0x000fe20000010000 */
[----:B------:R-:W-:Y:S01]  /*1490*/  FADD.FTZ R19, R28, R19 ;  /* 0x000000131c137221 */ /* 0x000fe20000010000 */
[----:B------:R-:W-:Y:S01]  /*14a0*/  FFMA.FTZ R24, R24, R28, R21 ;  /* 0x0000001c18187223 */ /* 0x000fe20000010015 */
[----:B------:R-:W-:Y:S01]  /*14b0*/  FFMA.FTZ R13, R22, R23, R13 ;  /* 0x00000017160d7223 */ /* 0x000fe2000001000d */
[----:B------:R-:W-:Y:S01]  /*14c0*/  FMUL.FTZ R22, R7, R22 ;  /* 0x0000001607167220 */ /* 0x000fe20000410000 */
[----:B------:R-:W-:-:S02]  /*14d0*/  SHF.L.U32 R21, R18, 0x10, RZ ;  /* 0x0000001012157819 */ /* 0x000fc400000006ff */
[----:B------:R-:W-:Y:S01]  /*14e0*/  PRMT R26, R45, 0x7632, R26 ;  /* 0x000076322d1a7816 */ /* 0x000fe2000000001a */
[----:B------:R-:W-:Y:S01]  /*14f0*/  FADD.FTZ R18, R19, R22 ;  /* 0x0000001613127221 */ /* 0x000fe20000010000 */
[----:B------:R-:W-:Y:S01]  /*1500*/  FFMA.FTZ R19, R23, R22, R24 ;  /* 0x0000001617137223 */ /* 0x000fe20000010018 */
[----:B------:R-:W-:Y:S01]  /*1510*/  FADD.FTZ R22, R21, -UR16 ;  /* 0x8000001015167e21 */ /* 0x000fe20008010000 */
[----:B------:R-:W-:Y:S02]  /*1520*/  SHF.L.U32 R21, R26, 0x10, RZ ;  /* 0x000000101a157819 */ /* 0x000fe400000006ff */
[----:B------:R-:W-:Y:S01]  /*1530*/  SHF.L.U32 R25, R44, 0x10, RZ ;  /* 0x000000102c197819 */ /* 0x000fe200000006ff */
[----:B------:R-:W-:Y:S01]  /*1540*/  FMUL.FTZ R24, R22, UR9 ;  /* 0x0000000916187c20 */ /* 0x000fe20008410000 */
[----:B------:R-:W-:Y:S01]  /*1550*/  SHF.L.U32 R17, R17, 0x10, RZ ;  /* 0x0000001011117819 */ /* 0x000fe200000006ff */
[----:B------:R-:W-:Y:S01]  /*1560*/  FADD.FTZ R11, R11, R21 ;  /* 0x000000150b0b7221 */ /* 0x000fe20000010000 */
[----:B------:R-:W-:Y:S01]  /*1570*/  SHF.L.U32 R26, R43, 0x10, RZ ;  /* 0x000000102b1a7819 */ /* 0x000fe200000006ff */
[----:B------:R-:W-:Y:S01]  /*1580*/  FFMA.FTZ R20, R21, R24, R20 ;  /* 0x0000001815147223 */ /* 0x000fe20000010014 */
[----:B------:R-:W-:Y:S01]  /*1590*/  FMUL.FTZ R21, R6, R21 ;  /* 0x0000001506157220 */ /* 0x000fe20000410000 */
[----:B------:R-:W-:Y:S01]  /*15a0*/  FADD.FTZ R25, R25, -UR16 ;  /* 0x8000001019197e21 */ /* 0x000fe20008010000 */
[----:B------:R-:W-:Y:S01]  /*15b0*/  SHF.L.U32 R15, R15, 0x10, RZ ;  /* 0x000000100f0f7819 */ /* 0x000fe200000006ff */
[----:B------:R-:W-:Y:S01]  /*15c0*/  FMUL.FTZ R23, R7, R26 ;  /* 0x0000001a07177220 */ /* 0x000fe20000410000 */
[----:B------:R-:W-:Y:S01]  /*15d0*/  FADD.FTZ R18, R21, R18 ;  /* 0x0000001215127221 */ /* 0x000fe20000010000 */
[----:B------:R-:W-:Y:S01]  /*15e0*/  FFMA.FTZ R19, R24, R21, R19 ;  /* 0x0000001518137223 */ /* 0x000fe20000010013 */
[----:B------:R-:W-:Y:S01]  /*15f0*/  FADD.FTZ R21, R17, -UR16 ;  /* 0x8000001011157e21 */ /* 0x000fe20008010000 */
[----:B------:R-:W-:Y:S01]  /*1600*/  SHF.L.U32 R17, R16, 0x10, RZ ;  /* 0x0000001010117819 */ /* 0x000fe200000006ff */
[----:B------:R-:W-:Y:S01]  /*1610*/  FMUL.FTZ R22, R25, UR9 ;  /* 0x0000000919167c20 */ /* 0x000fe20008410000 */
[----:B------:R-:W-:Y:S01]  /*1620*/  FADD.FTZ R25, R18, R23 ;  /* 0x0000001712197221 */ /* 0x000fe20000010000 */
[----:B------:R-:W-:Y:S01]  /*1630*/  FMUL.FTZ R21, R21, UR9 ;  /* 0x0000000915157c20 */ /* 0x000fe20008410000 */
[----:B------:R-:W-:Y:S01]  /*1640*/  SHF.L.U32 R18, R42, 0x10, RZ ;  /* 0x000000102a127819 */ /* 0x000fe200000006ff */
[----:B------:R-:W-:Y:S01]  /*1650*/  FFMA.FTZ R13, R26, R22, R13 ;  /* 0x000000161a0d7223 */ /* 0x000fe2000001000d */
[----:B------:R-:W-:Y:S01]  /*1660*/  FMUL.FTZ R16, R6, R17 ;  /* 0x0000001106107220 */ /* 0x000fe20000410000 */
[----:B------:R-:W-:Y:S01]  /*1670*/  FADD.FTZ R11, R11, R17 ;  /* 0x000000110b0b7221 */ /* 0x000fe20000010000 */
[----:B------:R-:W-:Y:S01]  /*1680*/  FFMA.FTZ R20, R17, R21, R20 ;  /* 0x0000001511147223 */ /* 0x000fe20000010014 */
[----:B------:R-:W-:Y:S01]  /*1690*/  FFMA.FTZ R22, R22, R23, R19 ;  /* 0x0000001716167223 */ /* 0x000fe20000010013 */
[----:B------:R-:W-:Y:S01]  /*16a0*/  SHF.L.U32 R17, R12, 0x10, RZ ;  /* 0x000000100c117819 */ /* 0x000fe200000006ff */
[----:B------:R-:W-:Y:S01]  /*16b0*/  FADD.FTZ R12, R16, R25 ;  /* 0x00000019100c7221 */ /* 0x000fe20000010000 */
[----:B------:R-:W-:Y:S01]  /*16c0*/  FADD.FTZ R18, R18, -UR16 ;  /* 0x8000001012127e21 */ /* 0x000fe20008010000 */
[----:B------:R-:W-:Y:S01]  /*16d0*/  FFMA.FTZ R22, R21, R16, R22 ;  /* 0x0000001015167223 */ /* 0x000fe20000010016 */
[----:B------:R-:W-:Y:S01]  /*16e0*/  SHF.L.U32 R16, R41, 0x10, RZ ;  /* 0x0000001029107819 */ /* 0x000fe200000006ff */
[----:B------:R-:W-:Y:S01]  /*16f0*/  FADD.FTZ R17, R17, -UR16 ;  /* 0x8000001011117e21 */ /* 0x000fe20008010000 */
[----:B------:R-:W-:Y:S01]  /*1700*/  FADD.FTZ R10, R10, R26 ;  /* 0x0000001a0a0a7221 */ /* 0x000fe20000010000 */
[----:B------:R-:W-:Y:S01]  /*1710*/  FMUL.FTZ R19, R18, UR9 ;  /* 0x0000000912137c20 */ /* 0x000fe20008410000 */
[----:B------:R-:W-:Y:S01]  /*1720*/  SHF.L.U32 R18, R40, 0x10, RZ ;  /* 0x0000001028127819 */ /* 0x000fe200000006ff */
[----:B------:R-:W-:Y:S01]  /*1730*/  FMUL.FTZ R17, R17, UR9 ;  /* 0x0000000911117c20 */ /* 0x000fe20008410000 */
[----:B------:R-:W-:Y:S01]  /*1740*/  FMUL.FTZ R21, R7, R16 ;  /* 0x0000001007157220 */ /* 0x000fe20000410000 */
[----:B------:R-:W-:Y:S01]  /*1750*/  FADD.FTZ R10, R10, R16 ;  /* 0x000000100a0a7221 */ /* 0x000fe20000010000 */
[----:B------:R-:W-:Y:S01]  /*1760*/  FFMA.FTZ R13, R16, R19, R13 ;  /* 0x00000013100d7223 */ /* 0x000fe2000001000d */
[----:B------:R-:W-:Y:S01]  /*1770*/  FADD.FTZ R11, R11, R15 ;  /* 0x0000000f0b0b7221 */ /* 0x000fe20000010000 */
[----:B------:R-:W-:Y:S01]  /*1780*/  FFMA.FTZ R20, R15, R17, R20 ;  /* 0x000000110f147223 */ /* 0x000fe20000010014 */
[----:B------:R-:W-:Y:S01]  /*1790*/  FMUL.FTZ R16, R6, R15 ;  /* 0x0000000f06107220 */ /* 0x000fe20000410000 */
[----:B------:R-:W-:Y:S01]  /*17a0*/  FADD.FTZ R15, R12, R21 ;  /* 0x000000150c0f7221 */ /* 0x000fe20000010000 */
[----:B------:R-:W-:Y:S01]  /*17b0*/  FFMA.FTZ R22, R19, R21, R22 ;  /* 0x0000001513167223 */ /* 0x000fe20000010016 */
[----:B------:R-:W-:Y:S01]  /*17c0*/  FADD.FTZ R19, R18, -UR16 ;  /* 0x8000001012137e21 */ /* 0x000fe20008010000 */
[----:B------:R-:W-:Y:S01]  /*17d0*/  SHF.L.U32 R18, R39, 0x10, RZ ;  /* 0x0000001027127819 */ /* 0x000fe200000006ff */
[----:B------:R-:W-:Y:S01]  /*17e0*/  FADD.FTZ R12, R16, R15 ;  /* 0x0000000f100c7221 */ /* 0x000fe20000010000 */
[----:B------:R-:W-:Y:S01]  /*17f0*/  FFMA.FTZ R22, R17, R16, R22 ;  /* 0x0000001011167223 */ /* 0x000fe20000010016 */
[----:B------:R-:W-:Y:S01]  /*1800*/  FMUL.FTZ R19, R19, UR9 ;  /* 0x0000000913137c20 */ /* 0x000fe20008410000 */
[----:B------:R-:W-:Y:S01]  /*1810*/  SHF.L.U32 R16, R38, 0x10, RZ ;  /* 0x0000001026107819 */ /* 0x000fe200000006ff */
[----:B------:R-:W-:Y:S01]  /*1820*/  FMUL.FTZ R17, R7, R18 ;  /* 0x0000001207117220 */ /* 0x000fe20000410000 */
[----:B------:R-:W-:Y:S01]  /*1830*/  FADD.FTZ R10, R10, R18 ;  /* 0x000000120a0a7221 */ /* 0x000fe20000010000 */
[----:B------:R-:W-:Y:S01]  /*1840*/  FFMA.FTZ R13, R18, R19, R13 ;  /* 0x00000013120d7223 */ /* 0x000fe2000001000d */
        /* <DEDUP_REMOVED lines=40> */
[----:B------:R-:W-:Y:S01]  /*1ad0*/  FFMA.FTZ R12, R16, R15, R13 ;  /* 0x0000000f100c7223 */ /* 0x000fe2000001000d */
[----:B------:R-:W-:Y:S01]  /*1ae0*/  FADD.FTZ R17, R10, R21 ;  /* 0x000000150a117221 */ /* 0x000fe20000010000 */
[----:B------:R-:W-:Y:S01]  /*1af0*/  FFMA.FTZ R24, R23, R10, R24 ;  /* 0x0000000a17187223 */ /* 0x000fe20000010018 */
[----:B------:R-:W-:Y:S01]  /*1b00*/  FADD.FTZ R14, R19, R16 ;  /* 0x00000010130e7221 */ /* 0x000fe20000010000 */
[----:B------:R-:W-:Y:S01]  /*1b10*/  FADD.FTZ R15, R22, R11 ;  /* 0x0000000b160f7221 */ /* 0x000fe20000010000 */
[----:B------:R-:W-:Y:S01]  /*1b20*/  FFMA.FTZ R13, R11, R23, R20 ;  /* 0x000000170b0d7223 */ /* 0x000fe20000010014 */
[----:B------:R-:W-:Y:S06]  /*1b30*/  BRA `(.L_x_272) ;  /* 0x0000001000ac7947 */ /* 0x000fec0003800000 */
.L_x_271:
        /* <DEDUP_REMOVED lines=19> */
[----:B------:R-:W-:Y:S01]  /*1c70*/  FADD.FTZ R25, R25, -UR16 ;  /* 0x8000001019197e21 */ /* 0x000fe20008010000 */
[----:B------:R-:W-:Y:S01]  /*1c80*/  FMUL.FTZ R22, R19, UR9 ;  /* 0x0000000913167c20 */ /* 0x000fe20008410000 */
[----:B------:R-:W0:Y:S01]  /*1c90*/  MUFU.EX2 R13, R13 ;  /* 0x0000000d000d7308 */ /* 0x000e220000000800 */
[--C-:B------:R-:W-:Y:S01]  /*1ca0*/  FFMA.FTZ R27, R6, R10, R5.reuse ;  /* 0x0000000a061b7223 */ /* 0x100fe20000010005 */
[----:B------:R-:W-:Y:S01]  /*1cb0*/  SHF.L.U32 R19, R46, 0x10, RZ ;  /* 0x000000102e137819 */ /* 0x000fe200000006ff */
[----:B------:R-:W-:Y:S01]  /*1cc0*/  FFMA.FTZ R56, R6, R22, R5 ;  /* 0x0000001606387223 */ /* 0x000fe20000010005 */
[----:B------:R-:W1:Y:S01]  /*1cd0*/  MUFU.EX2 R17, R17 ;  /* 0x0000001100117308 */ /* 0x000e620000000800 */
[----:B------:R-:W-:Y:S01]  /*1ce0*/  FMUL.FTZ R15, R27, -1.4426950216293334961 ;  /* 0xbfb8aa3b1b0f7820 */ /* 0x000fe20000410000 */
[----:B------:R-:W-:Y:S01]  /*1cf0*/  PRMT R30, R49, 0x7632, R30 ;  /* 0x00007632311e7816 */ /* 0x000fe2000000001e */
[----:B------:R-:W-:Y:S01]  /*1d00*/  FADD.FTZ R19, R19, -UR16 ;  /* 0x8000001013137e21 */ /* 0x000fe20008010000 */
[----:B------:R-:W-:Y:S01]  /*1d10*/  FMUL.FTZ R21, R56, -1.4426950216293334961 ;  /* 0xbfb8aa3b38157820 */ /* 0x000fe20000410000 */
[----:B------:R-:W2:Y:S01]  /*1d20*/  MUFU.EX2 R16, R15 ;  /* 0x0000000f00107308 */ /* 0x000ea20000000800 */
[----:B------:R-:W-:Y:S01]  /*1d30*/  SHF.L.U32 R30, R30, 0x10, RZ ;  /* 0x000000101e1e7819 */ /* 0x000fe200000006ff */
[----:B------:R-:W-:Y:S01]  /*1d40*/  FMUL.FTZ R20, R19, UR9 ;  /* 0x0000000913147c20 */ /* 0x000fe20008410000 */
[----:B------:R-:W-:Y:S01]  /*1d50*/  SHF.L.U32 R57, R42, 0x10, RZ ;  /* 0x000000102a397819 */ /* 0x000fe200000006ff */
[----:B------:R3:W4:Y:S01]  /*1d60*/  MUFU.EX2 R15, R21 ;  /* 0x00000015000f7308 */ /* 0x0007220000000800 */
[----:B0-----:R-:W-:Y:S01]  /*1d70*/  FADD.FTZ R18, R13, 1 ;  /* 0x3f8000000d127421 */ /* 0x001fe20000010000 */
[----:B-1----:R-:W-:-:S05]  /*1d80*/  FADD.FTZ R13, R17, 1 ;  /* 0x3f800000110d7421 */ /* 0x002fca0000010000 */
[----:B------:R-:W0:Y:S01]  /*1d90*/  MUFU.RCP R18, R18 ;  /* 0x0000001200127308 */ /* 0x000e220000001000 */
[----:B--2---:R-:W-:Y:S01]  /*1da0*/  FADD.FTZ R17, R16, 1 ;  /* 0x3f80000010117421 */ /* 0x004fe20000010000 */
[----:B------:R-:W-:-:S06]  /*1db0*/  FFMA.FTZ R16, R7, R20, R4 ;  /* 0x0000001407107223 */ /* 0x000fcc0000010004 */
[----:B------:R-:W3:Y:S08]  /*1dc0*/  MUFU.RCP R13, R13 ;  /* 0x0000000d000d7308 */ /* 0x000ef00000001000 */
[----:B------:R-:W1:Y:S01]  /*1dd0*/  MUFU.RCP R17, R17 ;  /* 0x0000001100117308 */ /* 0x000e620000001000 */
[----:B0-----:R-:W-:Y:S01]  /*1de0*/  FADD.FTZ R19, -R18, 1 ;  /* 0x3f80000012137421 */ /* 0x001fe20000010100 */
[----:B------:R-:W-:Y:S01]  /*1df0*/  FMUL.FTZ R28, R23, R18 ;  /* 0x00000012171c7220 */ /* 0x000fe20000410000 */
[----:B------:R-:W-:-:S02]  /*1e00*/  FMUL.FTZ R18, R16, -1.4426950216293334961 ;  /* 0xbfb8aa3b10127820 */ /* 0x000fc40000410000 */
[----:B------:R-:W-:-:S03]  /*1e10*/  FFMA.FTZ R19, R14, R19, 1 ;  /* 0x3f8000000e137423 */ /* 0x000fc60000010013 */
[----:B------:R1:W0:Y:S01]  /*1e20*/  MUFU.EX2 R14, R18 ;  /* 0x00000012000e7308 */ /* 0x0002220000000800 */
[----:B---3--:R-:W-:Y:S01]  /*1e30*/  FADD.FTZ R21, -R13, 1 ;  /* 0x3f8000000d157421 */ /* 0x008fe20000010100 */
[----:B------:R-:W-:-:S03]  /*1e40*/  FMUL.FTZ R28, R28, R19 ;  /* 0x000000131c1c7220 */ /* 0x000fc60000410000 */
[----:B------:R-:W-:Y:S01]  /*1e50*/  FFMA.FTZ R26, R12, R21, 1 ;  /* 0x3f8000000c1a7423 */ /* 0x000fe20000010015 */
[----:B------:R-:W-:Y:S01]  /*1e60*/  FMUL.FTZ R12, R25, UR9 ;  /* 0x00000009190c7c20 */ /* 0x000fe20008410000 */
[----:B------:R-:W-:Y:S01]  /*1e70*/  SHF.L.U32 R25, R47, 0x10, RZ ;  /* 0x000000102f197819 */ /* 0x000fe200000006ff */
[----:B----4-:R-:W-:Y:S01]  /*1e80*/  FADD.FTZ R21, R15, 1 ;  /* 0x3f8000000f157421 */ /* 0x010fe20000010000 */
[----:B-1----:R-:W-:Y:S01]  /*1e90*/  FADD.FTZ R18, -R17, 1 ;  /* 0x3f80000011127421 */ /* 0x002fe20000010100 */
[----:B------:R-:W-:Y:S01]  /*1ea0*/  FFMA.FTZ R15, R7, R12, R4 ;  /* 0x0000000c070f7223 */ /* 0x000fe20000010004 */
[----:B------:R-:W-:Y:S01]  /*1eb0*/  FMUL.FTZ R23, R30, R17 ;  /* 0x000000111e177220 */ /* 0x000fe20000410000 */
[----:B------:R-:W-:Y:S01]  /*1ec0*/  FMUL.FTZ R13, R25, R13 ;  /* 0x0000000d190d7220 */ /* 0x000fe20000410000 */
[----:B------:R1:W2:Y:S01]  /*1ed0*/  MUFU.RCP R19, R21 ;  /* 0x0000001500137308 */ /* 0x0002a20000001000 */
[----:B0-----:R-:W-:Y:S01]  /*1ee0*/  FADD.FTZ R14, R14, 1 ;  /* 0x3f8000000e0e7421 */ /* 0x001fe20000010000 */
[----:B------:R-:W-:Y:S01]  /*1ef0*/  FMUL.FTZ R17, R15, -1.4426950216293334961 ;  /* 0xbfb8aa3b0f117820 */ /* 0x000fe20000410000 */
[----:B------:R-:W-:Y:S01]  /*1f00*/  FMUL.FTZ R26, R13, R26 ;  /* 0x0000001a0d1a7220 */ /* 0x000fe20000410000 */
[----:B------:R-:W-:Y:S01]  /*1f10*/  PRMT R13, R46, 0x7632, R13 ;  /* 0x000076322e0d7816 */ /* 0x000fe2000000000d */
[----:B------:R-:W-:Y:S01]  /*1f20*/  FFMA.FTZ R27, R27, R18, 1 ;  /* 0x3f8000001b1b7423 */ /* 0x000fe20000010012 */
[----:B------:R-:W-:-:S02]  /*1f30*/  PRMT R30, R47, 0x7632, R30 ;  /* 0x000076322f1e7816 */ /* 0x000fc4000000001e */
[----:B------:R0:W3:Y:S01]  /*1f40*/  MUFU.RCP R18, R14 ;  /* 0x0000000e00127308 */ /* 0x0000e20000001000 */
[----:B------:R-:W-:Y:S01]  /*1f50*/  SHF.L.U32 R13, R13, 0x10, RZ ;  /* 0x000000100d0d7819 */ /* 0x000fe200000006ff */
[----:B------:R-:W-:Y:S01]  /*1f60*/  FMUL.FTZ R23, R23, R27 ;  /* 0x0000001b17177220 */ /* 0x000fe20000410000 */
[----:B-1----:R-:W-:Y:S02]  /*1f70*/  PRMT R21, R44, 0x7632, R21 ;  /* 0x000076322c157816 */ /* 0x002fe40000000015 */
[----:B------:R-:W-:Y:S01]  /*1f80*/  SHF.L.U32 R30, R30, 0x10, RZ ;  /* 0x000000101e1e7819 */ /* 0x000fe200000006ff */
[----:B------:R-:W-:Y:S01]  /*1f90*/  FADD.FTZ R13, R13, -UR16 ;  /* 0x800000100d0d7e21 */ /* 0x000fe20008010000 */
[----:B------:R-:W-:Y:S01]  /*1fa0*/  SHF.L.U32 R21, R21, 0x10, RZ ;  /* 0x0000001015157819 */ /* 0x000fe200000006ff */
[----:B------:R-:W1:Y:S02]  /*1fb0*/  MUFU.EX2 R17, R17 ;  /* 0x0000001100117308 */ /* 0x000e640000000800 */
[----:B------:R-:W-:Y:S01]  /*1fc0*/  FMUL.FTZ R13, R13, UR9 ;  /* 0x000000090d0d7c20 */ /* 0x000fe20008410000 */
[----:B--2---:R-:W-:Y:S01]  /*1fd0*/  FMUL.FTZ R25, R30, R19 ;  /* 0x000000131e197220 */ /* 0x004fe20000410000 */
[----:B------:R-:W-:Y:S01]  /*1fe0*/  FADD.FTZ R19, -R19, 1 ;  /* 0x3f80000013137421 */ /* 0x000fe20000010100 */
[----:B------:R-:W-:Y:S01]  /*1ff0*/  FADD.FTZ R21, R21, -UR16 ;  /* 0x8000001015157e21 */ /* 0x000fe20008010000 */
[----:B------:R-:W-:-:S02]  /*2000*/  FFMA.FTZ R30, R6, R13, R5 ;  /* 0x0000000d061e7223 */ /* 0x000fc40000010005 */
[----:B------:R-:W-:Y:S01]  /*2010*/  FFMA.FTZ R56, R56, R19, 1 ;  /* 0x3f80000038387423 */ /* 0x000fe20000010013 */
[----:B0-----:R-:W-:Y:S01]  /*2020*/  FMUL.FTZ R14, R21, UR9 ;  /* 0x00000009150e7c20 */ /* 0x001fe20008410000 */
[----:B------:R-:W-:Y:S01]  /*2030*/  FMUL.FTZ R29, R30, -1.4426950216293334961 ;  /* 0xbfb8aa3b1e1d7820 */ /* 0x000fe20000410000 */
[----:B------:R-:W-:Y:S01]  /*2040*/  SHF.L.U32 R19, R45, 0x10, RZ ;  /* 0x000000102d137819 */ /* 0x000fe200000006ff */
[----:B---3--:R-:W-:Y:S01]  /*2050*/  FADD.FTZ R21, -R18, 1 ;  /* 0x3f80000012157421 */ /* 0x008fe20000010100 */
[----:B------:R-:W-:Y:S01]  /*2060*/  FMUL.FTZ R25, R25, R56 ;  /* 0x0000003819197220 */ /* 0x000fe20000410000 */
[----:B-1----:R-:W-:Y:S02]  /*2070*/  FADD.FTZ R17, R17, 1 ;  /* 0x3f80000011117421 */ /* 0x002fe40000010000 */
[----:B------:R-:W-:Y:S01]  /*2080*/  FFMA.FTZ R21, R16, R21, 1 ;  /* 0x3f80000010157423 */ /* 0x000fe20000010015 */
[----:B------:R-:W-:Y:S01]  /*2090*/  FMUL.FTZ R16, R19, R18 ;  /* 0x0000001213107220 */ /* 0x000fe20000410000 */
[----:B------:R-:W0:Y:S01]  /*20a0*/  MUFU.EX2 R29, R29 ;  /* 0x0000001d001d7308 */ /* 0x000e220000000800 */
[----:B------:R-:W-:-:S02]  /*20b0*/  FFMA.FTZ R18, R6, R14, R5 ;  /* 0x0000000e06127223 */ /* 0x000fc40000010005 */
[----:B------:R-:W-:Y:S01]  /*20c0*/  FMUL.FTZ R21, R16, R21 ;  /* 0x0000001510157220 */ /* 0x000fe20000410000 */
[----:B------:R-:W1:Y:S01]  /*20d0*/  MUFU.RCP R17, R17 ;  /* 0x0000001100117308 */ /* 0x000e620000001000 */
[----:B------:R-:W-:-:S07]  /*20e0*/  FMUL.FTZ R19, R18, -1.4426950216293334961 ;  /* 0xbfb8aa3b12137820 */ /* 0x000fce0000410000 */
[----:B------:R-:W2:Y:S01]  /*20f0*/  MUFU.EX2 R19, R19 ;  /* 0x0000001300137308 */ /* 0x000ea20000000800 */
[----:B0-----:R-:W-:-:S06]  /*2100*/  FADD.FTZ R16, R29, 1 ;  /* 0x3f8000001d107421 */ /* 0x001fcc0000010000 */
[----:B------:R-:W0:Y:S01]  /*2110*/  MUFU.RCP R16, R16 ;  /* 0x0000001000107308 */ /* 0x000e220000001000 */
[----:B-1----:R-:W-:-:S04]  /*2120*/  FADD.FTZ R31, -R17, 1 ;  /* 0x3f800000111f7421 */ /* 0x002fc80000010100 */
[----:B------:R-:W-:Y:S01]  /*2130*/  FFMA.FTZ R15, R15, R31, 1 ;  /* 0x3f8000000f0f7423 */ /* 0x000fe2000001001f */
[----:B------:R-:W-:Y:S01]  /*2140*/  SHF.L.U32 R31, R43, 0x10, RZ ;  /* 0x000000102b1f7819 */ /* 0x000fe200000006ff */
[----:B--2---:R-:W-:-:S04]  /*2150*/  FADD.FTZ R29, R19, 1 ;  /* 0x3f800000131d7421 */ /* 0x004fc80000010000 */
[----:B------:R-:W-:Y:S01]  /*2160*/  FMUL.FTZ R31, R31, R17 ;  /* 0x000000111f1f7220 */ /* 0x000fe20000410000 */
[----:B------:R-:W-:Y:S01]  /*2170*/  PRMT R17, R45, 0x7632, R17 ;  /* 0x000076322d117816 */ /* 0x000fe20000000011 */
[----:B------:R-:W1:Y:S02]  /*2180*/  MUFU.RCP R29, R29 ;  /* 0x0000001d001d7308 */ /* 0x000e640000001000 */
[----:B------:R-:W-:Y:S01]  /*2190*/  FMUL.FTZ R15, R31, R15 ;  /* 0x0000000f1f0f7220 */ /* 0x000fe20000410000 */
[----:B------:R-:W-:Y:S01]  /*21a0*/  SHF.L.U32 R17, R17, 0x10, RZ ;  /* 0x0000001011117819 */ /* 0x000fe200000006ff */
[----:B0-----:R-:W-:-:S04]  /*21b0*/  FADD.FTZ R19, -R16, 1 ;  /* 0x3f80000010137421 */ /* 0x001fc80000010100 */
[----:B------:R-:W-:Y:S01]  /*21c0*/  FMUL.FTZ R17, R17, R16 ;  /* 0x0000001011117220 */ /* 0x000fe20000410000 */
[----:B------:R-:W-:Y:S01]  /*21d0*/  PRMT R16, R43, 0x7632, R16 ;  /* 0x000076322b107816 */ /* 0x000fe20000000010 */
[----:B------:R-:W-:-:S03]  /*21e0*/  FFMA.FTZ R30, R30, R19, 1 ;  /* 0x3f8000001e1e7423 */ /* 0x000fc60000010013 */
[----:B------:R-:W-:Y:S01]  /*21f0*/  SHF.L.U32 R16, R16, 0x10, RZ ;  /* 0x0000001010107819 */ /* 0x000fe200000006ff */
[----:B------:R-:W-:Y:S01]  /*2200*/  FMUL.FTZ R17, R17, R30 ;  /* 0x0000001e11117220 */ /* 0x000fe20000410000 */
[----:B------:R-:W-:-:S03]  /*2210*/  FMUL.FTZ R30, R7, R28 ;  /* 0x0000001c071e7220 */ /* 0x000fc60000410000 */
[----:B-1----:R-:W-:Y:S01]  /*2220*/  FMUL.FTZ R19, R16, R29 ;  /* 0x0000001d10137220 */ /* 0x002fe20000410000 */
[----:B------:R-:W-:Y:S01]  /*2230*/  FADD.FTZ R16, R57, -UR16 ;  /* 0x8000001039107e21 */ /* 0x000fe20008010000 */
[----:B------:R-:W-:Y:S01]  /*2240*/  FADD.FTZ R31, -R29, 1 ;  /* 0x3f8000001d1f7421 */ /* 0x000fe20000010100 */
[----:B------:R-:W-:Y:S02]  /*2250*/  FMUL.FTZ R29, R6, R23 ;  /* 0x00000017061d7220 */ /* 0x000fe40000410000 */
[----:B------:R-:W-:Y:S01]  /*2260*/  FMUL.FTZ R16, R16, UR9 ;  /* 0x0000000910107c20 */ /* 0x000fe20008410000 */
[----:B------:R-:W-:Y:S01]  /*2270*/  FFMA.FTZ R18, R18, R31, 1 ;  /* 0x3f80000012127423 */ /* 0x000fe2000001001f */
[----:B------:R-:W-:Y:S01]  /*2280*/  FFMA.FTZ R31, R11, R30, RZ ;  /* 0x0000001e0b1f7223 */ /* 0x000fe200000100ff */
[----:B------:R-:W-:Y:S01]  /*2290*/  FADD.FTZ R30, RZ, R30 ;  /* 0x0000001eff1e7221 */ /* 0x000fe20000010000 */
[----:B------:R-:W-:Y:S01]  /*22a0*/  FFMA.FTZ R27, R7, R16, R4 ;  /* 0x00000010071b7223 */ /* 0x000fe20000010004 */
[----:B------:R-:W-:Y:S01]  /*22b0*/  FMUL.FTZ R19, R19, R18 ;  /* 0x0000001213137220 */ /* 0x000fe20000410000 */
[----:B------:R-:W-:Y:S01]  /*22c0*/  FFMA.FTZ R31, R10, R29, R31 ;  /* 0x0000001d0a1f7223 */ /* 0x000fe2000001001f */
[----:B------:R-:W-:Y:S01]  /*22d0*/  FADD.FTZ R29, R29, R30 ;  /* 0x0000001e1d1d7221 */ /* 0x000fe20000010000 */
[----:B------:R-:W-:-:S06]  /*22e0*/  FMUL.FTZ R57, R27, -1.4426950216293334961 ;  /* 0xbfb8aa3b1b397820 */ /* 0x000fcc0000410000 */
[----:B------:R-:W0:Y:S02]  /*22f0*/  MUFU.EX2 R57, R57 ;  /* 0x0000003900397308 */ /* 0x000e240000000800 */
[----:B0-----:R-:W-:Y:S01]  /*2300*/  FADD.FTZ R56, R57, 1 ;  /* 0x3f80000039387421 */ /* 0x001fe20000010000 */
[----:B------:R-:W-:-:S03]  /*2310*/  SHF.L.U32 R57, R41, 0x10, RZ ;  /* 0x0000001029397819 */ /* 0x000fc600000006ff */
[----:B------:R-:W0:Y:S02]  /*2320*/  MUFU.RCP R18, R56 ;  /* 0x0000003800127308 */ /* 0x000e240000001000 */
[----:B0-----:R-:W-:Y:S01]  /*2330*/  FMUL.FTZ R30, R57, R18 ;  /* 0x00000012391e7220 */ /* 0x001fe20000410000 */
[----:B------:R-:W-:Y:S01]  /*2340*/  FADD.FTZ R18, -R18, 1 ;  /* 0x3f80000012127421 */ /* 0x000fe20000010100 */
[----:B------:R-:W-:-:S03]  /*2350*/  PRMT R57, R41, 0x7632, R57 ;  /* 0x0000763229397816 */ /* 0x000fc60000000039 */
[----:B------:R-:W-:Y:S01]  /*2360*/  FFMA.FTZ R27, R27, R18, 1 ;  /* 0x3f8000001b1b7423 */ /* 0x000fe20000010012 */
[----:B------:R-:W-:-:S03]  /*2370*/  SHF.L.U32 R57, R57, 0x10, RZ ;  /* 0x0000001039397819 */ /* 0x000fc600000006ff */
[----:B------:R-:W-:Y:S01]  /*2380*/  FMUL.FTZ R18, R30, R27 ;  /* 0x0000001b1e127220 */ /* 0x000fe20000410000 */
[----:B------:R-:W-:Y:S01]  /*2390*/  PRMT R30, R42, 0x7632, R30 ;  /* 0x000076322a1e7816 */ /* 0x000fe2000000001e */
[----:B------:R-:W-:Y:S01]  /*23a0*/  FFMA.FTZ R27, R11, R28, RZ ;  /* 0x0000001c0b1b7223 */ /* 0x000fe200000100ff */
[----:B------:R-:W-:Y:S02]  /*23b0*/  FADD.FTZ R11, RZ, R28 ;  /* 0x0000001cff0b7221 */ /* 0x000fe40000010000 */
[----:B------:R-:W-:Y:S01]  /*23c0*/  SHF.L.U32 R30, R30, 0x10, RZ ;  /* 0x000000101e1e7819 */ /* 0x000fe200000006ff */
[-C--:B------:R-:W-:Y:S01]  /*23d0*/  FFMA.FTZ R27, R24, R26.reuse, R27 ;  /* 0x0000001a181b7223 */ /* 0x080fe2000001001b */
[----:B------:R-:W-:Y:S01]  /*23e0*/  FADD.FTZ R28, R11, R26 ;  /* 0x0000001a0b1c7221 */ /* 0x000fe20000010000 */
[----:B------:R-:W-:Y:S02]  /*23f0*/  FMUL.FTZ R26, R7, R26 ;  /* 0x0000001a071a7220 */ /* 0x000fe40000410000 */
[----:B------:R-:W-:Y:S01]  /*2400*/  FADD.FTZ R30, R30, -UR16 ;  /* 0x800000101e1e7e21 */ /* 0x000fe20008010000 */
[----:B------:R-:W-:Y:S01]  /*2410*/  FADD.FTZ R28, R28, R21 ;  /* 0x000000151c1c7221 */ /* 0x000fe20000010000 */
[----:B------:R-:W-:Y:S01]  /*2420*/  FFMA.FTZ R31, R24, R26, R31 ;  /* 0x0000001a181f7223 */ /* 0x000fe2000001001f */
[----:B------:R-:W-:Y:S01]  /*2430*/  FADD.FTZ R29, R29, R26 ;  /* 0x0000001a1d1d7221 */ /* 0x000fe20000010000 */
[----:B------:R-:W-:Y:S01]  /*2440*/  FMUL.FTZ R11, R30, UR9 ;  /* 0x000000091e0b7c20 */ /* 0x000fe20008410000 */
[----:B------:R-:W-:-:S03]  /*2450*/  FFMA.FTZ R27, R20, R21, R27 ;  /* 0x00000015141b7223 */ /* 0x000fc6000001001b */
[----:B------:R-:W-:Y:S01]  /*2460*/  FFMA.FTZ R24, R6, R11, R5 ;  /* 0x0000000b06187223 */ /* 0x000fe20000010005 */
[----:B------:R-:W-:-:S03]  /*2470*/  FFMA.FTZ R27, R12, R15, R27 ;  /* 0x0000000f0c1b7223 */ /* 0x000fc6000001001b */
[----:B------:R-:W-:Y:S01]  /*2480*/  FMUL.FTZ R56, R24, -1.4426950216293334961 ;  /* 0xbfb8aa3b18387820 */ /* 0x000fe20000410000 */
[----:B------:R-:W-:-:S05]  /*2490*/  FFMA.FTZ R27, R16, R18, R27 ;  /* 0x00000012101b7223 */ /* 0x000fca000001001b */
[----:B------:R-:W0:Y:S02]  /*24a0*/  MUFU.EX2 R56, R56 ;  /* 0x0000003800387308 */ /* 0x000e240000000800 */
[----:B0-----:R-:W-:Y:S01]  /*24b0*/  FADD.FTZ R30, R56, 1 ;  /* 0x3f800000381e7421 */ /* 0x001fe20000010000 */
[----:B------:R-:W-:-:S04]  /*24c0*/  FMUL.FTZ R56, R6, R25 ;  /* 0x0000001906387220 */ /* 0x000fc80000410000 */
[----:B------:R-:W-:Y:S01]  /*24d0*/  FFMA.FTZ R31, R22, R56, R31 ;  /* 0x00000038161f7223 */ /* 0x000fe2000001001f */
[----:B------:R-:W0:Y:S01]  /*24e0*/  MUFU.RCP R30, R30 ;  /* 0x0000001e001e7308 */ /* 0x000e220000001000 */
[----:B------:R-:W-:Y:S01]  /*24f0*/  FADD.FTZ R29, R56, R29 ;  /* 0x0000001d381d7221 */ /* 0x000fe20000010000 */
[----:B------:R-:W-:Y:S01]  /*2500*/  SHF.L.U32 R56, R39, 0x10, RZ ;  /* 0x0000001027387819 */ /* 0x000fe200000006ff */
[----:B0-----:R-:W-:Y:S01]  /*2510*/  FMUL.FTZ R26, R57, R30 ;  /* 0x0000001e391a7220 */ /* 0x001fe20000410000 */
[----:B------:R-:W-:Y:S01]  /*2520*/  FADD.FTZ R57, -R30, 1 ;  /* 0x3f8000001e397421 */ /* 0x000fe20000010100 */
[----:B------:R-:W-:-:S03]  /*2530*/  FADD.FTZ R30, RZ, R23 ;  /* 0x00000017ff1e7221 */ /* 0x000fc60000010000 */
[----:B------:R-:W-:Y:S01]  /*2540*/  FFMA.FTZ R57, R24, R57, 1 ;  /* 0x3f80000018397423 */ /* 0x000fe20000010039 */
[----:B------:R-:W-:-:S03]  /*2550*/  FADD.FTZ R30, R30, R25 ;  /* 0x000000191e1e7221 */ /* 0x000fc60000010000 */
[----:B------:R-:W-:Y:S01]  /*2560*/  FMUL.FTZ R24, R26, R57 ;  /* 0x000000391a187220 */ /* 0x000fe20000410000 */
[----:B------:R-:W-:Y:S01]  /*2570*/  FFMA.FTZ R57, R10, R23, RZ ;  /* 0x000000170a397223 */ /* 0x000fe200000100ff */
[----:B------:R-:W-:-:S03]  /*2580*/  SHF.L.U32 R10, R40, 0x10, RZ ;  /* 0x00000010280a7819 */ /* 0x000fc600000006ff */
[----:B------:R-:W-:Y:S02]  /*2590*/  FFMA.FTZ R26, R22, R25, R57 ;  /* 0x00000019161a7223 */ /* 0x000fe40000010039 */
[----:B------:R-:W-:-:S04]  /*25a0*/  FADD.FTZ R10, R10, -UR16 ;  /* 0x800000100a0a7e21 */ /* 0x000fc80008010000 */
[----:B------:R-:W-:-:S04]  /*25b0*/  FMUL.FTZ R10, R10, UR9 ;  /* 0x000000090a0a7c20 */ /* 0x000fc80008410000 */
[----:B------:R-:W-:-:S04]  /*25c0*/  FFMA.FTZ R22, R7, R10, R4 ;  /* 0x0000000a07167223 */ /* 0x000fc80000010004 */
        /* <DEDUP_REMOVED lines=8> */
[----:B------:R-:W-:Y:S02]  /*2650*/  FADD.FTZ R29, R29, R23 ;  /* 0x000000171d1d7221 */ /* 0x000fe40000010000 */
[----:B------:R-:W-:Y:S01]  /*2660*/  FMUL.FTZ R22, R56, R57 ;  /* 0x0000003938167220 */ /* 0x000fe20000410000 */
[----:B------:R-:W-:-:S03]  /*2670*/  SHF.L.U32 R56, R38, 0x10, RZ ;  /* 0x0000001026387819 */ /* 0x000fc600000006ff */
[----:B------:R-:W-:Y:S02]  /*2680*/  FFMA.FTZ R27, R10, R22, R27 ;  /* 0x000000160a1b7223 */ /* 0x000fe4000001001b */
[----:B------:R-:W-:-:S04]  /*2690*/  FADD.FTZ R56, R56, -UR16 ;  /* 0x8000001038387e21 */ /* 0x000fc80008010000 */
[----:B------:R-:W-:Y:S01]  /*26a0*/  FMUL.FTZ R21, R56, UR9 ;  /* 0x0000000938157c20 */ /* 0x000fe20008410000 */
[----:B------:R-:W-:Y:S01]  /*26b0*/  FFMA.FTZ R56, R20, R23, R31 ;  /* 0x0000001714387223 */ /* 0x000fe2000001001f */
[----:B------:R-:W-:Y:S02]  /*26c0*/  PRMT R23, R39, 0x7632, R23 ;  /* 0x0000763227177816 */ /* 0x000fe40000000017 */
[----:B------:R-:W-:Y:S02]  /*26d0*/  FFMA.FTZ R20, R6, R21, R5 ;  /* 0x0000001506147223 */ /* 0x000fe40000010005 */
[----:B------:R-:W-:Y:S02]  /*26e0*/  SHF.L.U32 R23, R23, 0x10, RZ ;  /* 0x0000001017177819 */ /* 0x000fe400000006ff */
[----:B------:R-:W-:-:S06]  /*26f0*/  FMUL.FTZ R31, R20, -1.4426950216293334961 ;  /* 0xbfb8aa3b141f7820 */ /* 0x000fcc0000410000 */
[----:B------:R-:W0:Y:S02]  /*2700*/  MUFU.EX2 R31, R31 ;  /* 0x0000001f001f7308 */ /* 0x000e240000000800 */
[----:B0-----:R-:W-:-:S06]  /*2710*/  FADD.FTZ R25, R31, 1 ;  /* 0x3f8000001f197421 */ /* 0x001fcc0000010000 */
[----:B------:R-:W0:Y:S02]  /*2720*/  MUFU.RCP R25, R25 ;  /* 0x0000001900197308 */ /* 0x000e240000001000 */
[----:B0-----:R-:W-:Y:S01]  /*2730*/  FADD.FTZ R57, -R25, 1 ;  /* 0x3f80000019397421 */ /* 0x001fe20000010100 */
[----:B------:R-:W-:Y:S01]  /*2740*/  FMUL.FTZ R23, R23, R25 ;  /* 0x0000001917177220 */ /* 0x000fe20000410000 */
[----:B------:R-:W-:Y:S02]  /*2750*/  FFMA.FTZ R25, R13, R17, R26 ;  /* 0x000000110d197223 */ /* 0x000fe4000001001a */
[----:B------:R-:W-:Y:S01]  /*2760*/  FFMA.FTZ R20, R20, R57, 1 ;  /* 0x3f80000014147423 */ /* 0x000fe20000010039 */
[----:B------:R-:W-:-:S03]  /*2770*/  FMUL.FTZ R57, R6, R17 ;  /* 0x0000001106397220 */ /* 0x000fc60000410000 */
[----:B------:R-:W-:Y:S01]  /*2780*/  FMUL.FTZ R23, R23, R20 ;  /* 0x0000001417177220 */ /* 0x000fe20000410000 */
[----:B------:R-:W-:Y:S01]  /*2790*/  SHF.L.U32 R20, R37, 0x10, RZ ;  /* 0x0000001025147819 */ /* 0x000fe200000006ff */
[----:B------:R-:W-:-:S04]  /*27a0*/  FADD.FTZ R29, R57, R29 ;  /* 0x0000001d391d7221 */ /* 0x000fc80000010000 */
[----:B------:R-:W-:Y:S01]  /*27b0*/  FADD.FTZ R31, R20, -UR16 ;  /* 0x80000010141f7e21 */ /* 0x000fe20008010000 */
[----:B------:R-:W-:-:S03]  /*27c0*/  FADD.FTZ R20, R30, R17 ;  /* 0x000000111e147221 */ /* 0x000fc60000010000 */
[----:B------:R-:W-:Y:S01]  /*27d0*/  FMUL.FTZ R17, R31, UR9 ;  /* 0x000000091f117c20 */ /* 0x000fe20008410000 */
[----:B------:R-:W-:Y:S01]  /*27e0*/  FFMA.FTZ R31, R13, R57, R56 ;  /* 0x000000390d1f7223 */ /* 0x000fe20000010038 */
[----:B------:R-:W-:Y:S02]  /*27f0*/  SHF.L.U32 R57, R36, 0x10, RZ ;  /* 0x0000001024397819 */ /* 0x000fe400000006ff */
[----:B------:R-:W-:-:S04]  /*2800*/  FFMA.FTZ R13, R7, R17, R4 ;  /* 0x00000011070d7223 */ /* 0x000fc80000010004 */
[----:B------:R-:W-:-:S06]  /*2810*/  FMUL.FTZ R30, R13, -1.4426950216293334961 ;  /* 0xbfb8aa3b0d1e7820 */ /* 0x000fcc0000410000 */
        /* <DEDUP_REMOVED lines=16> */
[----:B------:R-:W-:Y:S01]  /*2920*/  SHF.L.U32 R29, R35, 0x10, RZ ;  /* 0x00000010231d7819 */ /* 0x000fe200000006ff */
[----:B------:R-:W-:Y:S01]  /*2930*/  FADD.FTZ R13, R13, R22 ;  /* 0x000000160d0d7221 */ /* 0x000fe20000010000 */
[----:B------:R-:W-:Y:S01]  /*2940*/  FMUL.FTZ R22, R7, R22 ;  /* 0x0000001607167220 */ /* 0x000fe20000410000 */
[----:B------:R-:W-:-:S02]  /*2950*/  FMUL.FTZ R56, R12, -1.4426950216293334961 ;  /* 0xbfb8aa3b0c387820 */ /* 0x000fc40000410000 */
[----:B------:R-:W-:-:S04]  /*2960*/  FADD.FTZ R13, R13, R26 ;  /* 0x0000001a0d0d7221 */ /* 0x000fc80000010000 */
[----:B------:R-:W0:Y:S02]  /*2970*/  MUFU.EX2 R56, R56 ;  /* 0x0000003800387308 */ /* 0x000e240000000800 */
[----:B0-----:R-:W-:-:S06]  /*2980*/  FADD.FTZ R30, R56, 1 ;  /* 0x3f800000381e7421 */ /* 0x001fcc0000010000 */
[----:B------:R-:W0:Y:S02]  /*2990*/  MUFU.RCP R30, R30 ;  /* 0x0000001e001e7308 */ /* 0x000e240000001000 */
[----:B0-----:R-:W-:Y:S01]  /*29a0*/  FADD.FTZ R57, -R30, 1 ;  /* 0x3f8000001e397421 */ /* 0x001fe20000010100 */
[----:B------:R-:W-:Y:S01]  /*29b0*/  FMUL.FTZ R29, R29, R30 ;  /* 0x0000001e1d1d7220 */ /* 0x000fe20000410000 */
[----:B------:R-:W-:Y:S02]  /*29c0*/  FMUL.FTZ R30, R6, R19 ;  /* 0x00000013061e7220 */ /* 0x000fe40000410000 */
[----:B------:R-:W-:Y:S02]  /*29d0*/  FFMA.FTZ R12, R12, R57, 1 ;  /* 0x3f8000000c0c7423 */ /* 0x000fe40000010039 */
[----:B------:R-:W-:Y:S02]  /*29e0*/  FFMA.FTZ R31, R14, R30, R31 ;  /* 0x0000001e0e1f7223 */ /* 0x000fe4000001001f */
[----:B------:R-:W-:Y:S01]  /*29f0*/  FMUL.FTZ R12, R29, R12 ;  /* 0x0000000c1d0c7220 */ /* 0x000fe20000410000 */
[----:B------:R-:W-:-:S05]  /*2a00*/  SHF.L.U32 R29, R33, 0x10, RZ ;  /* 0x00000010211d7819 */ /* 0x000fca00000006ff */
[----:B------:R-:W-:Y:S01]  /*2a10*/  FADD.FTZ R57, R29, -UR16 ;  /* 0x800000101d397e21 */ /* 0x000fe20008010000 */
[----:B------:R-:W-:Y:S01]  /*2a20*/  FADD.FTZ R29, R20, R19 ;  /* 0x00000013141d7221 */ /* 0x000fe20000010000 */
[----:B------:R-:W-:Y:S01]  /*2a30*/  FFMA.FTZ R20, R14, R19, R25 ;  /* 0x000000130e147223 */ /* 0x000fe20000010019 */
[----:B------:R-:W-:Y:S01]  /*2a40*/  FADD.FTZ R25, R30, R28 ;  /* 0x0000001c1e197221 */ /* 0x000fe20000010000 */
[----:B------:R-:W-:Y:S01]  /*2a50*/  FMUL.FTZ R19, R57, UR9 ;  /* 0x0000000939137c20 */ /* 0x000fe20008410000 */
[----:B------:R-:W-:Y:S01]  /*2a60*/  SHF.L.U32 R28, R32, 0x10, RZ ;  /* 0x00000010201c7819 */ /* 0x000fe200000006ff */
[----:B------:R-:W-:Y:S02]  /*2a70*/  FFMA.FTZ R20, R11, R24, R20 ;  /* 0x000000180b147223 */ /* 0x000fe40000010014 */
[----:B------:R-:W-:Y:S02]  /*2a80*/  FFMA.FTZ R14, R7, R19, R4 ;  /* 0x00000013070e7223 */ /* 0x000fe40000010004 */
[----:B------:R-:W-:-:S02]  /*2a90*/  FFMA.FTZ R20, R21, R23, R20 ;  /* 0x0000001715147223 */ /* 0x000fc40000010014 */
[----:B------:R-:W-:-:S06]  /*2aa0*/  FMUL.FTZ R57, R14, -1.4426950216293334961 ;  /* 0xbfb8aa3b0e397820 */ /* 0x000fcc0000410000 */
[----:B------:R-:W0:Y:S02]  /*2ab0*/  MUFU.EX2 R57, R57 ;  /* 0x0000003900397308 */ /* 0x000e240000000800 */
[----:B0-----:R-:W-:-:S06]  /*2ac0*/  FADD.FTZ R56, R57, 1 ;  /* 0x3f80000039387421 */ /* 0x001fcc0000010000 */
[----:B------:R-:W0:Y:S02]  /*2ad0*/  MUFU.RCP R56, R56 ;  /* 0x0000003800387308 */ /* 0x000e240000001000 */
[----:B0-----:R-:W-:Y:S01]  /*2ae0*/  FADD.FTZ R30, -R56, 1 ;  /* 0x3f800000381e7421 */ /* 0x001fe20000010100 */
[----:B------:R-:W-:Y:S01]  /*2af0*/  FMUL.FTZ R28, R28, R56 ;  /* 0x000000381c1c7220 */ /* 0x000fe20000410000 */
[----:B------:R-:W-:Y:S02]  /*2b00*/  FMUL.FTZ R56, R7, R18 ;  /* 0x0000001207387220 */ /* 0x000fe40000410000 */
[----:B------:R-:W-:-:S04]  /*2b10*/  FFMA.FTZ R14, R14, R30, 1 ;  /* 0x3f8000000e0e7423 */ /* 0x000fc8000001001e */
[----:B------:R-:W-:Y:S01]  /*2b20*/  FMUL.FTZ R14, R28, R14 ;  /* 0x0000000e1c0e7220 */ /* 0x000fe20000410000 */
[----:B------:R-:W-:-:S05]  /*2b30*/  SHF.L.U32 R28, R8, 0x10, RZ ;  /* 0x00000010081c7819 */ /* 0x000fca00000006ff */
[----:B------:R-:W-:-:S04]  /*2b40*/  FADD.FTZ R28, R28, -UR16 ;  /* 0x800000101c1c7e21 */ /* 0x000fc80008010000 */
[----:B------:R-:W-:Y:S01]  /*2b50*/  FMUL.FTZ R18, R28, UR9 ;  /* 0x000000091c127c20 */ /* 0x000fe20008410000 */
[----:B------:R-:W-:Y:S01]  /*2b60*/  FFMA.FTZ R28, R16, R56, R31 ;  /* 0x00000038101c7223 */ /* 0x000fe2000001001f */
[----:B------:R-:W-:Y:S01]  /*2b70*/  FADD.FTZ R16, R25, R56 ;  /* 0x0000003819107221 */ /* 0x000fe20000010000 */
[----:B------:R-:W-:Y:S01]  /*2b80*/  SHF.L.U32 R56, R9, 0x10, RZ ;  /* 0x0000001009387819 */ /* 0x000fe200000006ff */
[----:B------:R-:W-:-:S04]  /*2b90*/  FFMA.FTZ R30, R6, R18, R5 ;  /* 0x00000012061e7223 */ /* 0x000fc80000010005 */
[----:B------:R-:W-:-:S06]  /*2ba0*/  FMUL.FTZ R57, R30, -1.4426950216293334961 ;  /* 0xbfb8aa3b1e397820 */ /* 0x000fcc0000410000 */
[----:B------:R-:W0:Y:S02]  /*2bb0*/  MUFU.EX2 R57, R57 ;  /* 0x0000003900397308 */ /* 0x000e240000000800 */
[----:B0-----:R-:W-:-:S06]  /*2bc0*/  FADD.FTZ R31, R57, 1 ;  /* 0x3f800000391f7421 */ /* 0x001fcc0000010000 */
[----:B------:R-:W0:Y:S02]  /*2bd0*/  MUFU.RCP R31, R31 ;  /* 0x0000001f001f7308 */ /* 0x000e240000001000 */
[----:B0-----:R-:W-:Y:S01]  /*2be0*/  FMUL.FTZ R25, R56, R31 ;  /* 0x0000001f38197220 */ /* 0x001fe20000410000 */
[----:B------:R-:W-:-:S04]  /*2bf0*/  FADD.FTZ R56, -R31, 1 ;  /* 0x3f8000001f387421 */ /* 0x000fc80000010100 */
[----:B------:R-:W-:Y:S01]  /*2c00*/  FFMA.FTZ R56, R30, R56, 1 ;  /* 0x3f8000001e387423 */ /* 0x000fe20000010038 */
[----:B------:R-:W-:Y:S01]  /*2c10*/  FADD.FTZ R30, R29, R24 ;  /* 0x000000181d1e7221 */ /* 0x000fe20000010000 */
[C---:B------:R-:W-:Y:S01]  /*2c20*/  FMUL.FTZ R29, R6.reuse, R24 ;  /* 0x00000018061d7220 */ /* 0x040fe20000410000 */
[----:B------:R-:W-:Y:S01]  /*2c30*/  FMUL.FTZ R24, R6, R12 ;  /* 0x0000000c06187220 */ /* 0x000fe20000410000 */
[----:B------:R-:W-:Y:S02]  /*2c40*/  FMUL.FTZ R25, R25, R56 ;  /* 0x0000003819197220 */ /* 0x000fe40000410000 */
[----:B------:R-:W-:Y:S01]  /*2c50*/  FFMA.FTZ R11, R11, R29, R28 ;  /* 0x0000001d0b0b7223 */ /* 0x000fe2000001001c */
[----:B------:R-:W-:-:S03]  /*2c60*/  FADD.FTZ R16, R29, R16 ;  /* 0x000000101d107221 */ /* 0x000fc60000010000 */
[----:B------:R-:W-:Y:S01]  /*2c70*/  FFMA.FTZ R11, R10, R22, R11 ;  /* 0x000000160a0b7223 */ /* 0x000fe2000001000b */
[----:B------:R-:W-:Y:S01]  /*2c80*/  FMUL.FTZ R10, R6, R23 ;  /* 0x00000017060a7220 */ /* 0x000fe20000410000 */
[----:B------:R-:W-:Y:S01]  /*2c90*/  FADD.FTZ R29, R16, R22 ;  /* 0x00000016101d7221 */ /* 0x000fe20000010000 */
[----:B------:R-:W-:Y:S01]  /*2ca0*/  FMUL.FTZ R22, R7, R26 ;  /* 0x0000001a07167220 */ /* 0x000fe20000410000 */
[----:B------:R-:W-:Y:S01]  /*2cb0*/  FADD.FTZ R23, R30, R23 ;  /* 0x000000171e177221 */ /* 0x000fe20000010000 */
[----:B------:R-:W-:Y:S01]  /*2cc0*/  FFMA.FTZ R16, R21, R10, R11 ;  /* 0x0000000a15107223 */ /* 0x000fe2000001000b */
[----:B------:R-:W-:Y:S01]  /*2cd0*/  FADD.FTZ R29, R10, R29 ;  /* 0x0000001d0a1d7221 */ /* 0x000fe20000010000 */
[C---:B------:R-:W-:Y:S02]  /*2ce0*/  FFMA.FTZ R10, R17.reuse, R26, R27 ;  /* 0x0000001a110a7223 */ /* 0x040fe4000001001b */
[----:B------:R-:W-:Y:S01]  /*2cf0*/  FFMA.FTZ R16, R17, R22, R16 ;  /* 0x0000001611107223 */ /* 0x000fe20000010010 */
[----:B------:R-:W-:Y:S01]  /*2d00*/  FADD.FTZ R29, R29, R22 ;  /* 0x000000161d1d7221 */ /* 0x000fe20000010000 */
[----:B------:R-:W-:Y:S01]  /*2d10*/  FMUL.FTZ R22, R7, R14 ;  /* 0x0000000e07167220 */ /* 0x000fe20000410000 */
[----:B------:R-:W-:Y:S01]  /*2d20*/  FMUL.FTZ R17, R6, R25 ;  /* 0x0000001906117220 */ /* 0x000fe20000410000 */
[C---:B------:R-:W-:Y:S01]  /*2d30*/  FFMA.FTZ R16, R15.reuse, R24, R16 ;  /* 0x000000180f107223 */ /* 0x040fe20000010010 */
[----:B------:R-:W-:Y:S01]  /*2d40*/  FADD.FTZ R29, R24, R29 ;  /* 0x0000001d181d7221 */ /* 0x000fe20000010000 */
[----:B------:R-:W-:-:S02]  /*2d50*/  FFMA.FTZ R15, R15, R12, R20 ;  /* 0x0000000c0f0f7223 */ /* 0x000fc40000010014 */
[----:B------:R-:W-:Y:S01]  /*2d60*/  FFMA.FTZ R11, R19, R22, R16 ;  /* 0x00000016130b7223 */ /* 0x000fe20000010010 */
[----:B------:R-:W-:Y:S01]  /*2d70*/  FADD.FTZ R22, R29, R22 ;  /* 0x000000161d167221 */ /* 0x000fe20000010000 */
[----:B------:R-:W-:Y:S01]  /*2d80*/  FADD.FTZ R16, R23, R12 ;  /* 0x0000000c17107221 */ /* 0x000fe20000010000 */
[----:B------:R-:W-:Y:S01]  /*2d90*/  FFMA.FTZ R12, R19, R14, R10 ;  /* 0x0000000e130c7223 */ /* 0x000fe2000001000a */
[----:B------:R-:W-:Y:S01]  /*2da0*/  FADD.FTZ R14, R13, R14 ;  /* 0x0000000e0d0e7221 */ /* 0x000fe20000010000 */
[C---:B------:R-:W-:Y:S01]  /*2db0*/  FFMA.FTZ R24, R18.reuse, R17, R11 ;  /* 0x0000001112187223 */ /* 0x040fe2000001000b */
[----:B------:R-:W-:Y:S01]  /*2dc0*/  FFMA.FTZ R13, R18, R25, R15 ;  /* 0x00000019120d7223 */ /* 0x000fe2000001000f */
[----:B------:R-:W-:Y:S01]  /*2dd0*/  FADD.FTZ R17, R17, R22 ;  /* 0x0000001611117221 */ /* 0x000fe20000010000 */
[----:B------:R-:W-:-:S07]  /*2de0*/  FADD.FTZ R15, R16, R25 ;  /* 0x00000019100f7221 */ /* 0x000fce0000010000 */
.L_x_272:
        /* <DEDUP_REMOVED lines=44> */
.L_x_274:
[----:B------:R-:W-:Y:S05]  /*30b0*/  BSYNC.RECONVERGENT B0 ;  /* 0x0000000000007941 */ /* 0x000fea0003800200 */
.L_x_273:
[----:B------:R-:W-:Y:S06]  /*30c0*/  BAR.SYNC.DEFER_BLOCKING 0x0 ;  /* 0x0000000000007b1d */ /* 0x000fec0000010000 */
[----:B------:R-:W-:Y:S04]  /*30d0*/  BSSY.RECONVERGENT B0, `(.L_x_275) ;  /* 0x000000b000007945 */ /* 0x000fe80003800200 */
[----:B------:R-:W-:Y:S05]  /*30e0*/  @P2 BRA `(.L_x_276) ;  /* 0x0000000000242947 */ /* 0x000fea0003800000 */
[----:B------:R-:W-:-:S09]  /*30f0*/  ULEA UR4, UR12, UR5, 0x18 ;  /* 0x000000050c047291 */ /* 0x000fd2000f8ec0ff */
[----:B--23--:R-:W2:Y:S04]  /*3100*/  LDS.128 R16, [UR4+0x10] ;  /* 0x00001004ff107984 */ /* 0x00cea80008000c00 */
[----:B-1----:R-:W1:Y:S01]  /*3110*/  LDS.64 R20, [UR4+0x20] ;  /* 0x00002004ff147984 */ /* 0x002e620008000a00 */
[----:B--2---:R-:W-:Y:S01]  /*3120*/  FADD.FTZ R23, R10, R16 ;  /* 0x000000100a177221 */ /* 0x004fe20000010000 */
[----:B0-----:R-:W-:-:S03]  /*3130*/  FADD.FTZ R10, R11, R17 ;  /* 0x000000110b0a7221 */ /* 0x001fc60000010000 */
[----:B------:R-:W-:Y:S01]  /*3140*/  FADD.FTZ R23, R23, R18 ;  /* 0x0000001217177221 */ /* 0x000fe20000010000 */
[----:B------:R-:W-:-:S03]  /*3150*/  FADD.FTZ R16, R10, R19 ;  /* 0x000000130a107221 */ /* 0x000fc60000010000 */
[----:B-1----:R-:W-:Y:S01]  /*3160*/  FADD.FTZ R10, R23, R20 ;  /* 0x00000014170a7221 */ /* 0x002fe20000010000 */
[----:B------:R-:W-:-:S07]  /*3170*/  FADD.FTZ R11, R16, R21 ;  /* 0x00000015100b7221 */ /* 0x000fce0000010000 */
.L_x_276:
[----:B------:R-:W-:Y:S05]  /*3180*/  BSYNC.RECONVERGENT B0 ;  /* 0x0000000000007941 */ /* 0x000fea0003800200 */
.L_x_275:
[----:B------:R-:W-:Y:S01]  /*3190*/  BAR.SYNC.DEFER_BLOCKING 0x0 ;  /* 0x0000000000007b1d */ /* 0x000fe20000010000 */
[----:B------:R-:W-:-:S05]  /*31a0*/  LEA R55, R55, R0, 0x1 ;  /* 0x0000000037377211 */ /* 0x000fca00078e08ff */
[----:B------:R-:W-:Y:S04]  /*31b0*/  BSSY.RECONVERGENT B0, `(.L_x_277) ;  /* 0x000013d000007945 */ /* 0x000fe80003800200 */
[----:B------:R-:W-:Y:S05]  /*31c0*/  @P0 BRA `(.L_x_278) ;  /* 0x0000001000ec0947 */ /* 0x000fea0003800000 */
[----:B--23--:R-:W2:Y:S04]  /*31d0*/  LDS.128 R16, [R56+0x20] ;  /* 0x0000200038107984 */ /* 0x00cea80000000c00 */
[----:B-1----:R-:W1:Y:S04]  /*31e0*/  LDS.128 R20, [R56+0x40] ;  /* 0x0000400038147984 */ /* 0x002e680000000c00 */
[----:B------:R-:W3:Y:S04]  /*31f0*/  LDS.128 R24, [R56+0x60] ;  /* 0x0000600038187984 */ /* 0x000ee80000000c00 */
[----:B------:R-:W4:Y:S01]  /*3200*/  LDS.128 R28, [R56+0x80] ;  /* 0x00008000381c7984 */ /* 0x000f220000000c00 */
[----:B--2---:R-:W-:Y:S01]  /*3210*/  FADD.FTZ R57, R12, R16 ;  /* 0x000000100c397221 */ /* 0x004fe20000010000 */
[----:B------:R-:W-:Y:S01]  /*3220*/  FADD.FTZ R16, R13, R17 ;  /* 0x000000110d107221 */ /* 0x000fe20000010000 */
[----:B------:R-:W-:Y:S01]  /*3230*/  FADD.FTZ R17, R14, R18 ;  /* 0x000000120e117221 */ /* 0x000fe20000010000 */
[----:B------:R-:W-:Y:S01]  /*3240*/  FADD.FTZ R18, R15, R19 ;  /* 0x000000130f127221 */ /* 0x000fe20000010000 */
[----:B-1----:R-:W-:Y:S01]  /*3250*/  FADD.FTZ R57, R57, R20 ;  /* 0x0000001439397221 */ /* 0x002fe20000010000 */
        /* <DEDUP_REMOVED lines=306> */
.L_x_278:
[----:B------:R-:W-:Y:S05]  /*4580*/  BSYNC.RECONVERGENT B0 ;  /* 0x0000000000007941 */ /* 0x000fea0003800200 */
.L_x_277:
[----:B------:R-:W-:Y:S04]  /*4590*/  BSSY.RECONVERGENT B0, `(.L_x_279) ;  /* 0x000001c000007945 */ /* 0x000fe80003800200 */
[----:B------:R-:W-:Y:S05]  /*45a0*/  @P0 BRA `(.L_x_280) ;  /* 0x0000000000680947 */ /* 0x000fea0003800000 */
[----:B--23--:R-:W1:Y:S08]  /*45b0*/  LDC.64 R16, c[0x0][0x3f8] ;  /* 0x0000fe00ff107b82 */ /* 0x00ce700000000a00 */
        /* <DEDUP_REMOVED lines=25> */
.L_x_280:
[----:B------:R-:W-:Y:S05]  /*4750*/  BSYNC.RECONVERGENT B0 ;  /* 0x0000000000007941 */ /* 0x000fea0003800200 */
.L_x_279:
[----:B------:R-:W-:Y:S05]  /*4760*/  @!P3 BRA `(.L_x_281) ;  /* 0x0000000800a8b947 */ /* 0x000fea0003800000 */
[----:B-1--4-:R-:W1:Y:S01]  /*4770*/  LDC.64 R20, c[0x0][0x3d0] ;  /* 0x0000f400ff147b82 */ /* 0x012e620000000a00 */
[----:B------:R-:W-:Y:S02]  /*4780*/  LOP3.LUT R12, R51, 0x1, RZ, 0xc0, !PT ;  /* 0x00000001330c7812 */ /* 0x000fe400078ec0ff */
[----:B------:R-:W-:-:S03]  /*4790*/  ISETP.GE.U32.AND P3, PT, R3, 0x8, PT ;  /* 0x000000080300780c */ /* 0x000fc60003f66070 */
[----:B------:R-:W-:-:S04]  /*47a0*/  IMAD R14, R12, UR14, RZ ;  /* 0x0000000e0c0e7c24 */ /* 0x000fc8000f8e02ff */
[----:B------:R-:W-:-:S05]  /*47b0*/  IMAD R12, R14, R3, RZ ;  /* 0x000000030e0c7224 */ /* 0x000fca00078e02ff */
[----:B------:R-:W-:-:S05]  /*47c0*/  SHF.L.U32 R13, R12, 0x1, RZ ;  /* 0x000000010c0d7819 */ /* 0x000fca00000006ff */
[----:B-1----:R-:W-:Y:S01]  /*47d0*/  IMAD.WIDE R20, R13, 0x4, R20 ;  /* 0x000000040d147825 */ /* 0x002fe200078e0214 */
[----:B------:R-:W-:Y:S06]  /*47e0*/  @P2 BRA `(.L_x_282) ;  /* 0x0000000000542947 */ /* 0x000fec0003800000 */
[----:B------:R-:W1:Y:S01]  /*47f0*/  LDC.64 R12, c[0x0][0x3c8] ;  /* 0x0000f200ff0c7b82 */ /* 0x000e620000000a00 */
[----:B---3--:R-:W-:Y:S01]  /*4800*/  LOP3.LUT P0, R16, R51, 0x2, RZ, 0xc0, !PT ;  /* 0x0000000233107812 */ /* 0x008fe2000780c0ff */
[----:B------:R-:W-:Y:S02]  /*4810*/  UIMAD UR4, UR13, UR14, UR8 ;  /* 0x0000000e0d0472a4 */ /* 0x000fe4000f8e0208 */
[----:B------:R-:W-:Y:S02]  /*4820*/  IADD3 R15, PT, PT, R14, UR8, RZ ;  /* 0x000000080e0f7c10 */ /* 0x000fe4000fffe0ff */
[----:B------:R-:W-:Y:S02]  /*4830*/  SEL R19, R3, RZ, !P0 ;  /* 0x000000ff03137207 */ /* 0x000fe40004000000 */
[----:B--2---:R-:W-:Y:S02]  /*4840*/  MOV R17, UR4 ;  /* 0x0000000400117c02 */ /* 0x004fe40008000f00 */
[----:B------:R-:W-:Y:S01]  /*4850*/  ISETP.NE.AND P0, PT, R19, -0x1, PT ;  /* 0xffffffff1300780c */ /* 0x000fe20003f05270 */
[----:B-1----:R-:W-:-:S04]  /*4860*/  IMAD.WIDE.U32 R12, R15, 0x4, R12 ;  /* 0x000000040f0c7825 */ /* 0x002fc800078e000c */
        /* <DEDUP_REMOVED lines=8> */
.L_x_283:
[----:B-1----:R-:W2:Y:S04]  /*48f0*/  LDG.E.STRONG.GPU R14, desc[UR10][R12.64] ;  /* 0x0000000a0c0e7981 */ /* 0x002ea8000c1ef900 */
[----:B--2---:R-:W-:Y:S01]  /*4900*/  CCTL.IVALL ;  /* 0x00000000ff00798f */ /* 0x004fe20002000000 */
[----:B------:R-:W-:Y:S05]  /*4910*/  YIELD ;  /* 0x0000000000007946 */ /* 0x000fea0003800000 */
[----:B------:R-:W-:-:S13]  /*4920*/  ISETP.NE.AND P0, PT, R14, R19, PT ;  /* 0x000000130e00720c */ /* 0x000fda0003f05270 */
[----:B------:R-:W-:Y:S05]  /*4930*/  @P0 BRA `(.L_x_283) ;  /* 0xfffffffc00ec0947 */ /* 0x000fea000383ffff */
.L_x_282:
[----:B------:R-:W-:Y:S05]  /*4940*/  WARPSYNC.ALL ;  /* 0x0000000000007948 */ /* 0x000fea0003800000 */
[----:B------:R-:W-:Y:S01]  /*4950*/  BAR.SYNC.DEFER_BLOCKING 0x0 ;  /* 0x0000000000007b1d */ /* 0x000fe20000010000 */
[----:B------:R-:W-:-:S05]  /*4960*/  HFMA2 R22, -RZ, RZ, 0, 0 ;  /* 0x00000000ff167431 */ /* 0x000fca00000001ff */
[----:B------:R-:W-:Y:S05]  /*4970*/  @!P3 BRA `(.L_x_284) ;  /* 0x000000040010b947 */ /* 0x000fea0003800000 */
[----:B------:R-:W-:Y:S02]  /*4980*/  MOV R23, RZ ;  /* 0x000000ff00177202 */ /* 0x000fe40000000f00 */
[----:B------:R-:W-:-:S07]  /*4990*/  LOP3.LUT R22, R3, 0x7ffffff8, RZ, 0xc0, !PT ;  /* 0x7ffffff803167812 */ /* 0x000fce00078ec0ff */
.L_x_285:
[C---:B-1----:R-:W-:Y:S02]  /*49a0*/  IADD3 R15, PT, PT, R23.reuse, 0x1, RZ ;  /* 0x00000001170f7810 */ /* 0x042fe40007ffe0ff */
[----:B------:R-:W-:Y:S02]  /*49b0*/  ISETP.EQ.OR P3, PT, R23, UR13, P2 ;  /* 0x0000000d17007c0c */ /* 0x000fe40009762670 */
[----:B------:R-:W-:Y:S02]  /*49c0*/  ISETP.EQ.OR P4, PT, R15, UR13, P2 ;  /* 0x0000000d0f007c0c */ /* 0x000fe40009782670 */
[C---:B--2---:R-:W-:Y:S02]  /*49d0*/  IADD3 R17, PT, PT, R23.reuse, 0x2, RZ ;  /* 0x0000000217117810 */ /* 0x044fe40007ffe0ff */
[----:B------:R-:W-:Y:S02]  /*49e0*/  MOV R12, UR14 ;  /* 0x0000000e000c7c02 */ /* 0x000fe40008000f00 */
[----:B------:R-:W-:-:S02]  /*49f0*/  IADD3 R19, PT, PT, R23, 0x3, RZ ;  /* 0x0000000317137810 */ /* 0x000fc40007ffe0ff */
[----:B------:R-:W-:Y:S02]  /*4a00*/  ISETP.EQ.OR P5, PT, R17, UR13, P2 ;  /* 0x0000000d11007c0c */ /* 0x000fe400097a2670 */
[----:B------:R-:W-:Y:S01]  /*4a10*/  MOV R14, UR14 ;  /* 0x0000000e000e7c02 */ /* 0x000fe20008000f00 */
[----:B------:R-:W-:Y:S01]  /*4a20*/  @!P3 IMAD R13, R23, R12, UR8 ;  /* 0x00000008170dbe24 */ /* 0x000fe2000f8e020c */
[----:B------:R-:W-:Y:S02]  /*4a30*/  ISETP.EQ.OR P0, PT, R19, UR13, P2 ;  /* 0x0000000d13007c0c */ /* 0x000fe40009702670 */
[----:B---3--:R-:W-:Y:S01]  /*4a40*/  MOV R16, UR14 ;  /* 0x0000000e00107c02 */ /* 0x008fe20008000f00 */
[----:B------:R-:W-:Y:S01]  /*4a50*/  @!P4 IMAD R15, R15, R14, UR8 ;  /* 0x000000080f0fce24 */ /* 0x000fe2000f8e020e */
[----:B------:R-:W-:Y:S01]  /*4a60*/  MOV R18, UR14 ;  /* 0x0000000e00127c02 */ /* 0x000fe20008000f00 */
        /* <DEDUP_REMOVED lines=53> */
.L_x_284:
[----:B-1----:R-:W-:-:S13]  /*4dc0*/  LOP3.LUT P0, R12, R3, 0x7, RZ, 0xc0, !PT ;  /* 0x00000007030c7812 */ /* 0x002fda000780c0ff */
[----:B------:R-:W-:Y:S05]  /*4dd0*/  @!P0 BRA `(.L_x_281) ;  /* 0x00000004000c8947 */ /* 0x000fea0003800000 */
[----:B------:R-:W-:Y:S02]  /*4de0*/  IADD3 R12, PT, PT, R12, -0x1, RZ ;  /* 0xffffffff0c0c7810 */ /* 0x000fe40007ffe0ff */
[----:B------:R-:W-:Y:S02]  /*4df0*/  LOP3.LUT P0, R18, R3, 0x3, RZ, 0xc0, !PT ;  /* 0x0000000303127812 */ /* 0x000fe4000780c0ff */
        /* <DEDUP_REMOVED lines=10> */
[----:B--2---:R-:W-:Y:S02]  /*4ea0*/  IADD3 R17, PT, PT, R22, 0x3, RZ ;  /* 0x0000000316117810 */ /* 0x004fe40007ffe0ff */
[----:B------:R-:W-:Y:S02]  /*4eb0*/  ISETP.EQ.OR P3, PT, R15, UR13, P2 ;  /* 0x0000000d0f007c0c */ /* 0x000fe40009762670 */
[----:B------:R-:W-:-:S02]  /*4ec0*/  MOV R19, UR14 ;  /* 0x0000000e00137c02 */ /* 0x000fc40008000f00 */
        /* <DEDUP_REMOVED lines=21> */
.L_x_286:
        /* <DEDUP_REMOVED lines=20> */
.L_x_287:
        /* <DEDUP_REMOVED lines=10> */
.L_x_288:
[----:B------:R-:W-:Y:S05]  /*5200*/  BSYNC.RECONVERGENT B0 ;  /* 0x0000000000007941 */ /* 0x000fea0003800200 */
.L_x_281:
[----:B------:R-:W5:Y:S01]  /*5210*/  S2UR UR5, SR_CgaCtaId ;  /* 0x00000000000579c3 */ /* 0x000f620000008800 */
[----:B------:R-:W-:Y:S01]  /*5220*/  UMOV UR4, 0x400 ;  /* 0x0000040000047882 */ /* 0x000fe20000000000 */
[----:B------:R-:W0:Y:S01]  /*5230*/  LDCU.64 UR18, c[0x0][0x400] ;  /* 0x00008000ff1277ac */ /* 0x000e220008000a00 */
[----:B----4-:R-:W-:Y:S02]  /*5240*/  SHF.R.U32.HI R15, RZ, 0x1, R0 ;  /* 0x00000001ff0f7819 */ /* 0x010fe40000011600 */
[----:B---3--:R-:W-:-:S03]  /*5250*/  PRMT R16, R49, 0x7632, R16 ;  /* 0x0000763231107816 */ /* 0x008fc60000000010 */
[----:B------:R-:W3:Y:S01]  /*5260*/  LDC R14, c[0x0][0x41c] ;  /* 0x00010700ff0e7b82 */ /* 0x000ee20000000800 */
[----:B-----5:R-:W-:Y:S01]  /*5270*/  ULEA UR4, UR5, UR4, 0x18 ;  /* 0x0000000405047291 */ /* 0x020fe2000f8ec0ff */
[----:B---3--:R-:W-:-:S08]  /*5280*/  IMAD R15, R14, UR13, R15 ;  /* 0x0000000d0e0f7c24 */ /* 0x008fd0000f8e020f */
[----:B------:R3:W-:Y:S01]  /*5290*/  @!P2 STS.64 [UR4+0x30], R10 ;  /* 0x0000300aff00a988 */ /* 0x0007e20008000a04 */
[----:B------:R-:W-:Y:S01]  /*52a0*/  BAR.SYNC.DEFER_BLOCKING 0x0 ;  /* 0x0000000000007b1d */ /* 0x000fe20000010000 */
[C---:B0-----:R-:W-:Y:S02]  /*52b0*/  ISETP.GE.U32.AND P0, PT, R15.reuse, UR18, PT ;  /* 0x000000120f007c0c */ /* 0x041fe4000bf06070 */
[----:B------:R-:W-:Y:S02]  /*52c0*/  IADD3 R19, PT, PT, R15, 0x40, RZ ;  /* 0x000000400f137810 */ /* 0x000fe40007ffe0ff */
[----:B---3--:R-:W-:Y:S02]  /*52d0*/  SHF.R.S32.HI R10, RZ, 0x1f, R15 ;  /* 0x0000001fff0a7819 */ /* 0x008fe4000001140f */
[----:B------:R-:W-:Y:S02]  /*52e0*/  PRMT R11, R48, 0x7632, R11 ;  /* 0x00007632300b7816 */ /* 0x000fe4000000000b */
[----:B------:R-:W-:-:S02]  /*52f0*/  ISETP.GE.AND.EX P0, PT, R10, UR19, PT, P0 ;  /* 0x000000130a007c0c */ /* 0x000fc4000bf06300 */
[----:B------:R-:W-:Y:S02]  /*5300*/  ISETP.GE.U32.AND P2, PT, R19, UR18, PT ;  /* 0x0000001213007c0c */ /* 0x000fe4000bf46070 */
[----:B------:R-:W-:Y:S01]  /*5310*/  SHF.L.U32 R48, R48, 0x10, RZ ;  /* 0x0000001030307819 */ /* 0x000fe200000006ff */
[----:B------:R-:W2:Y:S01]  /*5320*/  LDS.64 R12, [UR4+0x30] ;  /* 0x00003004ff0c7984 */ /* 0x000ea20008000a00 */
[----:B------:R-:W2:Y:S02]  /*5330*/  LDCU UR4, c[0x0][0x42c] ;  /* 0x00008580ff0477ac */ /* 0x000ea40008000800 */
[----:B--2---:R-:W-:Y:S01]  /*5340*/  FMUL.FTZ R17, R13, UR4 ;  /* 0x000000040d117c20 */ /* 0x004fe20008410000 */
[----:B------:R-:W-:Y:S01]  /*5350*/  PRMT R13, R50, 0x7632, R13 ;  /* 0x00007632320d7816 */ /* 0x000fe2000000000d */
[----:B------:R-:W-:Y:S01]  /*5360*/  FMUL.FTZ R14, R12, UR4 ;  /* 0x000000040c0e7c20 */ /* 0x000fe20008410000 */
[----:B------:R-:W-:Y:S02]  /*5370*/  SHF.L.U32 R50, R50, 0x10, RZ ;  /* 0x0000001032327819 */ /* 0x000fe400000006ff */
[----:B------:R-:W-:-:S02]  /*5380*/  SHF.L.U32 R13, R13, 0x10, RZ ;  /* 0x000000100d0d7819 */ /* 0x000fc400000006ff */
[----:B------:R-:W-:Y:S01]  /*5390*/  SHF.L.U32 R12, R49, 0x10, RZ ;  /* 0x00000010310c7819 */ /* 0x000fe200000006ff */
[----:B------:R-:W-:Y:S02]  /*53a0*/  FADD.FTZ R50, R50, -UR16 ;  /* 0x8000001032327e21 */ /* 0x000fe40008010000 */
[----:B------:R-:W-:Y:S01]  /*53b0*/  FADD.FTZ R18, R13, -UR16 ;  /* 0x800000100d127e21 */ /* 0x000fe20008010000 */
[----:B------:R-:W-:Y:S01]  /*53c0*/  SHF.L.U32 R13, R16, 0x10, RZ ;  /* 0x00000010100d7819 */ /* 0x000fe200000006ff */
[----:B------:R-:W-:Y:S02]  /*53d0*/  FMUL.FTZ R50, R50, UR9 ;  /* 0x0000000932327c20 */ /* 0x000fe40008410000 */
[----:B------:R-:W-:Y:S02]  /*53e0*/  FMUL.FTZ R18, R18, UR9 ;  /* 0x0000000912127c20 */ /* 0x000fe40008410000 */
[----:B------:R-:W-:Y:S01]  /*53f0*/  FFMA.FTZ R16, R14, R50, R17 ;  /* 0x000000320e107223 */ /* 0x000fe20000010011 */
        /* <DEDUP_REMOVED lines=19> */
.L_x_289:
        /* <DEDUP_REMOVED lines=8> */
[----:B------:R-:W1:Y:S01]  /*55b0*/  LDCU.64 UR20, c[0x0][0x3f8] ;  /* 0x00007f00ff1477ac */ /* 0x000e620008000a00 */
[----:B------:R-:W-:Y:S01]  /*55c0*/  MOV R11, R59 ;  /* 0x0000003b000b7202 */ /* 0x000fe20000000f00 */
[----:B------:R-:W-:Y:S01]  /*55d0*/  FMUL.FTZ R21, R12, UR9 ;  /* 0x000000090c157c20 */ /* 0x000fe20008410000 */
[----:B------:R-:W-:Y:S01]  /*55e0*/  FMUL.FTZ R18, R18, UR9 ;  /* 0x0000000912127c20 */ /* 0x000fe20008410000 */
[----:B------:R-:W0:Y:S01]  /*55f0*/  LDCU.64 UR4, c[0x0][0x380] ;  /* 0x00007000ff0477ac */ /* 0x000e220008000a00 */
[----:B-1----:R-:W-:Y:S01]  /*5600*/  IMAD R20, R10, UR20, RZ ;  /* 0x000000140a147c24 */ /* 0x002fe2000f8e02ff */
[----:B------:R-:W-:-:S03]  /*5610*/  MOV R10, R60 ;  /* 0x0000003c000a7202 */ /* 0x000fc60000000f00 */
[C---:B------:R-:W-:Y:S02]  /*5620*/  IMAD R13, R15.reuse, UR21, R20 ;  /* 0x000000150f0d7c24 */ /* 0x040fe4000f8e0214 */
[----:B------:R-:W-:-:S03]  /*5630*/  IMAD.WIDE.U32 R10, R15, UR20, R10 ;  /* 0x000000140f0a7c25 */ /* 0x000fc6000f8e000a */
[----:B0-----:R-:W-:Y:S02]  /*5640*/  LEA R12, P0, R10, UR4, 0x1 ;  /* 0x000000040a0c7c11 */ /* 0x001fe4000f8008ff */
[----:B------:R-:W-:Y:S02]  /*5650*/  IADD3 R13, PT, PT, R11, R13, RZ ;  /* 0x0000000d0b0d7210 */ /* 0x000fe40007ffe0ff */
[----:B------:R-:W-:Y:S02]  /*5660*/  F2FP.BF16.F32.PACK_AB R11, R18, R21 ;  /* 0x00000015120b723e */ /* 0x000fe400000010ff */
[----:B------:R-:W-:-:S05]  /*5670*/  LEA.HI.X R13, R10, UR5, R13, 0x1, P0 ;  /* 0x000000050a0d7c11 */ /* 0x000fca00080f0c0d */
[----:B------:R0:W-:Y:S02]  /*5680*/  STG.E desc[UR10][R12.64], R11 ;  /* 0x0000000b0c007986 */ /* 0x0001e4000c10190a */
.L_x_291:
[----:B------:R-:W-:Y:S05]  /*5690*/  BSYNC.RECONVERGENT B0 ;  /* 0x0000000000007941 */ /* 0x000fea0003800200 */
.L_x_290:
[C---:B0-----:R-:W-:Y:S01]  /*56a0*/  PRMT R11, R47.reuse, 0x7632, R11 ;  /* 0x000076322f0b7816 */ /* 0x041fe2000000000b */
        /* <DEDUP_REMOVED lines=12> */
[----:B------:R-:W1:Y:S04]  /*5770*/  MUFU.EX2 R18, R18 ;  /* 0x0000001200127308 */ /* 0x000e680000000800 */
[----:B------:R-:W0:Y:S01]  /*5780*/  MUFU.EX2 R22, R22 ;  /* 0x0000001600167308 */ /* 0x000e220000000800 */
[----:B-1----:R-:W-:Y:S01]  /*5790*/  FADD.FTZ R20, R18, 1 ;  /* 0x3f80000012147421 */ /* 0x002fe20000010000 */
        /* <DEDUP_REMOVED lines=11> */
.L_x_292:
[----:B------:R-:W-:Y:S01]  /*5850*/  FFMA.FTZ R13, R14, R27, R17 ;  /* 0x0000001b0e0d7223 */ /* 0x000fe20000010011 */
[----:B------:R-:W-:Y:S01]  /*5860*/  BSSY.RECONVERGENT B0, `(.L_x_293) ;  /* 0x0000014000007945 */ /* 0x000fe20003800200 */
[----:B------:R-:W-:Y:S01]  /*5870*/  FFMA.FTZ R28, R7, R10, -R28 ;  /* 0x0000000a071c7223 */ /* 0x000fe2000001081c */
[C---:B-1----:R-:W-:Y:S01]  /*5880*/  PRMT R20, R45.reuse, 0x7632, R20 ;  /* 0x000076322d147816 */ /* 0x042fe20000000014 */
[----:B------:R-:W-:Y:S01]  /*5890*/  FFMA.FTZ R13, R6, R11, -R13 ;  /* 0x0000000b060d7223 */ /* 0x000fe2000001080d */
[----:B------:R-:W-:Y:S01]  /*58a0*/  SHF.L.U32 R18, R45, 0x10, RZ ;  /* 0x000000102d127819 */ /* 0x000fe200000006ff */
[----:B------:R-:W-:Y:S06]  /*58b0*/  @P2 BRA `(.L_x_294) ;  /* 0x0000000000382947 */ /* 0x000fec0003800000 */
[----:B------:R-:W0:Y:S01]  /*58c0*/  LDCU.64 UR4, c[0x0][0x3f8] ;  /* 0x00007f00ff0477ac */ /* 0x000e220008000a00 */
[----:B------:R-:W-:Y:S02]  /*58d0*/  MOV R10, R60 ;  /* 0x0000003c000a7202 */ /* 0x000fe40000000f00 */
[----:B------:R-:W-:Y:S01]  /*58e0*/  MOV R11, R59 ;  /* 0x0000003b000b7202 */ /* 0x000fe20000000f00 */
[----:B------:R-:W1:Y:S01]  /*58f0*/  LDCU.64 UR20, c[0x0][0x380] ;  /* 0x00007000ff1477ac */ /* 0x000e620008000a00 */
[----:B0-----:R-:W-:Y:S02]  /*5900*/  IMAD R16, R16, UR4, RZ ;  /* 0x0000000410107c24 */ /* 0x001fe4000f8e02ff */
[----:B------:R-:W-:-:S04]  /*5910*/  IMAD.WIDE.U32 R10, R19, UR4, R10 ;  /* 0x00000004130a7c25 */ /* 0x000fc8000f8e000a */
[----:B------:R-:W-:Y:S02]  /*5920*/  IMAD R21, R19, UR5, R16 ;  /* 0x0000000513157c24 */ /* 0x000fe4000f8e0210 */
[----:B------:R-:W-:Y:S01]  /*5930*/  FMUL.FTZ R19, R28, UR9 ;  /* 0x000000091c137c20 */ /* 0x000fe20008410000 */
[----:B------:R-:W-:Y:S01]  /*5940*/  FMUL.FTZ R16, R13, UR9 ;  /* 0x000000090d107c20 */ /* 0x000fe20008410000 */
[----:B-1----:R-:W-:Y:S02]  /*5950*/  LEA R12, P0, R10, UR20, 0x1 ;  /* 0x000000140a0c7c11 */ /* 0x002fe4000f8008ff */
[----:B------:R-:W-:Y:S02]  /*5960*/  IADD3 R21, PT, PT, R11, R21, RZ ;  /* 0x000000150b157210 */ /* 0x000fe40007ffe0ff */
[----:B------:R-:W-:Y:S02]  /*5970*/  F2FP.BF16.F32.PACK_AB R11, R16, R19 ;  /* 0x00000013100b723e */ /* 0x000fe400000010ff */
[----:B------:R-:W-:-:S05]  /*5980*/  LEA.HI.X R13, R10, UR21, R21, 0x1, P0 ;  /* 0x000000150a0d7c11 */ /* 0x000fca00080f0c15 */
[----:B------:R0:W-:Y:S02]  /*5990*/  STG.E desc[UR10][R12.64], R11 ;  /* 0x0000000b0c007986 */ /* 0x0001e4000c10190a */
.L_x_294:
[----:B------:R-:W-:Y:S05]  /*59a0*/  BSYNC.RECONVERGENT B0 ;  /* 0x0000000000007941 */ /* 0x000fea0003800200 */
.L_x_293:
        /* <DEDUP_REMOVED lines=36> */
.L_x_295:
        /* <DEDUP_REMOVED lines=22> */
.L_x_297:
[----:B------:R-:W-:Y:S05]  /*5d50*/  BSYNC.RECONVERGENT B0 ;  /* 0x0000000000007941 */ /* 0x000fea0003800200 */
.L_x_296:
[C---:B------:R-:W-:Y:S01]  /*5d60*/  PRMT R11, R43.reuse, 0x7632, R11 ;  /* 0x000076322b0b7816 */ /* 0x040fe2000000000b */
        /* <DEDUP_REMOVED lines=26> */
.L_x_298:
[----:B------:R-:W-:Y:S01]  /*5f10*/  PRMT R20, R42, 0x7632, R20 ;  /* 0x000076322a147816 */ /* 0x000fe20000000014 */
[----:B0-----:R-:W-:Y:S01]  /*5f20*/  FFMA.FTZ R13, R14, R27, R17 ;  /* 0x0000001b0e0d7223 */ /* 0x001fe20000010011 */
[----:B------:R-:W-:Y:S01]  /*5f30*/  BSSY.RECONVERGENT B0, `(.L_x_299) ;  /* 0x0000014000007945 */ /* 0x000fe20003800200 */
[----:B------:R-:W-:Y:S01]  /*5f40*/  FFMA.FTZ R28, R7, R10, -R28 ;  /* 0x0000000a071c7223 */ /* 0x000fe2000001081c */
[----:B------:R-:W-:Y:S01]  /*5f50*/  SHF.L.U32 R42, R42, 0x10, RZ ;  /* 0x000000102a2a7819 */ /* 0x000fe200000006ff */
        /* <DEDUP_REMOVED lines=17> */
.L_x_300:
[----:B------:R-:W-:Y:S05]  /*6070*/  BSYNC.RECONVERGENT B0 ;  /* 0x0000000000007941 */ /* 0x000fea0003800200 */
.L_x_299:
[C---:B0-----:R-:W-:Y:S01]  /*6080*/  PRMT R11, R41.reuse, 0x7632, R11 ;  /* 0x00007632290b7816 */ /* 0x041fe2000000000b */
[----:B------:R-:W-:Y:S01]  /*6090*/  FADD.FTZ R42, R42, -UR16 ;  /* 0x800000102a2a7e21 */ /* 0x000fe20008010000 */
[----:B------:R-:W-:Y:S01]  /*60a0*/  FADD.FTZ R20, R20, -UR16 ;  /* 0x8000001014147e21 */ /* 0x000fe20008010000 */
[----:B------:R-:W-:Y:S02]  /*60b0*/  SHF.L.U32 R10, R41, 0x10, RZ ;  /* 0x00000010290a7819 */ /* 0x000fe400000006ff */
        /* <DEDUP_REMOVED lines=24> */
.L_x_301:
        /* <DEDUP_REMOVED lines=12> */
[----:B0-----:R-:W-:-:S02]  /*6300*/  IMAD R19, R19, UR4, RZ ;  /* 0x0000000413137c24 */ /* 0x001fc4000f8e02ff */
        /* <DEDUP_REMOVED lines=8> */
.L_x_303:
[----:B------:R-:W-:Y:S05]  /*6390*/  BSYNC.RECONVERGENT B0 ;  /* 0x0000000000007941 */ /* 0x000fea0003800200 */
.L_x_302:
        /* <DEDUP_REMOVED lines=8> */
[----:B------:R-:W-:Y:S01]  /*6420*/  FADD.FTZ R18, R34, -UR16 ;  /* 0x8000001022127e21 */ /* 0x000fe20008010000 */
[----:B------:R-:W-:Y:S01]  /*6430*/  FADD.FTZ R33, R33, -UR16 ;  /* 0x8000001021217e21 */ /* 0x000fe20008010000 */
[----:B------:R-:W-:Y:S01]  /*6440*/  FMUL.FTZ R40, R40, UR9 ;  /* 0x0000000928287c20 */ /* 0x000fe20008410000 */
[----:B------:R-:W-:Y:S01]  /*6450*/  FADD.FTZ R10, R8, -UR16 ;  /* 0x80000010080a7e21 */ /* 0x000fe20008010000 */
[----:B------:R-:W-:Y:S01]  /*6460*/  FMUL.FTZ R38, R38, UR9 ;  /* 0x0000000926267c20 */ /* 0x000fe20008410000 */
[----:B------:R-:W-:Y:S01]  /*6470*/  FMUL.FTZ R16, R16, UR9 ;  /* 0x0000000910107c20 */ /* 0x000fe20008410000 */
[----:B------:R-:W-:Y:S01]  /*6480*/  FMUL.FTZ R18, R18, UR9 ;  /* 0x0000000912127c20 */ /* 0x000fe20008410000 */
[----:B------:R-:W-:Y:S01]  /*6490*/  FMUL.FTZ R8, R33, UR9 ;  /* 0x0000000921087c20 */ /* 0x000fe20008410000 */
[----:B------:R-:W-:Y:S01]  /*64a0*/  FMUL.FTZ R10, R10, UR9 ;  /* 0x000000090a0a7c20 */ /* 0x000fe20008410000 */
[----:B------:R-:W-:Y:S01]  /*64b0*/  PRMT R21, R39, 0x7632, R21 ;  /* 0x0000763227157816 */ /* 0x000fe20000000015 */
[C---:B------:R-:W-:Y:S01]  /*64c0*/  FFMA.FTZ R34, R14.reuse, R40, R17 ;  /* 0x000000280e227223 */ /* 0x040fe20000010011 */
[----:B------:R-:W-:Y:S01]  /*64d0*/  SHF.R.S32.HI R19, RZ, 0x1f, R53 ;  /* 0x0000001fff137819 */ /* 0x000fe20000011435 */
[C-C-:B------:R-:W-:Y:S01]  /*64e0*/  FFMA.FTZ R31, R14.reuse, R38, R17.reuse ;  /* 0x000000260e1f7223 */ /* 0x140fe20000010011 */
[----:B0-----:R-:W-:Y:S01]  /*64f0*/  SHF.R.S32.HI R11, RZ, 0x1f, R52 ;  /* 0x0000001fff0b7819 */ /* 0x001fe20000011434 */
[C-C-:B------:R-:W-:Y:S01]  /*6500*/  FFMA.FTZ R22, R14.reuse, R16, R17.reuse ;  /* 0x000000100e167223 */ /* 0x140fe20000010011 */
[----:B------:R-:W-:Y:S01]  /*6510*/  ISETP.GE.U32.AND P0, PT, R53, UR18, PT ;  /* 0x0000001235007c0c */ /* 0x000fe2000bf06070 */
[--C-:B------:R-:W-:Y:S01]  /*6520*/  FFMA.FTZ R13, R14, R18, R17.reuse ;  /* 0x000000120e0d7223 */ /* 0x100fe20000010011 */
[----:B------:R-:W-:Y:S01]  /*6530*/  ISETP.GE.U32.AND P1, PT, R52, UR18, PT ;  /* 0x0000001234007c0c */ /* 0x000fe2000bf26070 */
[C-C-:B------:R-:W-:Y:S01]  /*6540*/  FFMA.FTZ R12, R14.reuse, R8, R17.reuse ;  /* 0x000000080e0c7223 */ /* 0x140fe20000010011 */
[----:B------:R-:W-:Y:S01]  /*6550*/  IADD3 R15, PT, PT, R15, 0x1c0, RZ ;  /* 0x000001c00f0f7810 */ /* 0x000fe20007ffe0ff */
[----:B------:R-:W-:Y:S01]  /*6560*/  FFMA.FTZ R17, R14, R10, R17 ;  /* 0x0000000a0e117223 */ /* 0x000fe20000010011 */
[----:B------:R-:W-:-:S02]  /*6570*/  ISETP.GE.AND.EX P0, PT, R19, UR19, PT, P0 ;  /* 0x0000001313007c0c */ /* 0x000fc4000bf06300 */
[----:B------:R-:W-:Y:S02]  /*6580*/  ISETP.GE.AND.EX P1, PT, R11, UR19, PT, P1 ;  /* 0x000000130b007c0c */ /* 0x000fe4000bf26310 */
[----:B------:R-:W-:Y:S02]  /*6590*/  ISETP.GE.U32.AND P2, PT, R15, UR18, PT ;  /* 0x000000120f007c0c */ /* 0x000fe4000bf46070 */
        /* <DEDUP_REMOVED lines=21> */
.L_x_304:
[----:B------:R-:W-:Y:S01]  /*66f0*/  BSSY.RECONVERGENT B0, `(.L_x_305) ;  /* 0x0000012000007945 */ /* 0x000fe20003800200 */
[----:B------:R-:W-:Y:S01]  /*6700*/  FFMA.FTZ R34, R7, R14, -R34 ;  /* 0x0000000e07227223 */ /* 0x000fe20000010822 */
[----:B------:R-:W-:Y:S02]  /*6710*/  FFMA.FTZ R14, R6, R21, -R31 ;  /* 0x00000015060e7223 */ /* 0x000fe4000001081f */
[----:B------:R-:W-:Y:S05]  /*6720*/  @P0 BRA `(.L_x_306) ;  /* 0x0000000000380947 */ /* 0x000fea0003800000 */
        /* <DEDUP_REMOVED lines=9> */
[----:B-1----:R-:W-:Y:S02]  /*67c0*/  LEA R24, P0, R20, UR20, 0x1 ;  /* 0x0000001414187c11 */ /* 0x002fe4000f8008ff */
[----:B------:R-:W-:Y:S02]  /*67d0*/  F2FP.BF16.F32.PACK_AB R19, R14, R19 ;  /* 0x000000130e13723e */ /* 0x000fe400000010ff */
[----:B------:R-:W-:-:S04]  /*67e0*/  IADD3 R23, PT, PT, R21, R23, RZ ;  /* 0x0000001715177210 */ /* 0x000fc80007ffe0ff */
[----:B------:R-:W-:-:S05]  /*67f0*/  LEA.HI.X R25, R20, UR21, R23, 0x1, P0 ;  /* 0x0000001514197c11 */ /* 0x000fca00080f0c17 */
[----:B------:R0:W-:Y:S02]  /*6800*/  STG.E desc[UR10][R24.64], R19 ;  /* 0x0000001318007986 */ /* 0x0001e4000c10190a */
.L_x_306:
[----:B------:R-:W-:Y:S05]  /*6810*/  BSYNC.RECONVERGENT B0 ;  /* 0x0000000000007941 */ /* 0x000fea0003800200 */
.L_x_305:
[----:B------:R-:W-:Y:S02]  /*6820*/  SHF.L.U32 R36, R36, 0x10, RZ ;  /* 0x0000001024247819 */ /* 0x000fe400000006ff */
        /* <DEDUP_REMOVED lines=20> */
.L_x_307:
[----:B------:R-:W-:Y:S01]  /*6970*/  BSSY.RECONVERGENT B0, `(.L_x_308) ;  /* 0x0000012000007945 */ /* 0x000fe20003800200 */
[----:B------:R-:W-:Y:S01]  /*6980*/  FFMA.FTZ R22, R7, R36, -R22 ;  /* 0x0000002407167223 */ /* 0x000fe20000010816 */
[----:B------:R-:W-:Y:S02]  /*6990*/  FFMA.FTZ R13, R6, R35, -R13 ;  /* 0x00000023060d7223 */ /* 0x000fe4000001080d */
[----:B------:R-:W-:Y:S05]  /*69a0*/  @P1 BRA `(.L_x_309) ;  /* 0x0000000000381947 */ /* 0x000fea0003800000 */
[----:B------:R-:W1:Y:S01]  /*69b0*/  LDCU.64 UR4, c[0x0][0x3f8] ;  /* 0x00007f00ff0477ac */ /* 0x000e620008000a00 */
[----:B------:R-:W-:Y:S01]  /*69c0*/  MOV R18, R60 ;  /* 0x0000003c00127202 */ /* 0x000fe20000000f00 */
[----:B------:R-:W-:Y:S01]  /*69d0*/  FMUL.FTZ R22, R22, UR9 ;  /* 0x0000000916167c20 */ /* 0x000fe20008410000 */
[----:B0-----:R-:W-:Y:S01]  /*69e0*/  MOV R19, R59 ;  /* 0x0000003b00137202 */ /* 0x001fe20000000f00 */
[----:B------:R-:W0:Y:S01]  /*69f0*/  LDCU.64 UR20, c[0x0][0x380] ;  /* 0x00007000ff1477ac */ /* 0x000e220008000a00 */
[----:B-1----:R-:W-:Y:S02]  /*6a00*/  IMAD R11, R11, UR4, RZ ;  /* 0x000000040b0b7c24 */ /* 0x002fe4000f8e02ff */
[----:B------:R-:W-:-:S04]  /*6a10*/  IMAD.WIDE.U32 R20, R52, UR4, R18 ;  /* 0x0000000434147c25 */ /* 0x000fc8000f8e0012 */
[----:B------:R-:W-:Y:S02]  /*6a20*/  IMAD R19, R52, UR5, R11 ;  /* 0x0000000534137c24 */ /* 0x000fe4000f8e020b */
[----:B------:R-:W-:Y:S01]  /*6a30*/  FMUL.FTZ R11, R13, UR9 ;  /* 0x000000090d0b7c20 */ /* 0x000fe20008410000 */
[C---:B0-----:R-:W-:Y:S02]  /*6a40*/  LEA R18, P0, R20.reuse, UR20, 0x1 ;  /* 0x0000001414127c11 */ /* 0x041fe4000f8008ff */
[----:B------:R-:W-:Y:S02]  /*6a50*/  IADD3 R19, PT, PT, R21, R19, RZ ;  /* 0x0000001315137210 */ /* 0x000fe40007ffe0ff */
[----:B------:R-:W-:Y:S02]  /*6a60*/  F2FP.BF16.F32.PACK_AB R11, R11, R22 ;  /* 0x000000160b0b723e */ /* 0x000fe400000010ff */
[----:B------:R-:W-:-:S05]  /*6a70*/  LEA.HI.X R19, R20, UR21, R19, 0x1, P0 ;  /* 0x0000001514137c11 */ /* 0x000fca00080f0c13 */
[----:B------:R1:W-:Y:S02]  /*6a80*/  STG.E desc[UR10][R18.64], R11 ;  /* 0x0000000b12007986 */ /* 0x0003e4000c10190a */
.L_x_309:
[----:B------:R-:W-:Y:S05]  /*6a90*/  BSYNC.RECONVERGENT B0 ;  /* 0x0000000000007941 */ /* 0x000fea0003800200 */
.L_x_308:
[----:B------:R-:W-:Y:S02]  /*6aa0*/  SHF.L.U32 R32, R32, 0x10, RZ ;  /* 0x0000001020207819 */ /* 0x000fe400000006ff */
[----:B-1----:R-:W-:Y:S02]  /*6ab0*/  SHF.R.S32.HI R18, RZ, 0x1f, R15 ;  /* 0x0000001fff127819 */ /* 0x002fe4000001140f */
[----:B------:R-:W-:Y:S01]  /*6ac0*/  SHF.L.U32 R9, R9, 0x10, RZ ;  /* 0x0000001009097819 */ /* 0x000fe200000006ff */
        /* <DEDUP_REMOVED lines=9> */
[----:B------:R-:W1:Y:S08]  /*6b60*/  MUFU.RCP R14, R14 ;  /* 0x0000000e000e7308 */ /* 0x000e700000001000 */
[----:B------:R-:W0:Y:S01]  /*6b70*/  MUFU.RCP R11, R10 ;  /* 0x0000000a000b7308 */ /* 0x000e220000001000 */
[----:B-1----:R-:W-:Y:S01]  /*6b80*/  FADD.FTZ R16, -R14, 1 ;  /* 0x3f8000000e107421 */ /* 0x002fe20000010100 */
[----:B------:R-:W-:-:S03]  /*6b90*/  FMUL.FTZ R9, R9, R14 ;  /* 0x0000000e09097220 */ /* 0x000fc60000410000 */
[----:B------:R-:W-:Y:S01]  /*6ba0*/  FFMA.FTZ R16, R5, R16, 1 ;  /* 0x3f80000005107423 */ /* 0x000fe20000010010 */
[----:B0-----:R-:W-:Y:S01]  /*6bb0*/  FADD.FTZ R19, -R11, 1 ;  /* 0x3f8000000b137421 */ /* 0x001fe20000010100 */
[----:B------:R-:W-:Y:S02]  /*6bc0*/  FMUL.FTZ R32, R32, R11 ;  /* 0x0000000b20207220 */ /* 0x000fe40000410000 */
[----:B------:R-:W-:Y:S01]  /*6bd0*/  FMUL.FTZ R9, R9, R16 ;  /* 0x0000001009097220 */ /* 0x000fe20000410000 */
[----:B------:R-:W-:-:S04]  /*6be0*/  FFMA.FTZ R19, R4, R19, 1 ;  /* 0x3f80000004137423 */ /* 0x000fc80000010013 */
[----:B------:R-:W-:-:S07]  /*6bf0*/  FMUL.FTZ R32, R32, R19 ;  /* 0x0000001320207220 */ /* 0x000fce0000410000 */
.L_x_310:
[----:B------:R-:W-:Y:S01]  /*6c00*/  ISETP.GE.AND.EX P2, PT, R18, UR19, PT, P2 ;  /* 0x0000001312007c0c */ /* 0x000fe2000bf46320 */
[----:B------:R-:W-:Y:S01]  /*6c10*/  FFMA.FTZ R12, R7, R32, -R12 ;  /* 0x00000020070c7223 */ /* 0x000fe2000001080c */
[----:B------:R-:W-:Y:S01]  /*6c20*/  FFMA.FTZ R17, R6, R9, -R17 ;  /* 0x0000000906117223 */ /* 0x000fe20000010811 */
[----:B------:R-:W-:Y:S02]  /*6c30*/  BSSY.RECONVERGENT B0, `(.L_x_311) ;  /* 0x000000f000007945 */ /* 0x000fe40003800200 */
[----:B------:R-:W-:Y:S01]  /*6c40*/  FMUL.FTZ R7, R12, UR9 ;  /* 0x000000090c077c20 */ /* 0x000fe20008410000 */
[----:B------:R-:W-:-:S07]  /*6c50*/  FMUL.FTZ R6, R17, UR9 ;  /* 0x0000000911067c20 */ /* 0x000fce0008410000 */
[----:B------:R-:W-:Y:S05]  /*6c60*/  @P2 BRA `(.L_x_312) ;  /* 0x00000000002c2947 */ /* 0x000fea0003800000 */
[----:B------:R-:W1:Y:S01]  /*6c70*/  LDCU.64 UR4, c[0x0][0x3f8] ;  /* 0x00007f00ff0477ac */ /* 0x000e620008000a00 */
[----:B------:R-:W-:Y:S02]  /*6c80*/  MOV R58, R60 ;  /* 0x0000003c003a7202 */ /* 0x000fe40000000f00 */
[----:B------:R-:W-:Y:S01]  /*6c90*/  F2FP.BF16.F32.PACK_AB R7, R6, R7 ;  /* 0x000000070607723e */ /* 0x000fe200000010ff */
[----:B------:R-:W2:Y:S01]  /*6ca0*/  LDCU.64 UR16, c[0x0][0x380] ;  /* 0x00007000ff1077ac */ /* 0x000ea20008000a00 */
[----:B-1----:R-:W-:Y:S02]  /*6cb0*/  IMAD R18, R18, UR4, RZ ;  /* 0x0000000412127c24 */ /* 0x002fe4000f8e02ff */
[----:B------:R-:W-:-:S04]  /*6cc0*/  IMAD.WIDE.U32 R58, R15, UR4, R58 ;  /* 0x000000040f3a7c25 */ /* 0x000fc8000f8e003a */
[----:B------:R-:W-:Y:S01]  /*6cd0*/  IMAD R15, R15, UR5, R18 ;  /* 0x000000050f0f7c24 */ /* 0x000fe2000f8e0212 */
[----:B--2---:R-:W-:-:S04]  /*6ce0*/  LEA R4, P0, R58, UR16, 0x1 ;  /* 0x000000103a047c11 */ /* 0x004fc8000f8008ff */
[----:B------:R-:W-:-:S04]  /*6cf0*/  IADD3 R15, PT, PT, R59, R15, RZ ;  /* 0x0000000f3b0f7210 */ /* 0x000fc80007ffe0ff */
[----:B------:R-:W-:-:S05]  /*6d00*/  LEA.HI.X R5, R58, UR17, R15, 0x1, P0 ;  /* 0x000000113a057c11 */ /* 0x000fca00080f0c0f */
[----:B------:R1:W-:Y:S02]  /*6d10*/  STG.E desc[UR10][R4.64], R7 ;  /* 0x0000000704007986 */ /* 0x0003e4000c10190a */
.L_x_312:
[----:B------:R-:W-:Y:S05]  /*6d20*/  BSYNC.RECONVERGENT B0 ;  /* 0x0000000000007941 */ /* 0x000fea0003800200 */
.L_x_311:
[----:B------:R-:W-:Y:S01]  /*6d30*/  UIADD3 UR7, UPT, UPT, UR14, UR7, URZ ;  /* 0x000000070e077290 */ /* 0x000fe2000fffe0ff */
[----:B------:R-:W-:-:S03]  /*6d40*/  IADD3 R51, PT, PT, R51, 0x1, RZ ;  /* 0x0000000133337810 */ /* 0x000fc60007ffe0ff */
[----:B------:R-:W-:-:S09]  /*6d50*/  UISETP.GE.AND UP0, UPT, UR7, UR6, UPT ;  /* 0x000000060700728c */ /* 0x000fd2000bf06270 */
[----:B------:R-:W-:Y:S05]  /*6d60*/  BRA.U !UP0, `(.L_x_313) ;  /* 0xffffff9108fc7547 */ /* 0x000fea000b83ffff */
.L_x_270:
[----:B------:R-:W2:Y:S01]  /*6d70*/  LDC R6, c[0x0][0x370] ;  /* 0x0000dc00ff067b82 */ /* 0x000ea20000000800 */
[----:B------:R-:W-:Y:S01]  /*6d80*/  ISETP.NE.AND P2, PT, R0, RZ, PT ;  /* 0x000000ff0000720c */ /* 0x000fe20003f45270 */
[----:B------:R-:W-:Y:S06]  /*6d90*/  BSSY.RECONVERGENT B0, `(.L_x_314) ;  /* 0x0000011000007945 */ /* 0x000fec0003800200 */
[----:B-1----:R-:W1:Y:S08]  /*6da0*/  LDC R7, c[0x0][0x374] ;  /* 0x0000dd00ff077b82 */ /* 0x002e700000000800 */
[----:B------:R-:W3:Y:S01]  /*6db0*/  LDC.64 R2, c[0x0][0x3c8] ;  /* 0x0000f200ff027b82 */ /* 0x000ee20000000a00 */
[----:B--2---:R-:W-:-:S02]  /*6dc0*/  IADD3 R5, PT, PT, R6, -0x1, RZ ;  /* 0xffffffff06057810 */ /* 0x004fc40007ffe0ff */
[----:B------:R-:W-:Y:S02]  /*6dd0*/  ISETP.NE.AND P1, PT, R6, 0x1, PT ;  /* 0x000000010600780c */ /* 0x000fe40003f25270 */
[----:B-1----:R-:W-:-:S04]  /*6de0*/  IADD3 R4, PT, PT, R7, -0x1, RZ ;  /* 0xffffffff07047810 */ /* 0x002fc80007ffe0ff */
        /* <DEDUP_REMOVED lines=11> */
.L_x_315:
[----:B------:R-:W-:Y:S05]  /*6ea0*/  BSYNC.RECONVERGENT B0 ;  /* 0x0000000000007941 */ /* 0x000fea0003800200 */
.L_x_314:
[----:B------:R-:W-:Y:S05]  /*6eb0*/  @P0 EXIT ;  /* 0x000000000000094d */ /* 0x000fea0003800000 */
[----:B------:R-:W-:Y:S05]  /*6ec0*/  @P2 BRA `(.L_x_316) ;  /* 0x0000000000202947 */ /* 0x000fea0003800000 */
[----:B------:R-:W-:-:S05]  /*6ed0*/  IMAD R4, R6, R7, RZ ;  /* 0x0000000706047224 */ /* 0x000fca00078e02ff */
[----:B------:R-:W-:-:S13]  /*6ee0*/  ISETP.NE.AND P0, PT, R4, -0x1, PT ;  /* 0xffffffff0400780c */ /* 0x000fda0003f05270 */
[----:B------:R-:W-:Y:S05]  /*6ef0*/  @!P0 BRA `(.L_x_316) ;  /* 0x0000000000148947 */ /* 0x000fea0003800000 */
.L_x_317:
[----:B-1----:R-:W2:Y:S04]  /*6f00*/  LDG.E.STRONG.GPU R5, desc[UR10][R2.64] ;  /* 0x0000000a02057981 */ /* 0x002ea8000c1ef900 */
[----:B--2---:R-:W-:Y:S01]  /*6f10*/  CCTL.IVALL ;  /* 0x00000000ff00798f */ /* 0x004fe20002000000 */
[----:B------:R-:W-:Y:S05]  /*6f20*/  YIELD ;  /* 0x0000000000007946 */ /* 0x000fea0003800000 */
[----:B------:R-:W-:-:S13]  /*6f30*/  ISETP.NE.AND P0, PT, R5, R4, PT ;  /* 0x000000040500720c */ /* 0x000fda0003f05270 */
[----:B------:R-:W-:Y:S05]  /*6f40*/  @P0 BRA `(.L_x_317) ;  /* 0xfffffffc00ec0947 */ /* 0x000fea000383ffff */
.L_x_316:
[----:B------:R-:W-:Y:S05]  /*6f50*/  WARPSYNC.ALL ;  /* 0x0000000000007948 */ /* 0x000fea0003800000 */
[----:B------:R-:W1:Y:S08]  /*6f60*/  LDC.64 R12, c[0x0][0x3f8] ;  /* 0x0000fe00ff0c7b82 */ /* 0x000e700000000a00 */
        /* <DEDUP_REMOVED lines=33> */
[----:B------:R-:W1:Y:S01]  /*7180*/  LDCU.64 UR4, c[0x0][0x3d8] ;  /* 0x00007b00ff0477ac */ /* 0x000e620008000a00 */
[----:B------:R-:W-:Y:S02]  /*7190*/  SHF.R.U64 R18, R18, 0x7, R9 ;  /* 0x0000000712127819 */ /* 0x000fe40000001209 */
[----:B------:R-:W-:Y:S01]  /*71a0*/  SHF.L.U32 R22, R0, 0x2, RZ ;  /* 0x0000000200167819 */ /* 0x000fe200000006ff */
[----:B------:R-:W0:Y:S01]  /*71b0*/  LDCU.64 UR6, c[0x0][0x390] ;  /* 0x00007200ff0677ac */ /* 0x000e220008000a00 */
        /* <DEDUP_REMOVED lines=9> */
[C---:B-1----:R-:W-:Y:S02]  /*7250*/  IADD3 R26, P1, PT, R22.reuse, UR4, RZ ;  /* 0x00000004161a7c10 */ /* 0x042fe4000ff3e0ff */
[----:B------:R-:W-:Y:S02]  /*7260*/  SHF.L.U64.HI R32, R3, 0x2, R2 ;  /* 0x0000000203207819 */ /* 0x000fe40000010202 */
[----:B0-----:R-:W-:-:S02]  /*7270*/  IADD3 R24, P2, PT, R22, UR6, RZ ;  /* 0x0000000616187c10 */ /* 0x001fc4000ff5e0ff */
        /* <DEDUP_REMOVED lines=9> */
.L_x_320:
[-C--:B-1----:R-:W-:Y:S02]  /*7310*/  LEA R10, P1, R3, R26.reuse, 0x2 ;  /* 0x0000001a030a7211 */ /* 0x082fe400078210ff */
[----:B------:R-:W-:Y:S02]  /*7320*/  LEA R16, P3, R29, R26, 0x2 ;  /* 0x0000001a1d107211 */ /* 0x000fe400078610ff */
[----:B------:R-:W-:Y:S02]  /*7330*/  IADD3 R14, P2, PT, R26, R4, RZ ;  /* 0x000000041a0e7210 */ /* 0x000fe40007f5e0ff */
[----:B------:R-:W-:Y:S02]  /*7340*/  IADD3.X R11, PT, PT, R27, R32, RZ, P1, !PT ;  /* 0x000000201b0b7210 */ /* 0x000fe40000ffe4ff */
[----:B------:R-:W-:Y:S02]  /*7350*/  MOV R8, R26 ;  /* 0x0000001a00087202 */ /* 0x000fe40000000f00 */
[----:B------:R-:W-:-:S02]  /*7360*/  MOV R9, R27 ;  /* 0x0000001b00097202 */ /* 0x000fc40000000f00 */
[C---:B------:R-:W-:Y:S01]  /*7370*/  IADD3.X R17, PT, PT, R27.reuse, R28, RZ, P3, !PT ;  /* 0x0000001c1b117210 */ /* 0x040fe20001ffe4ff */
[----:B------:R0:W2:Y:S01]  /*7380*/  LDG.E R11, desc[UR10][R10.64] ;  /* 0x0000000a0a0b7981 */ /* 0x0000a2000c1e1900 */
[----:B------:R-:W-:-:S03]  /*7390*/  IADD3.X R15, PT, PT, R27, R30, RZ, P2, !PT ;  /* 0x0000001e1b0f7210 */ /* 0x000fc600017fe4ff */
[----:B------:R1:W2:Y:S04]  /*73a0*/  LDG.E R6, desc[UR10][R8.64] ;  /* 0x0000000a08067981 */ /* 0x0002a8000c1e1900 */
[----:B------:R-:W3:Y:S04]  /*73b0*/  LDG.E R14, desc[UR10][R14.64] ;  /* 0x0000000a0e0e7981 */ /* 0x000ee8000c1e1900 */
[----:B------:R-:W3:Y:S01]  /*73c0*/  LDG.E R17, desc[UR10][R16.64] ;  /* 0x0000000a10117981 */ /* 0x000ee2000c1e1900 */
[----:B0-----:R-:W-:Y:S02]  /*73d0*/  MOV R10, R24 ;  /* 0x00000018000a7202 */ /* 0x001fe40000000f00 */
[----:B-1----:R-:W-:-:S02]  /*73e0*/  MOV R8, R22 ;  /* 0x0000001600087202 */ /* 0x002fc40000000f00 */
        /* <DEDUP_REMOVED lines=10> */
[----:B--2---:R-:W-:Y:S02]  /*7490*/  F2FP.BF16.F32.PACK_AB R19, R11, R6 ;  /* 0x000000060b13723e */ /* 0x004fe400000010ff */
[-C--:B------:R-:W-:Y:S02]  /*74a0*/  MOV R11, R25.reuse ;  /* 0x00000019000b7202 */ /* 0x080fe40000000f00 */
[----:B---3--:R-:W-:Y:S01]  /*74b0*/  F2FP.BF16.F32.PACK_AB R21, R17, R14 ;  /* 0x0000000e1115723e */ /* 0x008fe200000010ff */
[----:B------:R1:W-:Y:S04]  /*74c0*/  STG.E desc[UR10][R8.64], R19 ;  /* 0x0000001308007986 */ /* 0x0003e8000c10190a */
[----:B------:R1:W-:Y:S01]  /*74d0*/  STG.E desc[UR10][R10.64], R21 ;  /* 0x000000150a007986 */ /* 0x0003e2000c10190a */
[----:B------:R-:W-:Y:S01]  /*74e0*/  IADD3.X R25, PT, PT, RZ, R25, RZ, P3, !PT ;  /* 0x00000019ff197210 */ /* 0x000fe20001ffe4ff */
[----:B------:R-:W-:Y:S06]  /*74f0*/  @P1 BRA `(.L_x_320) ;  /* 0xfffffffc00841947 */ /* 0x000fec000383ffff */
.L_x_319:
[----:B------:R-:W-:Y:S05]  /*7500*/  BSYNC.RECONVERGENT B0 ;  /* 0x0000000000007941 */ /* 0x000fea0003800200 */
.L_x_318:
[----:B------:R-:W-:Y:S05]  /*7510*/  @!P0 EXIT ;  /* 0x000000000000894d */ /* 0x000fea0003800000 */
[C---:B------:R-:W-:Y:S01]  /*7520*/  SHF.L.U64.HI R13, R12.reuse, 0x2, R13 ;  /* 0x000000020c0d7819 */ /* 0x040fe2000001020d */
[----:B------:R-:W2:Y:S01]  /*7530*/  LDCU.64 UR4, c[0x0][0x3d8] ;  /* 0x00007b00ff0477ac */ /* 0x000ea20008000a00 */
[----:B01----:R-:W-:Y:S02]  /*7540*/  SHF.L.U32 R19, R12, 0x2, RZ ;  /* 0x000000020c137819 */ /* 0x003fe400000006ff */
[C---:B------:R-:W-:Y:S01]  /*7550*/  SHF.L.U64.HI R21, R29.reuse, 0x2, R34 ;  /* 0x000000021d157819 */ /* 0x040fe20000010222 */
[----:B------:R-:W0:Y:S01]  /*7560*/  LDCU.64 UR6, c[0x0][0x388] ;  /* 0x00007100ff0677ac */ /* 0x000e220008000a00 */
[----:B------:R-:W-:Y:S02]  /*7570*/  SHF.L.U32 R23, R29, 0x2, RZ ;  /* 0x000000021d177819 */ /* 0x000fe400000006ff */
[C---:B------:R-:W-:Y:S01]  /*7580*/  SHF.L.U64.HI R15, R3.reuse, 0x2, R2 ;  /* 0x00000002030f7819 */ /* 0x040fe20000010202 */
[----:B------:R-:W1:Y:S01]  /*7590*/  LDCU.64 UR8, c[0x0][0x390] ;  /* 0x00007200ff0877ac */ /* 0x000e620008000a00 */
[----:B------:R-:W-:-:S07]  /*75a0*/  SHF.L.U32 R17, R3, 0x2, RZ ;  /* 0x0000000203117819 */ /* 0x000fce00000006ff */
.L_x_321:
[C---:B------:R-:W-:Y:S02]  /*75b0*/  SHF.L.U32 R12, R0.reuse, 0x2, RZ ;  /* 0x00000002000c7819 */ /* 0x040fe400000006ff */
[----:B------:R-:W-:Y:S02]  /*75c0*/  SHF.L.U64.HI R14, R0, 0x2, R7 ;  /* 0x00000002000e7819 */ /* 0x000fe40000010207 */
[----:B--2---:R-:W-:-:S04]  /*75d0*/  IADD3 R4, P0, PT, R12, UR4, RZ ;  /* 0x000000040c047c10 */ /* 0x004fc8000ff1e0ff */
        /* <DEDUP_REMOVED lines=13> */
[----:B0-----:R-:W-:Y:S02]  /*76b0*/  IADD3 R24, P0, PT, R16, UR6, RZ ;  /* 0x0000000610187c10 */ /* 0x001fe4000ff1e0ff */
[----:B--2---:R-:W-:Y:S02]  /*76c0*/  LOP3.LUT R5, R14, 0x3, RZ, 0xc0, !PT ;  /* 0x000000030e057812 */ /* 0x004fe400078ec0ff */
[----:B------:R-:W-:Y:S02]  /*76d0*/  IADD3.X R25, PT, PT, R18, UR7, RZ, P0, !PT ;  /* 0x0000000712197c10 */ /* 0x000fe400087fe4ff */
[----:B-1----:R-:W-:-:S04]  /*76e0*/  IADD3 R26, P0, PT, R16, UR8, RZ ;  /* 0x00000008101a7c10 */ /* 0x002fc8000ff1e0ff */
        /* <DEDUP_REMOVED lines=47> */
[----:B------:R1:W5:Y:S04]  /*79e0*/  LDG.E R6, desc[UR10][R6.64+0x600] ;  /* 0x0006000a06067981 */ /* 0x000368000c1e1900 */
        /* <DEDUP_REMOVED lines=12> */
[----:B-1----:R-:W-:Y:S01]  /*7ab0*/  HFMA2 R7, -RZ, RZ, 0, 0 ;  /* 0x00000000ff077431 */ /* 0x002fe200000001ff */
[----:B----4-:R-:W-:Y:S02]  /*7ac0*/  F2FP.BF16.F32.PACK_AB R11, R11, R4 ;  /* 0x000000040b0b723e */ /* 0x010fe400000010ff */
[----:B-----5:R-:W-:-:S03]  /*7ad0*/  F2FP.BF16.F32.PACK_AB R5, R9, R6 ;  /* 0x000000060905723e */ /* 0x020fc600000010ff */
[----:B------:R3:W-:Y:S04]  /*7ae0*/  STG.E desc[UR10][R28.64], R11 ;  /* 0x0000000b1c007986 */ /* 0x0007e8000c10190a */
[----:B------:R3:W-:Y:S02]  /*7af0*/  STG.E desc[UR10][R26.64], R5 ;  /* 0x000000051a007986 */ /* 0x0007e4000c10190a */
[----:B------:R-:W-:Y:S05]  /*7b00*/  @P0 BRA `(.L_x_321) ;  /* 0xfffffff800a80947 */ /* 0x000fea000383ffff */
[----:B------:R-:W-:Y:S05]  /*7b10*/  EXIT ;  /* 0x000000000000794d */ /* 0x000fea0003800000 */
.L_x_322:
        /* <DEDUP_REMOVED lines=14> */
.L_x_2474:


//--------------------- .text._Z35group_norm_nhwc_bwd_one_pass_kernelI11Bf16IOFp16WLi64ELi4ELi128EEv26Group_norm_nhwc_bwd_params --------------------------
	.section	.text._Z35group_norm_nhwc_bwd_one_pass_kernelI11Bf16IOFp16WLi64ELi4ELi128EEv26Group_norm_nhwc_bwd_params,"ax",@progbits
	.align	128
        .global         _Z35group_norm_nhwc_bwd_one_pass_kernelI11Bf16IOFp16WLi64ELi4ELi128EEv26Group_norm_nhwc_bwd_params
        .type           _Z35group_norm_nhwc_bwd_one_pass_kernelI11Bf16IOFp16WLi64ELi4ELi128EEv26Group_norm_nhwc_bwd_params,@function
        .size           _Z35group_norm_nhwc_bwd_one_pass_kernelI11Bf16IOFp16WLi64ELi4ELi128EEv26Group_norm_nhwc_bwd_params,(.L_x_2475 - _Z35group_norm_nhwc_bwd_one_pass_kernelI11Bf16IOFp16WLi64ELi4ELi128EEv26Group_norm_nhwc_bwd_params)
        .other          _Z35group_norm_nhwc_bwd_one_pass_kernelI11Bf16IOFp16WLi64ELi4ELi128EEv26Group_norm_nhwc_bwd_params,@"STO_CUDA_ENTRY STV_DEFAULT"
_Z35group_norm_nhwc_bwd_one_pass_kernelI11Bf16IOFp16WLi64ELi4ELi128EEv26Group_norm_nhwc_bwd_params:
.text._Z35group_norm_nhwc_bwd_one_pass_kernelI11Bf16IOFp16WLi64ELi4ELi128EEv26Group_norm_nhwc_bwd_params:
        /* <DEDUP_REMOVED lines=27> */
.L_x_344:
        /* <DEDUP_REMOVED lines=11> */
[----:B0-----:R-:W0:Y:S07]  /*0260*/  MUFU.RCP R0, R0 ;  /* 0x0000000000007308 */ /* 0x001e2e0000001000 */
[----:B------:R-:W1:Y:S01]  /*0270*/  @!P0 LDC.64 R10, c[0x0][0x3a0] ;  /* 0x0000e800ff0a8b82 */ /* 0x000e620000000a00 */
[----:B0-----:R-:W-:-:S04]  /*0280*/  IADD3 R2, PT, PT, R0, 0xffffffe, RZ ;  /* 0x0ffffffe00027810 */ /* 0x001fc80007ffe0ff */
[----:B------:R0:W2:Y:S02]  /*0290*/  F2I.FTZ.U32.TRUNC.NTZ R3, R2 ;  /* 0x0000000200037305 */ /* 0x0000a4000021f000 */
[----:B0-----:R-:W-:Y:S01]  /*02a0*/  HFMA2 R2, -RZ, RZ, 0, 0 ;  /* 0x00000000ff027431 */ /* 0x001fe200000001ff */
[----:B--2---:R-:W-:-:S05]  /*02b0*/  IADD3 R4, PT, PT, RZ, -R3, RZ ;  /* 0x80000003ff047210 */ /* 0x004fca0007ffe0ff */
        /* <DEDUP_REMOVED lines=11> */
[----:B------:R-:W-:-:S11]  /*0370*/  ISETP.GE.AND P5, PT, R6, RZ, PT ;  /* 0x000000ff0600720c */ /* 0x000fd60003fa6270 */
        /* <DEDUP_REMOVED lines=8> */
[----:B------:R-:W-:Y:S02]  /*0400*/  MOV R6, R4 ;  /* 0x0000000400067202 */ /* 0x000fe40000000f00 */
[----:B------:R-:W-:Y:S02]  /*0410*/  LOP3.LUT R5, RZ, R8, RZ, 0x33, !PT ;  /* 0x00000008ff057212 */ /* 0x000fe400078e33ff */
[----:B------:R-:W3:Y:S01]  /*0420*/  @!P0 LDC.64 R8, c[0x0][0x3f8] ;  /* 0x0000fe00ff088b82 */ /* 0x000ee20000000a00 */
        /* <DEDUP_REMOVED lines=12> */
[----:B------:R-:W-:Y:S01]  /*04f0*/  IMAD R37, R7, UR27, R6 ;  /* 0x0000001b07257c24 */ /* 0x000fe2000f8e0206 */
[----:B------:R-:W-:Y:S01]  /*0500*/  @!P0 MOV R36, R34 ;  /* 0x0000002200248202 */ /* 0x000fe20000000f00 */
[-C--:B---3--:R-:W-:Y:S01]  /*0510*/  @!P0 IMAD R12, R13, R8.reuse, RZ ;  /* 0x000000080d0c8224 */ /* 0x088fe200078e02ff */
[----:B0-----:R-:W-:Y:S01]  /*0520*/  ISETP.NE.AND P2, PT, RZ, UR6, PT ;  /* 0x00000006ff007c0c */ /* 0x001fe2000bf45270 */
[----:B------:R-:W0:Y:S01]  /*0530*/  @!P0 LDC.64 R6, c[0x0][0x398] ;  /* 0x0000e600ff068b82 */ /* 0x000e220000000a00 */
[----:B------:R-:W-:Y:S01]  /*0540*/  IADD3 R37, PT, PT, R35, R37, RZ ;  /* 0x0000002523257210 */ /* 0x000fe20007ffe0ff */
[C---:B------:R-:W-:Y:S02]  /*0550*/  @!P0 IMAD R15, R31.reuse, R9, R12 ;  /* 0x000000091f0f8224 */ /* 0x040fe400078e020c */
[----:B------:R-:W-:-:S05]  /*0560*/  @!P0 IMAD.WIDE.U32 R8, R31, R8, R36 ;  /* 0x000000081f088225 */ /* 0x000fca00078e0024 */
[----:B------:R-:W-:-:S03]  /*0570*/  @!P0 IADD3 R9, PT, PT, R9, R15, RZ ;  /* 0x0000000f09098210 */ /* 0x000fc60007ffe0ff */
[----:B------:R-:W3:Y:S01]  /*0580*/  @P2 LDC.64 R12, c[0x0][0x3b0] ;  /* 0x0000ec00ff0c2b82 */ /* 0x000ee20000000a00 */
[C---:B------:R-:W-:Y:S02]  /*0590*/  @!P0 SHF.L.U32 R15, R8.reuse, 0x1, RZ ;  /* 0x00000001080f8819 */ /* 0x040fe400000006ff */
[----:B------:R-:W-:-:S05]  /*05a0*/  @!P0 SHF.L.U64.HI R14, R8, 0x1, R9 ;  /* 0x00000001080e8819 */ /* 0x000fca0000010209 */
[----:B------:R-:W4:Y:S01]  /*05b0*/  LDC.64 R8, c[0x0][0x3a8] ;  /* 0x0000ea00ff087b82 */ /* 0x000f220000000a00 */
[----:B-1----:R-:W-:-:S04]  /*05c0*/  @!P0 IADD3 R10, P1, PT, R15, R10, RZ ;  /* 0x0000000a0f0a8210 */ /* 0x002fc80007f3e0ff */
[----:B------:R-:W-:Y:S02]  /*05d0*/  @!P0 IADD3.X R11, PT, PT, R14, R11, RZ, P1, !PT ;  /* 0x0000000b0e0b8210 */ /* 0x000fe40000ffe4ff */
[----:B0-----:R-:W-:-:S03]  /*05e0*/  @!P0 IADD3 R6, P1, PT, R15, R6, RZ ;  /* 0x000000060f068210 */ /* 0x001fc60007f3e0ff */
[----:B------:R-:W5:Y:S01]  /*05f0*/  @!P0 LDG.E R10, desc[UR14][R10.64] ;  /* 0x0000000e0a0a8981 */ /* 0x000f62000c1e1900 */
[----:B------:R-:W-:Y:S02]  /*0600*/  @!P0 IADD3.X R7, PT, PT, R14, R7, RZ, P1, !PT ;  /* 0x000000070e078210 */ /* 0x000fe40000ffe4ff */
[----:B------:R-:W-:-:S04]  /*0610*/  IADD3 R5, PT, PT, R0, R5, RZ ;  /* 0x0000000500057210 */ /* 0x000fc80007ffe0ff */
[----:B------:R0:W5:Y:S01]  /*0620*/  @!P0 LDG.E R7, desc[UR14][R6.64] ;  /* 0x0000000e06078981 */ /* 0x000162000c1e1900 */
[----:B---3--:R-:W-:-:S05]  /*0630*/  @P2 IMAD.WIDE R12, R5, 0x2, R12 ;  /* 0x00000002050c2825 */ /* 0x008fca00078e020c */
[----:B------:R-:W3:Y:S01]  /*0640*/  @P2 LDG.E.U16 R0, desc[UR14][R12.64] ;  /* 0x0000000e0c002981 */ /* 0x000ee2000c1e1500 */
[----:B----4-:R-:W-:-:S03]  /*0650*/  IMAD.WIDE R8, R5, 0x2, R8 ;  /* 0x0000000205087825 */ /* 0x010fc600078e0208 */
[----:B------:R-:W4:Y:S04]  /*0660*/  @P2 LDG.E.U16 R16, desc[UR14][R12.64+0x2] ;  /* 0x0000020e0c102981 */ /* 0x000f28000c1e1500 */
[----:B------:R-:W4:Y:S04]  /*0670*/  LDG.E.U16 R14, desc[UR14][R8.64] ;  /* 0x0000000e080e7981 */ /* 0x000f28000c1e1500 */
[----:B------:R1:W4:Y:S01]  /*0680*/  LDG.E.U16 R15, desc[UR14][R8.64+0x2] ;  /* 0x0000020e080f7981 */ /* 0x000322000c1e1500 */
[----:B0-----:R-:W-:Y:S02]  /*0690*/  PRMT R6, RZ, 0x7610, R6 ;  /* 0x00007610ff067816 */ /* 0x001fe40000000006 */
[----:B------:R-:W-:-:S02]  /*06a0*/  PRMT R5, RZ, 0x7610, R5 ;  /* 0x00007610ff057816 */ /* 0x000fc40000000005 */
        /* <DEDUP_REMOVED lines=14> */
[C---:B-----5:R-:W-:Y:S02]  /*0790*/  @!P0 PRMT R6, R10.reuse, 0x7610, R6 ;  /* 0x000076100a068816 */ /* 0x060fe40000000006 */
[----:B------:R-:W-:Y:S02]  /*07a0*/  @!P0 PRMT R5, R10, 0x7632, R5 ;  /* 0x000076320a058816 */ /* 0x000fe40000000005 */
[----:B-1----:R-:W-:Y:S02]  /*07b0*/  SHF.L.U32 R9, R6, 0x10, RZ ;  /* 0x0000001006097819 */ /* 0x002fe400000006ff */
[----:B------:R-:W-:Y:S02]  /*07c0*/  SHF.L.U32 R5, R5, 0x10, RZ ;  /* 0x0000001005057819 */ /* 0x000fe400000006ff */
[C---:B------:R-:W-:Y:S02]  /*07d0*/  @!P0 PRMT R28, R7.reuse, 0x7610, R28 ;  /* 0x00007610071c8816 */ /* 0x040fe4000000001c */
[----:B------:R-:W-:Y:S01]  /*07e0*/  @!P0 PRMT R26, R7, 0x7632, R26 ;  /* 0x00007632071a8816 */ /* 0x000fe2000000001a */
[C---:B------:R-:W-:Y:S01]  /*07f0*/  FADD.FTZ R9, -R2.reuse, R9 ;  /* 0x0000000902097221 */ /* 0x040fe20000010100 */
[----:B------:R-:W-:Y:S01]  /*0800*/  FADD.FTZ R2, -R2, R5 ;  /* 0x0000000502027221 */ /* 0x000fe20000010100 */
[----:B------:R-:W-:-:S02]  /*0810*/  SHF.L.U32 R28, R28, 0x10, RZ ;  /* 0x000000101c1c7819 */ /* 0x000fc400000006ff */
[----:B------:R-:W-:Y:S01]  /*0820*/  SHF.L.U32 R26, R26, 0x10, RZ ;  /* 0x000000101a1a7819 */ /* 0x000fe200000006ff */
[----:B---3--:R-:W-:Y:S01]  /*0830*/  @P2 HADD2.F32 R32, -RZ, R0.H0_H0 ;  /* 0x20000000ff202230 */ /* 0x008fe20000004100 */
[----:B------:R-:W-:Y:S01]  /*0840*/  MOV R6, R28 ;  /* 0x0000001c00067202 */ /* 0x000fe20000000f00 */
[----:B----4-:R-:W-:Y:S01]  /*0850*/  @P2 HADD2.F32 R30, -RZ, R16.H0_H0 ;  /* 0x20000010ff1e2230 */ /* 0x010fe20000004100 */
[----:B------:R-:W-:Y:S01]  /*0860*/  MOV R7, R26 ;  /* 0x0000001a00077202 */ /* 0x000fe20000000f00 */
[----:B------:R-:W-:Y:S01]  /*0870*/  FMUL.FTZ R0, R9, UR17 ;  /* 0x0000001109007c20 */ /* 0x000fe20008410000 */
[----:B------:R-:W-:Y:S02]  /*0880*/  HADD2.F32 R5, -RZ, R14.H0_H0 ;  /* 0x2000000eff057230 */ /* 0x000fe40000004100 */
[----:B------:R-:W-:Y:S01]  /*0890*/  FMUL.FTZ R2, R2, UR17 ;  /* 0x0000001102027c20 */ /* 0x000fe20008410000 */
[----:B------:R-:W-:Y:S01]  /*08a0*/  HADD2.F32 R3, -RZ, R15.H0_H0 ;  /* 0x2000000fff037230 */ /* 0x000fe20000004100 */
        /* <DEDUP_REMOVED lines=19> */
.L_x_324:
        /* <DEDUP_REMOVED lines=44> */
.L_x_326:
[----:B------:R-:W-:Y:S05]  /*0ca0*/  BSYNC.RECONVERGENT B0 ;  /* 0x0000000000007941 */ /* 0x000fea0003800200 */
.L_x_325:
        /* <DEDUP_REMOVED lines=15> */
.L_x_328:
[----:B------:R-:W-:Y:S05]  /*0da0*/  BSYNC.RECONVERGENT B0 ;  /* 0x0000000000007941 */ /* 0x000fea0003800200 */
.L_x_327:
        /* <DEDUP_REMOVED lines=318> */
.L_x_330:
[----:B------:R-:W-:Y:S05]  /*2190*/  BSYNC.RECONVERGENT B0 ;  /* 0x0000000000007941 */ /* 0x000fea0003800200 */
.L_x_329:
        /* <DEDUP_REMOVED lines=28> */
.L_x_332:
[----:B------:R-:W-:Y:S05]  /*2360*/  BSYNC.RECONVERGENT B0 ;  /* 0x0000000000007941 */ /* 0x000fea0003800200 */
.L_x_331:
        /* <DEDUP_REMOVED lines=30> */
.L_x_335:
[----:B------:R-:W2:Y:S04]  /*2550*/  LDG.E.STRONG.GPU R4, desc[UR14][R8.64] ;  /* 0x0000000e08047981 */ /* 0x000ea8000c1ef900 */
[----:B--2---:R-:W-:Y:S01]  /*2560*/  CCTL.IVALL ;  /* 0x00000000ff00798f */ /* 0x004fe20002000000 */
[----:B------:R-:W-:Y:S05]  /*2570*/  YIELD ;  /* 0x0000000000007946 */ /* 0x000fea0003800000 */
[----:B------:R-:W-:-:S13]  /*2580*/  ISETP.NE.AND P1, PT, R4, R15, PT ;  /* 0x0000000f0400720c */ /* 0x000fda0003f25270 */
[----:B------:R-:W-:Y:S05]  /*2590*/  @P1 BRA `(.L_x_335) ;  /* 0xfffffffc00ec1947 */ /* 0x000fea000383ffff */
.L_x_334:
[----:B------:R-:W-:Y:S05]  /*25a0*/  WARPSYNC.ALL ;  /* 0x0000000000007948 */ /* 0x000fea0003800000 */
[----:B------:R-:W-:Y:S01]  /*25b0*/  BAR.SYNC.DEFER_BLOCKING 0x0 ;  /* 0x0000000000007b1d */ /* 0x000fe20000010000 */
[----:B------:R-:W-:-:S05]  /*25c0*/  HFMA2 R4, -RZ, RZ, 0, 0 ;  /* 0x00000000ff047431 */ /* 0x000fca00000001ff */
[----:B------:R-:W-:Y:S05]  /*25d0*/  @!P4 BRA `(.L_x_336) ;  /* 0x000000040028c947 */ /* 0x000fea0003800000 */
[----:B------:R-:W-:-:S07]  /*25e0*/  MOV R4, RZ ;  /* 0x000000ff00047202 */ /* 0x000fce0000000f00 */
.L_x_337:
        /* <DEDUP_REMOVED lines=73> */
.L_x_336:
        /* <DEDUP_REMOVED lines=43> */
.L_x_338:
        /* <DEDUP_REMOVED lines=22> */
.L_x_339:
        /* <DEDUP_REMOVED lines=11> */
.L_x_340:
[----:B------:R-:W-:Y:S05]  /*2f40*/  BSYNC.RECONVERGENT B0 ;  /* 0x0000000000007941 */ /* 0x000fea0003800200 */
.L_x_333:
        /* <DEDUP_REMOVED lines=26> */
.L_x_341:
        /* <DEDUP_REMOVED lines=22> */
.L_x_343:
[----:B------:R-:W-:Y:S05]  /*3250*/  BSYNC.RECONVERGENT B0 ;  /* 0x0000000000007941 */ /* 0x000fea0003800200 */
.L_x_342:
[----:B------:R-:W-:Y:S02]  /*3260*/  UIADD3 UR11, UPT, UPT, UR21, UR11, URZ ;  /* 0x0000000b150b7290 */ /* 0x000fe4000fffe0ff */
[----:B------:R-:W-:Y:S02]  /*3270*/  UIADD3 UR4, UPT, UPT, UR4, 0x1, URZ ;  /* 0x0000000104047890 */ /* 0x000fe4000fffe0ff */
[----:B------:R-:W-:-:S09]  /*3280*/  UISETP.GE.AND UP0, UPT, UR11, UR5, UPT ;  /* 0x000000050b00728c */ /* 0x000fd2000bf06270 */
[----:B------:R-:W-:Y:S05]  /*3290*/  BRA.U !UP0, `(.L_x_344) ;  /* 0xffffffcd08c47547 */ /* 0x000fea000b83ffff */
.L_x_323:
        /* <DEDUP_REMOVED lines=19> */
.L_x_346:
[----:B------:R-:W-:Y:S05]  /*33d0*/  BSYNC.RECONVERGENT B0 ;  /* 0x0000000000007941 */ /* 0x000fea0003800200 */
.L_x_345:
[----:B------:R-:W-:Y:S05]  /*33e0*/  @P0 EXIT ;  /* 0x000000000000094d */ /* 0x000fea0003800000 */
[----:B------:R-:W-:Y:S05]  /*33f0*/  @P2 BRA `(.L_x_347) ;  /* 0x0000000000202947 */ /* 0x000fea0003800000 */
[----:B------:R-:W-:-:S05]  /*3400*/  IMAD R0, R4, R7, RZ ;  /* 0x0000000704007224 */ /* 0x000fca00078e02ff */
[----:B------:R-:W-:-:S13]  /*3410*/  ISETP.NE.AND P0, PT, R0, -0x1, PT ;  /* 0xffffffff0000780c */ /* 0x000fda0003f05270 */
[----:B------:R-:W-:Y:S05]  /*3420*/  @!P0 BRA `(.L_x_347) ;  /* 0x0000000000148947 */ /* 0x000fea0003800000 */
.L_x_348:
[----:B0-----:R-:W3:Y:S04]  /*3430*/  LDG.E.STRONG.GPU R5, desc[UR14][R2.64] ;  /* 0x0000000e02057981 */ /* 0x001ee8000c1ef900 */
[----:B---3--:R-:W-:Y:S01]  /*3440*/  CCTL.IVALL ;  /* 0x00000000ff00798f */ /* 0x008fe20002000000 */
[----:B------:R-:W-:Y:S05]  /*3450*/  YIELD ;  /* 0x0000000000007946 */ /* 0x000fea0003800000 */
[----:B------:R-:W-:-:S13]  /*3460*/  ISETP.NE.AND P0, PT, R5, R0, PT ;  /* 0x000000000500720c */ /* 0x000fda0003f05270 */
[----:B------:R-:W-:Y:S05]  /*3470*/  @P0 BRA `(.L_x_348) ;  /* 0xfffffffc00ec0947 */ /* 0x000fea000383ffff */
.L_x_347:
        /* <DEDUP_REMOVED lines=67> */
.L_x_351:
        /* <DEDUP_REMOVED lines=22> */
[----:B--2---:R-:W-:Y:S02]  /*3a10*/  F2FP.F16.F32.PACK_AB R17, R5, R8 ;  /* 0x000000080511723e */ /* 0x004fe400000000ff */
[----:B------:R-:W-:Y:S02]  /*3a20*/  MOV R5, R21 ;  /* 0x0000001500057202 */ /* 0x000fe40000000f00 */
[----:B---3--:R-:W-:Y:S02]  /*3a30*/  F2FP.F16.F32.PACK_AB R15, R6, R13 ;  /* 0x0000000d060f723e */ /* 0x008fe400000000ff */
[----:B------:R-:W-:-:S03]  /*3a40*/  MOV R6, R14 ;  /* 0x0000000e00067202 */ /* 0x000fc60000000f00 */
[----:B------:R0:W-:Y:S04]  /*3a50*/  STG.E desc[UR14][R4.64], R15 ;  /* 0x0000000f04007986 */ /* 0x0001e8000c10190e */
[----:B------:R0:W-:Y:S01]  /*3a60*/  STG.E desc[UR14][R6.64], R17 ;  /* 0x0000001106007986 */ /* 0x0001e2000c10190e */
[----:B------:R-:W-:Y:S02]  /*3a70*/  IADD3 R14, P3, PT, R14, 0x200, RZ ;  /* 0x000002000e0e7810 */ /* 0x000fe40007f7e0ff */
[----:B------:R-:W-:Y:S02]  /*3a80*/  IADD3.X R21, PT, PT, RZ, R21, RZ, P4, !PT ;  /* 0x00000015ff157210 */ /* 0x000fe400027fe4ff */
[----:B------:R-:W-:Y:S01]  /*3a90*/  IADD3.X R23, PT, PT, RZ, R23, RZ, P3, !PT ;  /* 0x00000017ff177210 */ /* 0x000fe20001ffe4ff */
[----:B------:R-:W-:Y:S08]  /*3aa0*/  @P1 BRA `(.L_x_351) ;  /* 0xfffffffc00801947 */ /* 0x000ff0000383ffff */
.L_x_350:
[----:B------:R-:W-:Y:S05]  /*3ab0*/  BSYNC.RECONVERGENT B0 ;  /* 0x0000000000007941 */ /* 0x000fea0003800200 */
.L_x_349:
        /* <DEDUP_REMOVED lines=11> */
.L_x_353:
        /* <DEDUP_REMOVED lines=24> */
[----:B-----5:R-:W-:Y:S02]  /*3cf0*/  F2FP.F16.F32.PACK_AB R3, R6, R3 ;  /* 0x000000030603723e */ /* 0x020fe400000000ff */
[----:B------:R-:W-:Y:S02]  /*3d00*/  IADD3 R6, P1, PT, R4, UR4, RZ ;  /* 0x0000000404067c10 */ /* 0x000fe4000ff3e0ff */
[----:B------:R-:W-:-:S02]  /*3d10*/  F2FP.F16.F32.PACK_AB R19, R11, R8 ;  /* 0x000000080b13723e */ /* 0x000fc400000000ff */
        /* <DEDUP_REMOVED lines=18> */
[----:B--2---:R-:W-:Y:S02]  /*3e40*/  F2FP.F16.F32.PACK_AB R3, R3, R18 ;  /* 0x000000120303723e */ /* 0x004fe400000000ff */
[----:B---3--:R-:W-:-:S03]  /*3e50*/  F2FP.F16.F32.PACK_AB R21, R21, R20 ;  /* 0x000000141515723e */ /* 0x008fc600000000ff */
        /* <DEDUP_REMOVED lines=14> */
[----:B---3--:R-:W-:Y:S02]  /*3f40*/  F2FP.F16.F32.PACK_AB R19, R19, R18 ;  /* 0x000000121313723e */ /* 0x008fe400000000ff */
[----:B----4-:R-:W-:-:S03]  /*3f50*/  F2FP.F16.F32.PACK_AB R23, R23, R20 ;  /* 0x000000141717723e */ /* 0x010fc600000000ff */
        /* <DEDUP_REMOVED lines=19> */
[----:B---3--:R-:W-:Y:S02]  /*4090*/  F2FP.F16.F32.PACK_AB R11, R11, R4 ;  /* 0x000000040b0b723e */ /* 0x008fe400000000ff */
[----:B-----5:R-:W-:-:S03]  /*40a0*/  F2FP.F16.F32.PACK_AB R5, R9, R6 ;  /* 0x000000060905723e */ /* 0x020fc600000000ff */
[----:B------:R1:W-:Y:S04]  /*40b0*/  STG.E desc[UR14][R2.64], R11 ;  /* 0x0000000b02007986 */ /* 0x0003e8000c10190e */
[----:B------:R1:W-:Y:S02]  /*40c0*/  STG.E desc[UR14][R14.64], R5 ;  /* 0x000000050e007986 */ /* 0x0003e4000c10190e */
[----:B------:R-:W-:Y:S05]  /*40d0*/  @P0 BRA `(.L_x_353) ;  /* 0xfffffff800a40947 */ /* 0x000fea000383ffff */
[----:B------:R-:W-:Y:S05]  /*40e0*/  BSYNC.RECONVERGENT B0 ;  /* 0x0000000000007941 */ /* 0x000fea0003800200 */
.L_x_352:
[----:B------:R-:W-:Y:S05]  /*40f0*/  EXIT ;  /* 0x000000000000794d */ /* 0x000fea0003800000 */
.L_x_354:
        /* <DEDUP_REMOVED lines=16> */
.L_x_2475:


//--------------------- .text._Z35group_norm_nhwc_bwd_one_pass_kernelI11Bf16IOFp16WLi128ELi4ELi128EEv26Group_norm_nhwc_bwd_params --------------------------
	.section	.text._Z35group_norm_nhwc_bwd_one_pass_kernelI11Bf16IOFp16WLi128ELi4ELi128EEv26Group_norm_nhwc_bwd_params,"ax",@progbits
	.align	128
        .global         _Z35group_norm_nhwc_bwd_one_pass_kernelI11Bf16IOFp16WLi128ELi4ELi128EEv26Group_norm_nhwc_bwd_params
        .type           _Z35group_norm_nhwc_bwd_one_pass_kernelI11Bf16IOFp16WLi128ELi4ELi128EEv26Group_norm_nhwc_bwd_params,@function
        .size           _Z35group_norm_nhwc_bwd_one_pass_kernelI11Bf16IOFp16WLi128ELi4ELi128EEv26Group_norm_nhwc_bwd_params,(.L_x_2476 - _Z35group_norm_nhwc_bwd_one_pass_kernelI11Bf16IOFp16WLi128ELi4ELi128EEv26Group_norm_nhwc_bwd_params)
        .other          _Z35group_norm_nhwc_bwd_one_pass_kernelI11Bf16IOFp16WLi128ELi4ELi128EEv26Group_norm_nhwc_bwd_params,@"STO_CUDA_ENTRY STV_DEFAULT"
_Z35group_norm_nhwc_bwd_one_pass_kernelI11Bf16IOFp16WLi128ELi4ELi128EEv26Group_norm_nhwc_bwd_params:
.text._Z35group_norm_nhwc_bwd_one_pass_kernelI11Bf16IOFp16WLi128ELi4ELi128EEv26Group_norm_nhwc_bwd_params:
        /* <DEDUP_REMOVED lines=31> */
.L_x_380:
[----:B0-----:R-:W0:Y:S01]  /*01f0*/  LDC R8, c[0x0][0x410] ;  /* 0x00010400ff087b82 */ /* 0x001e220000000800 */
[----:B-1----:R-:W1:Y:S01]  /*0200*/  LDCU.64 UR8, c[0x0][0x3b8] ;  /* 0x00007700ff0877ac */ /* 0x002e620008000a00 */
[----:B------:R-:W-:Y:S01]  /*0210*/  SHF.R.S32.HI R9, RZ, 0x1f, R34 ;  /* 0x0000001fff097819 */ /* 0x000fe20000011422 */
[----:B--2---:R-:W2:Y:S01]  /*0220*/  LDCU.128 UR28, c[0x0][0x400] ;  /* 0x00008000ff1c77ac */ /* 0x004ea20008000c00 */
[----:B-1----:R-:W-:Y:S01]  /*0230*/  UIMAD.WIDE UR8, UR13, 0x8, UR8 ;  /* 0x000000080d0878a5 */ /* 0x002fe2000f8e0208 */
[----:B--2---:R-:W-:Y:S02]  /*0240*/  ISETP.GE.U32.AND P0, PT, R34, UR28, PT ;  /* 0x0000001c22007c0c */ /* 0x004fe4000bf06070 */
        /* <DEDUP_REMOVED lines=14> */
[----:B------:R-:W2:Y:S03]  /*0330*/  LDG.E.64 R2, desc[UR16][R2.64] ;  /* 0x0000001002027981 */ /* 0x000ea6000c1e1b00 */
[----:B------:R-:W-:-:S05]  /*0340*/  IMAD R4, R7, R4, R6 ;  /* 0x0000000407047224 */ /* 0x000fca00078e0206 */
[----:B------:R-:W-:Y:S02]  /*0350*/  ISETP.GT.U32.AND P1, PT, R7, R4, PT ;  /* 0x000000040700720c */ /* 0x000fe40003f24070 */
[----:B------:R-:W-:Y:S02]  /*0360*/  ISETP.GE.AND.EX P0, PT, R9, UR29, PT, P0 ;  /* 0x0000001d09007c0c */ /* 0x000fe4000bf06300 */
[----:B------:R-:W-:Y:S02]  /*0370*/  LOP3.LUT R6, R8, UR13, RZ, 0x3c, !PT ;  /* 0x0000000d08067c12 */ /* 0x000fe4000f8e3cff */
[----:B------:R-:W-:-:S07]  /*0380*/  IADD3 R27, PT, PT, R34, 0x40, RZ ;  /* 0x00000040221b7810 */ /* 0x000fce0007ffe0ff */
[-C--:B------:R-:W-:Y:S02]  /*0390*/  @!P1 IADD3 R4, PT, PT, R4, -R7.reuse, RZ ;  /* 0x8000000704049210 */ /* 0x080fe40007ffe0ff */
[----:B------:R-:W-:Y:S01]  /*03a0*/  ISETP.LE.AND P2, PT, RZ, UR13, PT ;  /* 0x0000000dff007c0c */ /* 0x000fe2000bf43270 */
[----:B------:R-:W0:Y:S01]  /*03b0*/  @!P0 LDC.64 R24, c[0x0][0x3f8] ;  /* 0x0000fe00ff188b82 */ /* 0x000e220000000a00 */
[----:B------:R-:W-:Y:S02]  /*03c0*/  ISETP.GE.U32.AND P4, PT, R4, R7, PT ;  /* 0x000000070400720c */ /* 0x000fe40003f86070 */
[----:B------:R-:W-:Y:S02]  /*03d0*/  ISETP.GE.AND P3, PT, R6, RZ, PT ;  /* 0x000000ff0600720c */ /* 0x000fe40003f66270 */
[----:B------:R-:W-:Y:S02]  /*03e0*/  @!P1 IADD3 R5, PT, PT, R5, 0x1, RZ ;  /* 0x0000000105059810 */ /* 0x000fe40007ffe0ff */
[----:B------:R-:W-:Y:S01]  /*03f0*/  ISETP.GE.U32.AND P1, PT, R27, UR28, PT ;  /* 0x0000001c1b007c0c */ /* 0x000fe2000bf26070 */
[----:B------:R-:W1:Y:S01]  /*0400*/  @!P0 LDC.64 R20, c[0x0][0x3a0] ;  /* 0x0000e800ff148b82 */ /* 0x000e620000000a00 */
[----:B------:R-:W-:-:S02]  /*0410*/  SHF.R.S32.HI R11, RZ, 0x1f, R27 ;  /* 0x0000001fff0b7819 */ /* 0x000fc4000001141b */
[-C--:B------:R-:W-:Y:S02]  /*0420*/  ISETP.GT.U32.AND P5, PT, R7, R4.reuse, PT ;  /* 0x000000040700720c */ /* 0x080fe40003fa4070 */
[----:B------:R-:W-:Y:S02]  /*0430*/  IADD3 R7, PT, PT, R4, -R7, RZ ;  /* 0x8000000704077210 */ /* 0x000fe40007ffe0ff */
[----:B------:R-:W-:Y:S01]  /*0440*/  ISETP.GE.AND.EX P1, PT, R11, UR29, PT, P1 ;  /* 0x0000001d0b007c0c */ /* 0x000fe2000bf26310 */
[----:B---3--:R-:W3:Y:S01]  /*0450*/  @!P0 LDC.64 R18, c[0x0][0x398] ;  /* 0x0000e600ff128b82 */ /* 0x008ee20000000a00 */
[----:B------:R-:W-:Y:S02]  /*0460*/  SEL R4, R7, R4, !P5 ;  /* 0x0000000407047207 */ /* 0x000fe40006800000 */
[----:B------:R-:W-:Y:S02]  /*0470*/  @P4 IADD3 R5, PT, PT, R5, 0x1, RZ ;  /* 0x0000000105054810 */ /* 0x000fe40007ffe0ff */
[----:B------:R-:W-:-:S02]  /*0480*/  ISETP.NE.AND P4, PT, R8, RZ, PT ;  /* 0x000000ff0800720c */ /* 0x000fc40003f85270 */
[----:B------:R-:W-:Y:S02]  /*0490*/  LOP3.LUT R7, RZ, R8, RZ, 0x33, !PT ;  /* 0x00000008ff077212 */ /* 0x000fe400078e33ff */
[----:B------:R-:W-:Y:S02]  /*04a0*/  @!P2 IADD3 R4, PT, PT, -R4, RZ, RZ ;  /* 0x000000ff0404a210 */ /* 0x000fe40007ffe1ff */
[----:B------:R-:W-:Y:S01]  /*04b0*/  @!P3 IADD3 R5, PT, PT, -R5, RZ, RZ ;  /* 0x000000ff0505b210 */ /* 0x000fe20007ffe1ff */
[----:B------:R-:W4:Y:S01]  /*04c0*/  @!P1 LDC.64 R22, c[0x0][0x3f8] ;  /* 0x0000fe00ff169b82 */ /* 0x000f220000000a00 */
[----:B------:R-:W-:Y:S02]  /*04d0*/  SEL R12, R7, R4, !P4 ;  /* 0x00000004070c7207 */ /* 0x000fe40006000000 */
[----:B------:R-:W-:Y:S02]  /*04e0*/  SHF.L.U32 R26, R45, 0x1, RZ ;  /* 0x000000012d1a7819 */ /* 0x000fe400000006ff */
[----:B------:R-:W-:-:S02]  /*04f0*/  SEL R7, R7, R5, !P4 ;  /* 0x0000000507077207 */ /* 0x000fc40006000000 */
        /* <DEDUP_REMOVED lines=29> */
[----:B---3--:R-:W-:Y:S02]  /*06d0*/  @!P0 IADD3 R18, P3, PT, R29, R18, RZ ;  /* 0x000000121d128210 */ /* 0x008fe40007f7e0ff */
        /* <DEDUP_REMOVED lines=13> */
[----:B------:R-:W3:Y:S04]  /*07b0*/  @!P0 LDG.E R37, desc[UR16][R20.64] ;  /* 0x0000001014258981 */ /* 0x000ee8000c1e1900 */
        /* <DEDUP_REMOVED lines=10> */
[----:B--2---:R-:W-:-:S13]  /*0860*/  R2UR UR26, R2 ;  /* 0x00000000021a72ca */ /* 0x004fda00000e0000 */
        /* <DEDUP_REMOVED lines=10> */
[----:B---3--:R-:W-:Y:S01]  /*0910*/  PRMT R9, R37, 0x7632, R9 ;  /* 0x0000763225097816 */ /* 0x008fe20000000009 */
[----:B----4-:R-:W-:Y:S01]  /*0920*/  HADD2.F32 R3, -RZ, R13.H0_H0 ;  /* 0x2000000dff037230 */ /* 0x010fe20000004100 */
[----:B-----5:R-:W-:Y:S01]  /*0930*/  PRMT R41, R40, 0x7632, R41 ;  /* 0x0000763228297816 */ /* 0x020fe20000000029 */
[----:B------:R-:W-:Y:S02]  /*0940*/  @P2 HADD2.F32 R39, -RZ, R21.H0_H0 ;  /* 0x20000015ff272230 */ /* 0x000fe40000004100 */
[----:B------:R-:W-:Y:S02]  /*0950*/  @P2 HADD2.F32 R38, -RZ, R22.H0_H0 ;  /* 0x20000016ff262230 */ /* 0x000fe40000004100 */
[----:B------:R-:W-:Y:S01]  /*0960*/  HADD2.F32 R2, -RZ, R20.H0_H0 ;  /* 0x20000014ff027230 */ /* 0x000fe20000004100 */
        /* <DEDUP_REMOVED lines=40> */
.L_x_356:
        /* <DEDUP_REMOVED lines=74> */
.L_x_357:
        /* <DEDUP_REMOVED lines=37> */
.L_x_359:
[----:B------:R-:W-:Y:S05]  /*12e0*/  BSYNC.RECONVERGENT B0 ;  /* 0x0000000000007941 */ /* 0x000fea0003800200 */
.L_x_358:
        /* <DEDUP_REMOVED lines=15> */
.L_x_361:
[----:B------:R-:W-:Y:S05]  /*13e0*/  BSYNC.RECONVERGENT B0 ;  /* 0x0000000000007941 */ /* 0x000fea0003800200 */
.L_x_360:
        /* <DEDUP_REMOVED lines=318> */
.L_x_363:
[----:B------:R-:W-:Y:S05]  /*27d0*/  BSYNC.RECONVERGENT B0 ;  /* 0x0000000000007941 */ /* 0x000fea0003800200 */
.L_x_362:
        /* <DEDUP_REMOVED lines=28> */
.L_x_365:
[----:B------:R-:W-:Y:S05]  /*29a0*/  BSYNC.RECONVERGENT B0 ;  /* 0x0000000000007941 */ /* 0x000fea0003800200 */
.L_x_364:
        /* <DEDUP_REMOVED lines=29> */
.L_x_368:
[----:B----4-:R-:W2:Y:S04]  /*2b80*/  LDG.E.STRONG.GPU R10, desc[UR16][R8.64] ;  /* 0x00000010080a7981 */ /* 0x010ea8000c1ef900 */
[----:B--2---:R-:W-:Y:S01]  /*2b90*/  CCTL.IVALL ;  /* 0x00000000ff00798f */ /* 0x004fe20002000000 */
[----:B------:R-:W-:Y:S05]  /*2ba0*/  YIELD ;  /* 0x0000000000007946 */ /* 0x000fea0003800000 */
[----:B------:R-:W-:-:S13]  /*2bb0*/  ISETP.NE.AND P1, PT, R10, R15, PT ;  /* 0x0000000f0a00720c */ /* 0x000fda0003f25270 */
[----:B------:R-:W-:Y:S05]  /*2bc0*/  @P1 BRA `(.L_x_368) ;  /* 0xfffffffc00ec1947 */ /* 0x000fea000383ffff */
.L_x_367:
[----:B------:R-:W-:Y:S05]  /*2bd0*/  WARPSYNC.ALL ;  /* 0x0000000000007948 */ /* 0x000fea0003800000 */
[----:B------:R-:W-:Y:S06]  /*2be0*/  BAR.SYNC.DEFER_BLOCKING 0x0 ;  /* 0x0000000000007b1d */ /* 0x000fec0000010000 */
[----:B------:R-:W-:Y:S01]  /*2bf0*/  UMOV UR4, URZ ;  /* 0x000000ff00047c82 */ /* 0x000fe20008000000 */
[----:B------:R-:W-:Y:S05]  /*2c00*/  @!P4 BRA `(.L_x_369) ;  /* 0x00000004002cc947 */ /* 0x000fea0003800000 */
[----:B----4-:R-:W-:-:S07]  /*2c10*/  HFMA2 R8, -RZ, RZ, 0, 0 ;  /* 0x00000000ff087431 */ /* 0x010fce00000001ff */
.L_x_370:
        /* <DEDUP_REMOVED lines=74> */
.L_x_369:
        /* <DEDUP_REMOVED lines=45> */
.L_x_371:
        /* <DEDUP_REMOVED lines=26> */
.L_x_372:
        /* <DEDUP_REMOVED lines=11> */
.L_x_373:
[----:B------:R-:W-:Y:S05]  /*35e0*/  BSYNC.RECONVERGENT B0 ;  /* 0x0000000000007941 */ /* 0x000fea0003800200 */
.L_x_366:
        /* <DEDUP_REMOVED lines=40> */
.L_x_374:
        /* <DEDUP_REMOVED lines=21> */
.L_x_376:
[----:B------:R-:W-:Y:S05]  /*39c0*/  BSYNC.RECONVERGENT B0 ;  /* 0x0000000000007941 */ /* 0x000fea0003800200 */
.L_x_375:
        /* <DEDUP_REMOVED lines=27> */
.L_x_377:
        /* <DEDUP_REMOVED lines=24> */
.L_x_379:
[----:B------:R-:W-:Y:S05]  /*3d00*/  BSYNC.RECONVERGENT B0 ;  /* 0x0000000000007941 */ /* 0x000fea0003800200 */
.L_x_378:
[----:B------:R-:W-:Y:S01]  /*3d10*/  UIADD3 UR13, UPT, UPT, UR19, UR13, URZ ;  /* 0x0000000d130d7290 */ /* 0x000fe2000fffe0ff */
[----:B------:R-:W-:-:S03]  /*3d20*/  IADD3 R42, PT, PT, R42, 0x1, RZ ;  /* 0x000000012a2a7810 */ /* 0x000fc60007ffe0ff */
[----:B------:R-:W-:-:S09]  /*3d30*/  UISETP.GE.AND UP1, UPT, UR13, UR6, UPT ;  /* 0x000000060d00728c */ /* 0x000fd2000bf26270 */
[----:B------:R-:W-:Y:S05]  /*3d40*/  BRA.U !UP1, `(.L_x_380) ;  /* 0xffffffc509287547 */ /* 0x000fea000b83ffff */
.L_x_355:
        /* <DEDUP_REMOVED lines=19> */
.L_x_382:
[----:B------:R-:W-:Y:S05]  /*3e80*/  BSYNC.RECONVERGENT B0 ;  /* 0x0000000000007941 */ /* 0x000fea0003800200 */
.L_x_381:
[----:B------:R-:W-:Y:S05]  /*3e90*/  @P0 EXIT ;  /* 0x000000000000094d */ /* 0x000fea0003800000 */
[----:B------:R-:W-:Y:S05]  /*3ea0*/  @P2 BRA `(.L_x_383) ;  /* 0x0000000000202947 */ /* 0x000fea0003800000 */
[----:B------:R-:W-:-:S05]  /*3eb0*/  IMAD R0, R4, R7, RZ ;  /* 0x0000000704007224 */ /* 0x000fca00078e02ff */
[----:B------:R-:W-:-:S13]  /*3ec0*/  ISETP.NE.AND P0, PT, R0, -0x1, PT ;  /* 0xffffffff0000780c */ /* 0x000fda0003f05270 */
[----:B------:R-:W-:Y:S05]  /*3ed0*/  @!P0 BRA `(.L_x_383) ;  /* 0x0000000000148947 */ /* 0x000fea0003800000 */
.L_x_384:
[----:B-1----:R-:W4:Y:S04]  /*3ee0*/  LDG.E.STRONG.GPU R5, desc[UR16][R2.64] ;  /* 0x0000001002057981 */ /* 0x002f28000c1ef900 */
[----:B----4-:R-:W-:Y:S01]  /*3ef0*/  CCTL.IVALL ;  /* 0x00000000ff00798f */ /* 0x010fe20002000000 */
[----:B------:R-:W-:Y:S05]  /*3f00*/  YIELD ;  /* 0x0000000000007946 */ /* 0x000fea0003800000 */
[----:B------:R-:W-:-:S13]  /*3f10*/  ISETP.NE.AND P0, PT, R5, R0, PT ;  /* 0x000000000500720c */ /* 0x000fda0003f05270 */
[----:B------:R-:W-:Y:S05]  /*3f20*/  @P0 BRA `(.L_x_384) ;  /* 0xfffffffc00ec0947 */ /* 0x000fea000383ffff */
.L_x_383:
        /* <DEDUP_REMOVED lines=60> */
.L_x_387:
        /* <DEDUP_REMOVED lines=19> */
[----:B--2---:R-:W-:Y:S02]  /*4420*/  F2FP.F16.F32.PACK_AB R21, R9, R10 ;  /* 0x0000000a0915723e */ /* 0x004fe400000000ff */
[----:B------:R-:W-:-:S02]  /*4430*/  MOV R9, R24 ;  /* 0x0000001800097202 */ /* 0x000fc40000000f00 */
        /* <DEDUP_REMOVED lines=8> */
.L_x_386:
[----:B------:R-:W-:Y:S05]  /*44c0*/  BSYNC.RECONVERGENT B0 ;  /* 0x0000000000007941 */ /* 0x000fea0003800200 */
.L_x_385:
        /* <DEDUP_REMOVED lines=10> */
.L_x_388:
        /* <DEDUP_REMOVED lines=21> */
[----:B---3--:R-:W-:Y:S02]  /*46c0*/  F2FP.F16.F32.PACK_AB R13, R15, R10 ;  /* 0x0000000a0f0d723e */ /* 0x008fe400000000ff */
[----:B------:R-:W-:-:S04]  /*46d0*/  IADD3 R10, P1, PT, R22, UR4, RZ ;  /* 0x00000004160a7c10 */ /* 0x000fc8000ff3e0ff */
[----:B------:R-:W-:Y:S02]  /*46e0*/  IADD3.X R11, PT, PT, R11, UR5, RZ, P1, !PT ;  /* 0x000000050b0b7c10 */ /* 0x000fe40008ffe4ff */
[----:B-----5:R-:W-:Y:S02]  /*46f0*/  F2FP.F16.F32.PACK_AB R27, R19, R16 ;  /* 0x00000010131b723e */ /* 0x020fe400000000ff */
        /* <DEDUP_REMOVED lines=20> */
[----:B---3--:R-:W-:Y:S02]  /*4840*/  F2FP.F16.F32.PACK_AB R13, R13, R26 ;  /* 0x0000001a0d0d723e */ /* 0x008fe400000000ff */
[----:B----4-:R-:W-:-:S03]  /*4850*/  F2FP.F16.F32.PACK_AB R29, R29, R28 ;  /* 0x0000001c1d1d723e */ /* 0x010fc600000000ff */
        /* <DEDUP_REMOVED lines=14> */
[----:B----4-:R-:W-:Y:S02]  /*4940*/  F2FP.F16.F32.PACK_AB R27, R27, R26 ;  /* 0x0000001a1b1b723e */ /* 0x010fe400000000ff */
[----:B--2---:R-:W-:-:S03]  /*4950*/  F2FP.F16.F32.PACK_AB R31, R31, R28 ;  /* 0x0000001c1f1f723e */ /* 0x004fc600000000ff */
        /* <DEDUP_REMOVED lines=18> */
[----:B----4-:R-:W-:Y:S02]  /*4a80*/  F2FP.F16.F32.PACK_AB R19, R19, R10 ;  /* 0x0000000a1313723e */ /* 0x010fe400000000ff */
[----:B-----5:R-:W-:-:S03]  /*4a90*/  F2FP.F16.F32.PACK_AB R9, R17, R14 ;  /* 0x0000000e1109723e */ /* 0x020fc600000000ff */
[----:B------:R2:W-:Y:S04]  /*4aa0*/  STG.E desc[UR16][R20.64], R19 ;  /* 0x0000001314007986 */ /* 0x0005e8000c101910 */
[----:B------:R2:W-:Y:S02]  /*4ab0*/  STG.E desc[UR16][R24.64], R9 ;  /* 0x0000000918007986 */ /* 0x0005e4000c101910 */
[----:B------:R-:W-:Y:S05]  /*4ac0*/  @P0 BRA `(.L_x_388) ;  /* 0xfffffff800a80947 */ /* 0x000fea000383ffff */
[----:B------:R-:W-:Y:S05]  /*4ad0*/  EXIT ;  /* 0x000000000000794d */ /* 0x000fea0003800000 */
.L_x_389:
        /* <DEDUP_REMOVED lines=10> */
.L_x_2476:


//--------------------- .text._Z35group_norm_nhwc_bwd_one_pass_kernelI11Bf16IOFp16WLi256ELi4ELi128EEv26Group_norm_nhwc_bwd_params --------------------------
	.section	.text._Z35group_norm_nhwc_bwd_one_pass_kernelI11Bf16IOFp16WLi256ELi4ELi128EEv26Group_norm_nhwc_bwd_params,"ax",@progbits
	.align	128
        .global         _Z35group_norm_nhwc_bwd_one_pass_kernelI11Bf16IOFp16WLi256ELi4ELi128EEv26Group_norm_nhwc_bwd_params
        .type           _Z35group_norm_nhwc_bwd_one_pass_kernelI11Bf16IOFp16WLi256ELi4ELi128EEv26Group_norm_nhwc_bwd_params,@function
        .size           _Z35group_norm_nhwc_bwd_one_pass_kernelI11Bf16IOFp16WLi256ELi4ELi128EEv26Group_norm_nhwc_bwd_params,(.L_x_2477 - _Z35group_norm_nhwc_bwd_one_pass_kernelI11Bf16IOFp16WLi256ELi4ELi128EEv26Group_norm_nhwc_bwd_params)
        .other          _Z35group_norm_nhwc_bwd_one_pass_kernelI11Bf16IOFp16WLi256ELi4ELi128EEv26Group_norm_nhwc_bwd_params,@"STO_CUDA_ENTRY STV_DEFAULT"
_Z35group_norm_nhwc_bwd_one_pass_kernelI11Bf16IOFp16WLi256ELi4ELi128EEv26Group_norm_nhwc_bwd_params:
.text._Z35group_norm_nhwc_bwd_one_pass_kernelI11Bf16IOFp16WLi256ELi4ELi128EEv26Group_norm_nhwc_bwd_params:
        /* <DEDUP_REMOVED lines=22> */
.L_x_421:
        /* <DEDUP_REMOVED lines=158> */
[----:B------:R-:W-:Y:S01]  /*0b40*/  PRMT R13, R28, 0x7632, R13 ;  /* 0x000076321c0d7816 */ /* 0x000fe2000000000d */
[----:B----4-:R-:W-:Y:S01]  /*0b50*/  HADD2.F32 R5, -RZ, R16.H0_H0 ;  /* 0x20000010ff057230 */ /* 0x010fe20000004100 */
[----:B------:R-:W-:Y:S02]  /*0b60*/  PRMT R16, R31, 0x7632, R16 ;  /* 0x000076321f107816 */ /* 0x000fe40000000010 */
[----:B-----5:R-:W-:Y:S01]  /*0b70*/  PRMT R8, R34, 0x7632, R8 ;  /* 0x0000763222087816 */ /* 0x020fe20000000008 */
[----:B------:R-:W-:Y:S01]  /*0b80*/  HADD2.F32 R7, -RZ, R17.H0_H0 ;  /* 0x20000011ff077230 */ /* 0x000fe20000004100 */
[----:B------:R-:W-:Y:S01]  /*0b90*/  PRMT R17, R30, 0x7632, R17 ;  /* 0x000076321e117816 */ /* 0x000fe20000000011 */
[----:B------:R-:W-:-:S02]  /*0ba0*/  @P4 HADD2.F32 R6, -RZ, R20.H0_H0 ;  /* 0x20000014ff064230 */ /* 0x000fc40000004100 */
[----:B------:R-:W-:Y:S01]  /*0bb0*/  @P4 HADD2.F32 R4, -RZ, R18.H0_H0 ;  /* 0x20000012ff044230 */ /* 0x000fe20000004100 */
        /* <DEDUP_REMOVED lines=77> */
.L_x_391:
        /* <DEDUP_REMOVED lines=151> */
.L_x_392:
        /* <DEDUP_REMOVED lines=44> */
.L_x_394:
[----:B------:R-:W-:Y:S05]  /*1cc0*/  BSYNC.RECONVERGENT B0 ;  /* 0x0000000000007941 */ /* 0x000fea0003800200 */
.L_x_393:
        /* <DEDUP_REMOVED lines=12> */
.L_x_396:
[----:B------:R-:W-:Y:S05]  /*1d90*/  BSYNC.RECONVERGENT B0 ;  /* 0x0000000000007941 */ /* 0x000fea0003800200 */
.L_x_395:
        /* <DEDUP_REMOVED lines=319> */
.L_x_398:
[----:B------:R-:W-:Y:S05]  /*3190*/  BSYNC.RECONVERGENT B0 ;  /* 0x0000000000007941 */ /* 0x000fea0003800200 */
.L_x_397:
        /* <DEDUP_REMOVED lines=28> */
.L_x_400:
[----:B------:R-:W-:Y:S05]  /*3360*/  BSYNC.RECONVERGENT B0 ;  /* 0x0000000000007941 */ /* 0x000fea0003800200 */
.L_x_399:
        /* <DEDUP_REMOVED lines=25> */
.L_x_403:
[----:B----4-:R-:W3:Y:S04]  /*3500*/  LDG.E.STRONG.GPU R10, desc[UR10][R8.64] ;  /* 0x0000000a080a7981 */ /* 0x010ee8000c1ef900 */
[----:B---3--:R-:W-:Y:S01]  /*3510*/  CCTL.IVALL ;  /* 0x00000000ff00798f */ /* 0x008fe20002000000 */
[----:B------:R-:W-:Y:S05]  /*3520*/  YIELD ;  /* 0x0000000000007946 */ /* 0x000fea0003800000 */
[----:B------:R-:W-:-:S13]  /*3530*/  ISETP.NE.AND P0, PT, R10, R15, PT ;  /* 0x0000000f0a00720c */ /* 0x000fda0003f05270 */
[----:B------:R-:W-:Y:S05]  /*3540*/  @P0 BRA `(.L_x_403) ;  /* 0xfffffffc00ec0947 */ /* 0x000fea000383ffff */
.L_x_402:
[----:B------:R-:W-:Y:S05]  /*3550*/  WARPSYNC.ALL ;  /* 0x0000000000007948 */ /* 0x000fea0003800000 */
[----:B------:R-:W-:Y:S01]  /*3560*/  BAR.SYNC.DEFER_BLOCKING 0x0 ;  /* 0x0000000000007b1d */ /* 0x000fe20000010000 */
[----:B------:R-:W-:-:S05]  /*3570*/  HFMA2 R19, -RZ, RZ, 0, 0 ;  /* 0x00000000ff137431 */ /* 0x000fca00000001ff */
[----:B------:R-:W-:Y:S05]  /*3580*/  @!P2 BRA `(.L_x_404) ;  /* 0x000000040010a947 */ /* 0x000fea0003800000 */
[----:B------:R-:W-:Y:S02]  /*3590*/  MOV R18, RZ ;  /* 0x000000ff00127202 */ /* 0x000fe40000000f00 */
[----:B------:R-:W-:-:S07]  /*35a0*/  LOP3.LUT R19, R3, 0x7ffffff8, RZ, 0xc0, !PT ;  /* 0x7ffffff803137812 */ /* 0x000fce00078ec0ff */
.L_x_405:
        /* <DEDUP_REMOVED lines=66> */
.L_x_404:
        /* <DEDUP_REMOVED lines=38> */
.L_x_406:
        /* <DEDUP_REMOVED lines=20> */
.L_x_407:
        /* <DEDUP_REMOVED lines=10> */
.L_x_408:
[----:B------:R-:W-:Y:S05]  /*3e10*/  BSYNC.RECONVERGENT B0 ;  /* 0x0000000000007941 */ /* 0x000fea0003800200 */
.L_x_401:
        /* <DEDUP_REMOVED lines=44> */
.L_x_409:
        /* <DEDUP_REMOVED lines=26> */
.L_x_411:
[----:B------:R-:W-:Y:S05]  /*4280*/  BSYNC.RECONVERGENT B0 ;  /* 0x0000000000007941 */ /* 0x000fea0003800200 */
.L_x_410:
        /* <DEDUP_REMOVED lines=27> */
.L_x_412:
        /* <DEDUP_REMOVED lines=21> */
.L_x_414:
[----:B------:R-:W-:Y:S05]  /*4590*/  BSYNC.RECONVERGENT B0 ;  /* 0x0000000000007941 */ /* 0x000fea0003800200 */
.L_x_413:
        /* <DEDUP_REMOVED lines=43> */
.L_x_415:
        /* <DEDUP_REMOVED lines=19> */
.L_x_417:
[----:B------:R-:W-:Y:S05]  /*4980*/  BSYNC.RECONVERGENT B0 ;  /* 0x0000000000007941 */ /* 0x000fea0003800200 */
.L_x_416:
        /* <DEDUP_REMOVED lines=22> */
.L_x_418:
        /* <DEDUP_REMOVED lines=18> */
.L_x_420:
[----:B------:R-:W-:Y:S05]  /*4c10*/  BSYNC.RECONVERGENT B0 ;  /* 0x0000000000007941 */ /* 0x000fea0003800200 */
.L_x_419:
[----:B------:R-:W-:Y:S01]  /*4c20*/  UIADD3 UR7, UPT, UPT, UR14, UR7, URZ ;  /* 0x000000070e077290 */ /* 0x000fe2000fffe0ff */
[----:B------:R-:W-:-:S03]  /*4c30*/  IADD3 R35, PT, PT, R35, 0x1, RZ ;  /* 0x0000000123237810 */ /* 0x000fc60007ffe0ff */
[----:B------:R-:W-:-:S09]  /*4c40*/  UISETP.GE.AND UP0, UPT, UR7, UR6, UPT ;  /* 0x000000060700728c */ /* 0x000fd2000bf06270 */
[----:B------:R-:W-:Y:S05]  /*4c50*/  BRA.U !UP0, `(.L_x_421) ;  /* 0xffffffb508407547 */ /* 0x000fea000b83ffff */
.L_x_390:
        /* <DEDUP_REMOVED lines=19> */
.L_x_423:
[----:B------:R-:W-:Y:S05]  /*4d90*/  BSYNC.RECONVERGENT B0 ;  /* 0x0000000000007941 */ /* 0x000fea0003800200 */
.L_x_422:
[----:B------:R-:W-:Y:S05]  /*4da0*/  @P0 EXIT ;  /* 0x000000000000094d */ /* 0x000fea0003800000 */
[----:B------:R-:W-:Y:S05]  /*4db0*/  @P2 BRA `(.L_x_424) ;  /* 0x0000000000202947 */ /* 0x000fea0003800000 */
[----:B------:R-:W-:-:S05]  /*4dc0*/  IMAD R4, R6, R7, RZ ;  /* 0x0000000706047224 */ /* 0x000fca00078e02ff */
[----:B------:R-:W-:-:S13]  /*4dd0*/  ISETP.NE.AND P0, PT, R4, -0x1, PT ;  /* 0xffffffff0400780c */ /* 0x000fda0003f05270 */
[----:B------:R-:W-:Y:S05]  /*4de0*/  @!P0 BRA `(.L_x_424) ;  /* 0x0000000000148947 */ /* 0x000fea0003800000 */
.L_x_425:
[----:B0-----:R-:W2:Y:S04]  /*4df0*/  LDG.E.STRONG.GPU R5, desc[UR10][R2.64] ;  /* 0x0000000a02057981 */ /* 0x001ea8000c1ef900 */
[----:B--2---:R-:W-:Y:S01]  /*4e00*/  CCTL.IVALL ;  /* 0x00000000ff00798f */ /* 0x004fe20002000000 */
[----:B------:R-:W-:Y:S05]  /*4e10*/  YIELD ;  /* 0x0000000000007946 */ /* 0x000fea0003800000 */
[----:B------:R-:W-:-:S13]  /*4e20*/  ISETP.NE.AND P0, PT, R5, R4, PT ;  /* 0x000000040500720c */ /* 0x000fda0003f05270 */
[----:B------:R-:W-:Y:S05]  /*4e30*/  @P0 BRA `(.L_x_425) ;  /* 0xfffffffc00ec0947 */ /* 0x000fea000383ffff */
.L_x_424:
        /* <DEDUP_REMOVED lines=60> */
.L_x_428:
        /* <DEDUP_REMOVED lines=20> */
[----:B--2---:R-:W-:Y:S02]  /*5340*/  F2FP.F16.F32.PACK_AB R23, R9, R12 ;  /* 0x0000000c0917723e */ /* 0x004fe400000000ff */
[----:B------:R-:W-:-:S02]  /*5350*/  MOV R9, R25 ;  /* 0x0000001900097202 */ /* 0x000fc40000000f00 */
[----:B------:R-:W-:Y:S02]  /*5360*/  MOV R12, R24 ;  /* 0x00000018000c7202 */ /* 0x000fe40000000f00 */
[----:B----4-:R-:W-:-:S05]  /*5370*/  F2FP.F16.F32.PACK_AB R21, R15, R16 ;  /* 0x000000100f15723e */ /* 0x010fca00000000ff */
[----:B------:R0:W-:Y:S04]  /*5380*/  STG.E desc[UR10][R8.64], R21 ;  /* 0x0000001508007986 */ /* 0x0001e8000c10190a */
[----:B------:R0:W-:Y:S01]  /*5390*/  STG.E desc[UR10][R12.64], R23 ;  /* 0x000000170c007986 */ /* 0x0001e2000c10190a */
[----:B------:R-:W-:Y:S02]  /*53a0*/  IADD3 R24, P3, PT, R24, 0x200, RZ ;  /* 0x0000020018187810 */ /* 0x000fe40007f7e0ff */
[----:B------:R-:W-:Y:S02]  /*53b0*/  IADD3.X R25, PT, PT, RZ, R25, RZ, P4, !PT ;  /* 0x00000019ff197210 */ /* 0x000fe400027fe4ff */
[----:B------:R-:W-:Y:S01]  /*53c0*/  IADD3.X R27, PT, PT, RZ, R27, RZ, P3, !PT ;  /* 0x0000001bff1b7210 */ /* 0x000fe20001ffe4ff */
[----:B------:R-:W-:Y:S08]  /*53d0*/  @P1 BRA `(.L_x_428) ;  /* 0xfffffffc00881947 */ /* 0x000ff0000383ffff */
.L_x_427:
[----:B------:R-:W-:Y:S05]  /*53e0*/  BSYNC.RECONVERGENT B0 ;  /* 0x0000000000007941 */ /* 0x000fea0003800200 */
.L_x_426:
        /* <DEDUP_REMOVED lines=10> */
.L_x_429:
        /* <DEDUP_REMOVED lines=21> */
[----:B---3--:R-:W-:Y:S02]  /*55e0*/  F2FP.F16.F32.PACK_AB R23, R15, R12 ;  /* 0x0000000c0f17723e */ /* 0x008fe400000000ff */
[----:B------:R-:W-:-:S04]  /*55f0*/  IADD3 R12, P1, PT, R22, UR4, RZ ;  /* 0x00000004160c7c10 */ /* 0x000fc8000ff3e0ff */
[----:B------:R-:W-:Y:S02]  /*5600*/  IADD3.X R13, PT, PT, R13, UR5, RZ, P1, !PT ;  /* 0x000000050d0d7c10 */ /* 0x000fe40008ffe4ff */
[----:B----4-:R-:W-:Y:S02]  /*5610*/  F2FP.F16.F32.PACK_AB R27, R19, R16 ;  /* 0x00000010131b723e */ /* 0x010fe400000000ff */
        /* <DEDUP_REMOVED lines=62> */
.L_x_430:
        /* <DEDUP_REMOVED lines=16> */
.L_x_2477:


//--------------------- .text._Z35group_norm_nhwc_bwd_one_pass_kernelI11Bf16IOFp16WLi512ELi4ELi128EEv26Group_norm_nhwc_bwd_params --------------------------
	.section	.text._Z35group_norm_nhwc_bwd_one_pass_kernelI11Bf16IOFp16WLi512ELi4ELi128EEv26Group_norm_nhwc_bwd_params,"ax",@progbits
	.align	128
        .global         _Z35group_norm_nhwc_bwd_one_pass_kernelI11Bf16IOFp16WLi512ELi4ELi128EEv26Group_norm_nhwc_bwd_params
        .type           _Z35group_norm_nhwc_bwd_one_pass_kernelI11Bf16IOFp16WLi512ELi4ELi128EEv26Group_norm_nhwc_bwd_params,@function
        .size           _Z35group_norm_nhwc_bwd_one_pass_kernelI11Bf16IOFp16WLi512ELi4ELi128EEv26Group_norm_nhwc_bwd_params,(.L_x_2478 - _Z35group_norm_nhwc_bwd_one_pass_kernelI11Bf16IOFp16WLi512ELi4ELi128EEv26Group_norm_nhwc_bwd_params)
        .other          _Z35group_norm_nhwc_bwd_one_pass_kernelI11Bf16IOFp16WLi512ELi4ELi128EEv26Group_norm_nhwc_bwd_params,@"STO_CUDA_ENTRY STV_DEFAULT"
_Z35group_norm_nhwc_bwd_one_pass_kernelI11Bf16IOFp16WLi512ELi4ELi128EEv26Group_norm_nhwc_bwd_params:
.text._Z35group_norm_nhwc_bwd_one_pass_kernelI11Bf16IOFp16WLi512ELi4ELi128EEv26Group_norm_nhwc_bwd_params:
        /* <DEDUP_REMOVED lines=22> */
.L_x_474:
        /* <DEDUP_REMOVED lines=190> */
[----:B------:R-:W5:Y:S01]  /*0d40*/  @!P3 LDG.E R45, desc[UR10][R10.64] ;  /* 0x0000000a0a2db981 */ /* 0x000f62000c1e1900 */
[----:B------:R-:W0:Y:S01]  /*0d50*/  @!P1 LDC.64 R14, c[0x0][0x398] ;  /* 0x0000e600ff0e9b82 */ /* 0x000e220000000a00 */
[----:B----4-:R-:W-:-:S02]  /*0d60*/  @!P1 MOV R12, R60 ;  /* 0x0000003c000c9202 */ /* 0x010fc40000000f00 */
[----:B------:R-:W-:Y:S01]  /*0d70*/  @!P1 MOV R13, R59 ;  /* 0x0000003b000d9202 */ /* 0x000fe20000000f00 */
[----:B------:R-:W-:Y:S01]  /*0d80*/  @!P1 IMAD R41, R54, R29, R21 ;  /* 0x0000001d36299224 */ /* 0x000fe200078e0215 */
[----:B------:R-:W-:Y:S01]  /*0d90*/  @!P4 IADD3.X R27, PT, PT, R16, R27, RZ, P0, !PT ;  /* 0x0000001b101bc210 */ /* 0x000fe200007fe4ff */
[----:B------:R-:W4:Y:S01]  /*0da0*/  @!P4 LDG.E R44, desc[UR10][R30.64] ;  /* 0x0000000a1e2cc981 */ /* 0x000f22000c1e1900 */
[----:B------:R-:W-:Y:S01]  /*0db0*/  @!P1 IMAD.WIDE.U32 R28, R54, R28, R12 ;  /* 0x0000001c361c9225 */ /* 0x000fe200078e000c */
[----:B------:R-:W0:Y:S02]  /*0dc0*/  @!P5 LDC.64 R16, c[0x0][0x3a0] ;  /* 0x0000e800ff10db82 */ /* 0x000e240000000a00 */
[----:B------:R1:W4:Y:S06]  /*0dd0*/  @!P4 LDG.E R43, desc[UR10][R26.64] ;  /* 0x0000000a1a2bc981 */ /* 0x00032c000c1e1900 */
[----:B------:R-:W0:Y:S01]  /*0de0*/  @!P5 LDC.64 R12, c[0x0][0x398] ;  /* 0x0000e600ff0cdb82 */ /* 0x000e220000000a00 */
[----:B------:R-:W-:-:S07]  /*0df0*/  @!P1 IADD3 R41, PT, PT, R29, R41, RZ ;  /* 0x000000291d299210 */ /* 0x000fce0007ffe0ff */
[----:B------:R-:W0:Y:S01]  /*0e00*/  @P6 LDC.64 R18, c[0x0][0x3b0] ;  /* 0x0000ec00ff126b82 */ /* 0x000e220000000a00 */
[----:B------:R-:W-:-:S07]  /*0e10*/  @!P1 SHF.L.U32 R29, R28, 0x1, RZ ;  /* 0x000000011c1d9819 */ /* 0x000fce00000006ff */
[----:B------:R-:W0:Y:S01]  /*0e20*/  LDC.64 R20, c[0x0][0x3a8] ;  /* 0x0000ea00ff147b82 */ /* 0x000e220000000a00 */
[----:B-1----:R-:W-:Y:S01]  /*0e30*/  @!P5 IMAD R34, R35, R22, RZ ;  /* 0x000000162322d224 */ /* 0x002fe200078e02ff */
[----:B------:R-:W-:Y:S02]  /*0e40*/  @!P5 MOV R26, R60 ;  /* 0x0000003c001ad202 */ /* 0x000fe40000000f00 */
[----:B------:R-:W-:Y:S01]  /*0e50*/  @!P5 MOV R27, R59 ;  /* 0x0000003b001bd202 */ /* 0x000fe20000000f00 */
[----:B------:R-:W-:Y:S01]  /*0e60*/  @!P5 IMAD R31, R33, R23, R34 ;  /* 0x00000017211fd224 */ /* 0x000fe200078e0222 */
[----:B------:R-:W-:Y:S02]  /*0e70*/  @!P1 SHF.L.U64.HI R28, R28, 0x1, R41 ;  /* 0x000000011c1c9819 */ /* 0x000fe40000010229 */
[----:B------:R-:W-:Y:S01]  /*0e80*/  @!P1 IADD3 R24, P0, PT, R29, R24, RZ ;  /* 0x000000181d189210 */ /* 0x000fe20007f1e0ff */
[----:B------:R-:W-:-:S03]  /*0e90*/  @!P5 IMAD.WIDE.U32 R22, R33, R22, R26 ;  /* 0x000000162116d225 */ /* 0x000fc600078e001a */
[----:B------:R-:W-:Y:S02]  /*0ea0*/  @!P1 IADD3.X R25, PT, PT, R28, R25, RZ, P0, !PT ;  /* 0x000000191c199210 */ /* 0x000fe400007fe4ff */
[----:B0-----:R-:W-:Y:S02]  /*0eb0*/  @!P1 IADD3 R14, P0, PT, R29, R14, RZ ;  /* 0x0000000e1d0e9210 */ /* 0x001fe40007f1e0ff */
[----:B------:R-:W-:Y:S01]  /*0ec0*/  @!P5 IADD3 R29, PT, PT, R23, R31, RZ ;  /* 0x0000001f171dd210 */ /* 0x000fe20007ffe0ff */
[----:B------:R-:W4:Y:S01]  /*0ed0*/  @!P1 LDG.E R42, desc[UR10][R24.64] ;  /* 0x0000000a182a9981 */ /* 0x000f22000c1e1900 */
[----:B------:R-:W-:Y:S02]  /*0ee0*/  @!P5 SHF.L.U32 R23, R22, 0x1, RZ ;  /* 0x000000011617d819 */ /* 0x000fe400000006ff */
[----:B------:R-:W-:Y:S02]  /*0ef0*/  LEA R33, R55, R32, 0x2 ;  /* 0x0000002037217211 */ /* 0x000fe400078e10ff */
[----:B------:R-:W-:-:S02]  /*0f00*/  @!P1 IADD3.X R15, PT, PT, R28, R15, RZ, P0, !PT ;  /* 0x0000000f1c0f9210 */ /* 0x000fc400007fe4ff */
[----:B------:R-:W-:Y:S02]  /*0f10*/  @!P5 SHF.L.U64.HI R28, R22, 0x1, R29 ;  /* 0x00000001161cd819 */ /* 0x000fe4000001021d */
[C---:B------:R-:W-:Y:S02]  /*0f20*/  @!P5 IADD3 R16, P0, PT, R23.reuse, R16, RZ ;  /* 0x000000101710d210 */ /* 0x040fe40007f1e0ff */
        /* <DEDUP_REMOVED lines=14> */
[----:B------:R-:W-:Y:S01]  /*1010*/  CS2R R4, SRZ ;  /* 0x0000000000047805 */ /* 0x000fe2000001ff00 */
        /* <DEDUP_REMOVED lines=20> */
[----:B-1----:R-:W-:Y:S01]  /*1160*/  PRMT R12, R42, 0x7632, R12 ;  /* 0x000076322a0c7816 */ /* 0x002fe2000000000c */
[----:B------:R-:W-:Y:S02]  /*1170*/  @P6 HADD2.F32 R4, -RZ, R22.H0_H0 ;  /* 0x20000016ff046230 */ /* 0x000fe40000004100 */
[----:B------:R-:W-:Y:S02]  /*1180*/  @P6 HADD2.F32 R5, -RZ, R26.H0_H0 ;  /* 0x2000001aff056230 */ /* 0x000fe40000004100 */
[----:B------:R-:W-:-:S02]  /*1190*/  HADD2.F32 R7, -RZ, R23.H0_H0 ;  /* 0x20000017ff077230 */ /* 0x000fc40000004100 */
[----:B------:R-:W-:Y:S01]  /*11a0*/  HADD2.F32 R6, -RZ, R24.H0_H0 ;  /* 0x20000018ff067230 */ /* 0x000fe20000004100 */
        /* <DEDUP_REMOVED lines=153> */
.L_x_432:
        /* <DEDUP_REMOVED lines=299> */
.L_x_433:
        /* <DEDUP_REMOVED lines=44> */
.L_x_435:
[----:B------:R-:W-:Y:S05]  /*30b0*/  BSYNC.RECONVERGENT B0 ;  /* 0x0000000000007941 */ /* 0x000fea0003800200 */
.L_x_434:
        /* <DEDUP_REMOVED lines=12> */
.L_x_437:
[----:B------:R-:W-:Y:S05]  /*3180*/  BSYNC.RECONVERGENT B0 ;  /* 0x0000000000007941 */ /* 0x000fea0003800200 */
.L_x_436:
        /* <DEDUP_REMOVED lines=319> */
.L_x_439:
[----:B------:R-:W-:Y:S05]  /*4580*/  BSYNC.RECONVERGENT B0 ;  /* 0x0000000000007941 */ /* 0x000fea0003800200 */
.L_x_438:
        /* <DEDUP_REMOVED lines=28> */
.L_x_441:
[----:B------:R-:W-:Y:S05]  /*4750*/  BSYNC.RECONVERGENT B0 ;  /* 0x0000000000007941 */ /* 0x000fea0003800200 */
.L_x_440:
        /* <DEDUP_REMOVED lines=25> */
.L_x_444:
[----:B-1----:R-:W2:Y:S04]  /*48f0*/  LDG.E.STRONG.GPU R14, desc[UR10][R12.64] ;  /* 0x0000000a0c0e7981 */ /* 0x002ea8000c1ef900 */
[----:B--2---:R-:W-:Y:S01]  /*4900*/  CCTL.IVALL ;  /* 0x00000000ff00798f */ /* 0x004fe20002000000 */
[----:B------:R-:W-:Y:S05]  /*4910*/  YIELD ;  /* 0x0000000000007946 */ /* 0x000fea0003800000 */
[----:B------:R-:W-:-:S13]  /*4920*/  ISETP.NE.AND P0, PT, R14, R19, PT ;  /* 0x000000130e00720c */ /* 0x000fda0003f05270 */
[----:B------:R-:W-:Y:S05]  /*4930*/  @P0 BRA `(.L_x_444) ;  /* 0xfffffffc00ec0947 */ /* 0x000fea000383ffff */
.L_x_443:
[----:B------:R-:W-:Y:S05]  /*4940*/  WARPSYNC.ALL ;  /* 0x0000000000007948 */ /* 0x000fea0003800000 */
[----:B------:R-:W-:Y:S01]  /*4950*/  BAR.SYNC.DEFER_BLOCKING 0x0 ;  /* 0x0000000000007b1d */ /* 0x000fe20000010000 */
[----:B------:R-:W-:-:S05]  /*4960*/  HFMA2 R22, -RZ, RZ, 0, 0 ;  /* 0x00000000ff167431 */ /* 0x000fca00000001ff */
[----:B------:R-:W-:Y:S05]  /*4970*/  @!P3 BRA `(.L_x_445) ;  /* 0x000000040010b947 */ /* 0x000fea0003800000 */
[----:B------:R-:W-:Y:S02]  /*4980*/  MOV R23, RZ ;  /* 0x000000ff00177202 */ /* 0x000fe40000000f00 */
[----:B------:R-:W-:-:S07]  /*4990*/  LOP3.LUT R22, R3, 0x7ffffff8, RZ, 0xc0, !PT ;  /* 0x7ffffff803167812 */ /* 0x000fce00078ec0ff */
.L_x_446:
        /* <DEDUP_REMOVED lines=66> */
.L_x_445:
        /* <DEDUP_REMOVED lines=38> */
.L_x_447:
        /* <DEDUP_REMOVED lines=20> */
.L_x_448:
        /* <DEDUP_REMOVED lines=10> */
.L_x_449:
[----:B------:R-:W-:Y:S05]  /*5200*/  BSYNC.RECONVERGENT B0 ;  /* 0x0000000000007941 */ /* 0x000fea0003800200 */
.L_x_442:
        /* <DEDUP_REMOVED lines=50> */
.L_x_450:
        /* <DEDUP_REMOVED lines=22> */
.L_x_452:
[----:B------:R-:W-:Y:S05]  /*5690*/  BSYNC.RECONVERGENT B0 ;  /* 0x0000000000007941 */ /* 0x000fea0003800200 */
.L_x_451:
        /* <DEDUP_REMOVED lines=27> */
.L_x_453:
        /* <DEDUP_REMOVED lines=21> */
.L_x_455:
[----:B------:R-:W-:Y:S05]  /*59a0*/  BSYNC.RECONVERGENT B0 ;  /* 0x0000000000007941 */ /* 0x000fea0003800200 */
.L_x_454:
        /* <DEDUP_REMOVED lines=36> */
.L_x_456:
        /* <DEDUP_REMOVED lines=22> */
.L_x_458:
[----:B------:R-:W-:Y:S05]  /*5d50*/  BSYNC.RECONVERGENT B0 ;  /* 0x0000000000007941 */ /* 0x000fea0003800200 */
.L_x_457:
        /* <DEDUP_REMOVED lines=27> */
.L_x_459:
        /* <DEDUP_REMOVED lines=22> */
.L_x_461:
[----:B------:R-:W-:Y:S05]  /*6070*/  BSYNC.RECONVERGENT B0 ;  /* 0x0000000000007941 */ /* 0x000fea0003800200 */
.L_x_460:
        /* <DEDUP_REMOVED lines=28> */
.L_x_462:
        /* <DEDUP_REMOVED lines=21> */
.L_x_464:
[----:B------:R-:W-:Y:S05]  /*6390*/  BSYNC.RECONVERGENT B0 ;  /* 0x0000000000007941 */ /* 0x000fea0003800200 */
.L_x_463:
        /* <DEDUP_REMOVED lines=53> */
.L_x_465:
        /* <DEDUP_REMOVED lines=18> */
.L_x_467:
[----:B------:R-:W-:Y:S05]  /*6810*/  BSYNC.RECONVERGENT B0 ;  /* 0x0000000000007941 */ /* 0x000fea0003800200 */
.L_x_466:
        /* <DEDUP_REMOVED lines=21> */
.L_x_468:
        /* <DEDUP_REMOVED lines=18> */
.L_x_470:
[----:B------:R-:W-:Y:S05]  /*6a90*/  BSYNC.RECONVERGENT B0 ;  /* 0x0000000000007941 */ /* 0x000fea0003800200 */
.L_x_469:
        /* <DEDUP_REMOVED lines=22> */
.L_x_471:
        /* <DEDUP_REMOVED lines=18> */
.L_x_473:
[----:B------:R-:W-:Y:S05]  /*6d20*/  BSYNC.RECONVERGENT B0 ;  /* 0x0000000000007941 */ /* 0x000fea0003800200 */
.L_x_472:
[----:B------:R-:W-:Y:S01]  /*6d30*/  UIADD3 UR7, UPT, UPT, UR14, UR7, URZ ;  /* 0x000000070e077290 */ /* 0x000fe2000fffe0ff */
[----:B------:R-:W-:-:S03]  /*6d40*/  IADD3 R51, PT, PT, R51, 0x1, RZ ;  /* 0x0000000133337810 */ /* 0x000fc60007ffe0ff */
[----:B------:R-:W-:-:S09]  /*6d50*/  UISETP.GE.AND UP0, UPT, UR7, UR6, UPT ;  /* 0x000000060700728c */ /* 0x000fd2000bf06270 */
[----:B------:R-:W-:Y:S05]  /*6d60*/  BRA.U !UP0, `(.L_x_474) ;  /* 0xffffff9108fc7547 */ /* 0x000fea000b83ffff */
.L_x_431:
        /* <DEDUP_REMOVED lines=19> */
.L_x_476:
[----:B------:R-:W-:Y:S05]  /*6ea0*/  BSYNC.RECONVERGENT B0 ;  /* 0x0000000000007941 */ /* 0x000fea0003800200 */
.L_x_475:
[----:B------:R-:W-:Y:S05]  /*6eb0*/  @P0 EXIT ;  /* 0x000000000000094d */ /* 0x000fea0003800000 */
[----:B------:R-:W-:Y:S05]  /*6ec0*/  @P2 BRA `(.L_x_477) ;  /* 0x0000000000202947 */ /* 0x000fea0003800000 */
[----:B------:R-:W-:-:S05]  /*6ed0*/  IMAD R4, R6, R7, RZ ;  /* 0x0000000706047224 */ /* 0x000fca00078e02ff */
[----:B------:R-:W-:-:S13]  /*6ee0*/  ISETP.NE.AND P0, PT, R4, -0x1, PT ;  /* 0xffffffff0400780c */ /* 0x000fda0003f05270 */
[----:B------:R-:W-:Y:S05]  /*6ef0*/  @!P0 BRA `(.L_x_477) ;  /* 0x0000000000148947 */ /* 0x000fea0003800000 */
.L_x_478:
[----:B-1----:R-:W2:Y:S04]  /*6f00*/  LDG.E.STRONG.GPU R5, desc[UR10][R2.64] ;  /* 0x0000000a02057981 */ /* 0x002ea8000c1ef900 */
[----:B--2---:R-:W-:Y:S01]  /*6f10*/  CCTL.IVALL ;  /* 0x00000000ff00798f */ /* 0x004fe20002000000 */
[----:B------:R-:W-:Y:S05]  /*6f20*/  YIELD ;  /* 0x0000000000007946 */ /* 0x000fea0003800000 */
[----:B------:R-:W-:-:S13]  /*6f30*/  ISETP.NE.AND P0, PT, R5, R4, PT ;  /* 0x000000040500720c */ /* 0x000fda0003f05270 */
[----:B------:R-:W-:Y:S05]  /*6f40*/  @P0 BRA `(.L_x_478) ;  /* 0xfffffffc00ec0947 */ /* 0x000fea000383ffff */
.L_x_477:
        /* <DEDUP_REMOVED lines=60> */
.L_x_481:
        /* <DEDUP_REMOVED lines=24> */
[----:B--2---:R-:W-:Y:S02]  /*7490*/  F2FP.F16.F32.PACK_AB R19, R11, R6 ;  /* 0x000000060b13723e */ /* 0x004fe400000000ff */
[-C--:B------:R-:W-:Y:S02]  /*74a0*/  MOV R11, R25.reuse ;  /* 0x00000019000b7202 */ /* 0x080fe40000000f00 */
[----:B---3--:R-:W-:Y:S01]  /*74b0*/  F2FP.F16.F32.PACK_AB R21, R17, R14 ;  /* 0x0000000e1115723e */ /* 0x008fe200000000ff */
[----:B------:R1:W-:Y:S04]  /*74c0*/  STG.E desc[UR10][R8.64], R19 ;  /* 0x0000001308007986 */ /* 0x0003e8000c10190a */
[----:B------:R1:W-:Y:S01]  /*74d0*/  STG.E desc[UR10][R10.64], R21 ;  /* 0x000000150a007986 */ /* 0x0003e2000c10190a */
[----:B------:R-:W-:Y:S01]  /*74e0*/  IADD3.X R25, PT, PT, RZ, R25, RZ, P3, !PT ;  /* 0x00000019ff197210 */ /* 0x000fe20001ffe4ff */
[----:B------:R-:W-:Y:S06]  /*74f0*/  @P1 BRA `(.L_x_481) ;  /* 0xfffffffc00841947 */ /* 0x000fec000383ffff */
.L_x_480:
[----:B------:R-:W-:Y:S05]  /*7500*/  BSYNC.RECONVERGENT B0 ;  /* 0x0000000000007941 */ /* 0x000fea0003800200 */
.L_x_479:
        /* <DEDUP_REMOVED lines=10> */
.L_x_482:
        /* <DEDUP_REMOVED lines=81> */
[----:B----4-:R-:W-:Y:S02]  /*7ac0*/  F2FP.F16.F32.PACK_AB R11, R11, R4 ;  /* 0x000000040b0b723e */ /* 0x010fe400000000ff */
[----:B-----5:R-:W-:-:S03]  /*7ad0*/  F2FP.F16.F32.PACK_AB R5, R9, R6 ;  /* 0x000000060905723e */ /* 0x020fc600000000ff */
[----:B------:R3:W-:Y:S04]  /*7ae0*/  STG.E desc[UR10][R28.64], R11 ;  /* 0x0000000b1c007986 */ /* 0x0007e8000c10190a */
[----:B------:R3:W-:Y:S02]  /*7af0*/  STG.E desc[UR10][R26.64], R5 ;  /* 0x000000051a007986 */ /* 0x0007e4000c10190a */
[----:B------:R-:W-:Y:S05]  /*7b00*/  @P0 BRA `(.L_x_482) ;  /* 0xfffffff800a80947 */ /* 0x000fea000383ffff */
[----:B------:R-:W-:Y:S05]  /*7b10*/  EXIT ;  /* 0x000000000000794d */ /* 0x000fea0003800000 */
.L_x_483:
        /* <DEDUP_REMOVED lines=14> */
.L_x_2478:


//--------------------- .text._Z35group_norm_nhwc_bwd_one_pass_kernelI11Fp16IOFp32WLi64ELi4ELi128EEv26Group_norm_nhwc_bwd_params --------------------------
	.section	.text._Z35group_norm_nhwc_bwd_one_pass_kernelI11Fp16IOFp32WLi64ELi4ELi128EEv26Group_norm_nhwc_bwd_params,"ax",@progbits
	.align	128
        .global         _Z35group_norm_nhwc_bwd_one_pass_kernelI11Fp16IOFp32WLi64ELi4ELi128EEv26Group_norm_nhwc_bwd_params
        .type           _Z35group_norm_nhwc_bwd_one_pass_kernelI11Fp16IOFp32WLi64ELi4ELi128EEv26Group_norm_nhwc_bwd_params,@function
        .size           _Z35group_norm_nhwc_bwd_one_pass_kernelI11Fp16IOFp32WLi64ELi4ELi128EEv26Group_norm_nhwc_bwd_params,(.L_x_2479 - _Z35group_norm_nhwc_bwd_one_pass_kernelI11Fp16IOFp32WLi64ELi4ELi128EEv26Group_norm_nhwc_bwd_params)
        .other          _Z35group_norm_nhwc_bwd_one_pass_kernelI11Fp16IOFp32WLi64ELi4ELi128EEv26Group_norm_nhwc_bwd_params,@"STO_CUDA_ENTRY STV_DEFAULT"
_Z35group_norm_nhwc_bwd_one_pass_kernelI11Fp16IOFp32WLi64ELi4ELi128EEv26Group_norm_nhwc_bwd_params:
.text._Z35group_norm_nhwc_bwd_one_pass_kernelI11Fp16IOFp32WLi64ELi4ELi128EEv26Group_norm_nhwc_bwd_params:
        /* <DEDUP_REMOVED lines=30> */
.L_x_505:
[----:B0-----:R-:W0:Y:S01]  /*01e0*/  LDC R6, c[0x0][0x410] ;  /* 0x00010400ff067b82 */ /* 0x001e220000000800 */
[----:B-1----:R-:W1:Y:S01]  /*01f0*/  LDCU.128 UR24, c[0x0][0x400] ;  /* 0x00008000ff1877ac */ /* 0x002e620008000c00 */
[----:B------:R-:W-:Y:S01]  /*0200*/  SHF.R.S32.HI R13, RZ, 0x1f, R32 ;  /* 0x0000001fff0d7819 */ /* 0x000fe20000011420 */
[----:B--2---:R-:W2:Y:S01]  /*0210*/  LDCU.64 UR6, c[0x0][0x3b8] ;  /* 0x00007700ff0677ac */ /* 0x004ea20008000a00 */
[----:B------:R-:W-:Y:S02]  /*0220*/  ISETP.LE.AND P1, PT, RZ, UR11, PT ;  /* 0x0000000bff007c0c */ /* 0x000fe4000bf23270 */
[----:B-1----:R-:W-:Y:S02]  /*0230*/  ISETP.GE.U32.AND P0, PT, R32, UR24, PT ;  /* 0x0000001820007c0c */ /* 0x002fe4000bf06070 */
[----:B0-----:R-:W-:Y:S01]  /*0240*/  IABS R5, R6 ;  /* 0x0000000600057213 */ /* 0x001fe20000000000 */
[----:B--2---:R-:W-:-:S03]  /*0250*/  UIMAD.WIDE UR6, UR11, 0x8, UR6 ;  /* 0x000000080b0678a5 */ /* 0x004fc6000f8e0206 */
[----:B------:R-:W0:Y:S01]  /*0260*/  I2F.RP R0, R5 ;  /* 0x0000000500007306 */ /* 0x000e220000209400 */
[----:B------:R-:W-:Y:S02]  /*0270*/  ISETP.GE.AND.EX P0, PT, R13, UR25, PT, P0 ;  /* 0x000000190d007c0c */ /* 0x000fe4000bf06300 */
[----:B------:R-:W-:Y:S02]  /*0280*/  MOV R8, UR6 ;  /* 0x0000000600087c02 */ /* 0x000fe40008000f00 */
[----:B------:R-:W-:-:S06]  /*0290*/  MOV R9, UR7 ;  /* 0x0000000700097c02 */ /* 0x000fcc0008000f00 */
[----:B------:R-:W2:Y:S01]  /*02a0*/  LDG.E.64 R8, desc[UR14][R8.64] ;  /* 0x0000000e08087981 */ /* 0x000ea2000c1e1b00 */
[----:B0-----:R-:W0:Y:S02]  /*02b0*/  MUFU.RCP R0, R0 ;  /* 0x0000000000007308 */ /* 0x001e240000001000 */
[----:B0-----:R-:W-:-:S06]  /*02c0*/  IADD3 R2, PT, PT, R0, 0xffffffe, RZ ;  /* 0x0ffffffe00027810 */ /* 0x001fcc0007ffe0ff */
[----:B------:R0:W1:Y:S02]  /*02d0*/  F2I.FTZ.U32.TRUNC.NTZ R3, R2 ;  /* 0x0000000200037305 */ /* 0x000064000021f000 */
[----:B0-----:R-:W-:Y:S01]  /*02e0*/  HFMA2 R2, -RZ, RZ, 0, 0 ;  /* 0x00000000ff027431 */ /* 0x001fe200000001ff */
[----:B-1----:R-:W-:-:S05]  /*02f0*/  IADD3 R4, PT, PT, RZ, -R3, RZ ;  /* 0x80000003ff047210 */ /* 0x002fca0007ffe0ff */
[----:B------:R-:W-:Y:S01]  /*0300*/  IMAD R7, R4, R5, RZ ;  /* 0x0000000504077224 */ /* 0x000fe200078e02ff */
[----:B------:R-:W-:-:S03]  /*0310*/  IABS R4, UR11 ;  /* 0x0000000b00047c13 */ /* 0x000fc60008000000 */
[----:B------:R-:W-:Y:S01]  /*0320*/  IMAD.HI.U32 R3, R3, R7, R2 ;  /* 0x0000000703037227 */ /* 0x000fe200078e0002 */
[----:B------:R-:W-:-:S05]  /*0330*/  LOP3.LUT R2, R6, UR11, RZ, 0x3c, !PT ;  /* 0x0000000b06027c12 */ /* 0x000fca000f8e3cff */
[----:B------:R-:W-:-:S05]  /*0340*/  IMAD.HI.U32 R3, R3, R4, RZ ;  /* 0x0000000403037227 */ /* 0x000fca00078e00ff */
[----:B------:R-:W-:-:S05]  /*0350*/  IADD3 R0, PT, PT, -R3, RZ, RZ ;  /* 0x000000ff03007210 */ /* 0x000fca0007ffe1ff */
[----:B------:R-:W-:-:S05]  /*0360*/  IMAD R0, R5, R0, R4 ;  /* 0x0000000005007224 */ /* 0x000fca00078e0204 */
[----:B------:R-:W-:Y:S02]  /*0370*/  ISETP.GT.U32.AND P3, PT, R5, R0, PT ;  /* 0x000000000500720c */ /* 0x000fe40003f64070 */
[----:B------:R-:W-:-:S11]  /*0380*/  ISETP.GE.AND P4, PT, R2, RZ, PT ;  /* 0x000000ff0200720c */ /* 0x000fd60003f86270 */
[----:B------:R-:W-:-:S04]  /*0390*/  @!P3 IADD3 R0, PT, PT, R0, -R5, RZ ;  /* 0x800000050000b210 */ /* 0x000fc80007ffe0ff */
[CC--:B------:R-:W-:Y:S02]  /*03a0*/  ISETP.GE.U32.AND P2, PT, R0.reuse, R5.reuse, PT ;  /* 0x000000050000720c */ /* 0x0c0fe40003f46070 */
[----:B------:R-:W-:Y:S02]  /*03b0*/  @!P3 IADD3 R3, PT, PT, R3, 0x1, RZ ;  /* 0x000000010303b810 */ /* 0x000fe40007ffe0ff */
[----:B------:R-:W-:Y:S02]  /*03c0*/  ISETP.GT.U32.AND P3, PT, R5, R0, PT ;  /* 0x000000000500720c */ /* 0x000fe40003f64070 */
[----:B------:R-:W-:-:S04]  /*03d0*/  IADD3 R5, PT, PT, R0, -R5, RZ ;  /* 0x8000000500057210 */ /* 0x000fc80007ffe0ff */
[----:B------:R-:W-:Y:S02]  /*03e0*/  SEL R0, R5, R0, !P3 ;  /* 0x0000000005007207 */ /* 0x000fe40005800000 */
[----:B------:R-:W-:Y:S01]  /*03f0*/  LOP3.LUT R7, RZ, R6, RZ, 0x33, !PT ;  /* 0x00000006ff077212 */ /* 0x000fe200078e33ff */
[----:B------:R-:W0:Y:S01]  /*0400*/  @!P0 LDC.64 R4, c[0x0][0x3f8] ;  /* 0x0000fe00ff048b82 */ /* 0x000e220000000a00 */
[----:B------:R-:W-:Y:S02]  /*0410*/  @P2 IADD3 R3, PT, PT, R3, 0x1, RZ ;  /* 0x0000000103032810 */ /* 0x000fe40007ffe0ff */
[----:B------:R-:W-:Y:S02]  /*0420*/  ISETP.NE.AND P2, PT, R6, RZ, PT ;  /* 0x000000ff0600720c */ /* 0x000fe40003f45270 */
[----:B------:R-:W-:Y:S02]  /*0430*/  @!P4 IADD3 R3, PT, PT, -R3, RZ, RZ ;  /* 0x000000ff0303c210 */ /* 0x000fe40007ffe1ff */
[----:B------:R-:W-:-:S02]  /*0440*/  @!P1 IADD3 R0, PT, PT, -R0, RZ, RZ ;  /* 0x000000ff00009210 */ /* 0x000fc40007ffe1ff */
[----:B------:R-:W-:Y:S02]  /*0450*/  SHF.L.U32 R6, R27, 0x1, RZ ;  /* 0x000000011b067819 */ /* 0x000fe400000006ff */
[C---:B------:R-:W-:Y:S02]  /*0460*/  SEL R11, R7.reuse, R3, !P2 ;  /* 0x00000003070b7207 */ /* 0x040fe40005000000 */
[----:B------:R-:W-:Y:S02]  /*0470*/  SEL R2, R7, R0, !P2 ;  /* 0x0000000007027207 */ /* 0x000fe40005000000 */
[----:B------:R-:W-:Y:S02]  /*0480*/  LOP3.LUT R3, R6, 0x2, RZ, 0xc0, !PT ;  /* 0x0000000206037812 */ /* 0x000fe400078ec0ff */
[----:B------:R-:W-:Y:S02]  /*0490*/  SHF.R.S32.HI R6, RZ, 0x1f, R11 ;  /* 0x0000001fff067819 */ /* 0x000fe4000001140b */
[----:B------:R-:W-:-:S03]  /*04a0*/  SHF.L.U32 R0, R2, 0x2, RZ ;  /* 0x0000000202007819 */ /* 0x000fc600000006ff */
[----:B------:R-:W-:Y:S01]  /*04b0*/  IMAD R10, R6, UR26, RZ ;  /* 0x0000001a060a7c24 */ /* 0x000fe2000f8e02ff */
[----:B------:R-:W-:Y:S01]  /*04c0*/  SHF.R.S32.HI R35, RZ, 0x1f, R0 ;  /* 0x0000001fff237819 */ /* 0x000fe20000011400 */
[----:B------:R-:W1:Y:S01]  /*04d0*/  @!P0 LDC.64 R6, c[0x0][0x3a0] ;  /* 0x0000e800ff068b82 */ /* 0x000e620000000a00 */
[----:B------:R-:W-:Y:S01]  /*04e0*/  LOP3.LUT R34, R0, R3, RZ, 0xfc, !PT ;  /* 0x0000000300227212 */ /* 0x000fe200078efcff */
[----:B------:R-:W-:-:S04]  /*04f0*/  IMAD R37, R11, UR27, R10 ;  /* 0x0000001b0b257c24 */ /* 0x000fc8000f8e020a */
[----:B------:R-:W-:Y:S02]  /*0500*/  IMAD.WIDE.U32 R34, R11, UR26, R34 ;  /* 0x0000001a0b227c25 */ /* 0x000fe4000f8e0022 */
[----:B---3--:R-:W3:Y:S02]  /*0510*/  @!P0 LDC.64 R10, c[0x0][0x398] ;  /* 0x0000e600ff0a8b82 */ /* 0x008ee40000000a00 */
[----:B0-----:R-:W-:Y:S01]  /*0520*/  @!P0 IMAD R12, R13, R4, RZ ;  /* 0x000000040d0c8224 */ /* 0x001fe200078e02ff */
[----:B------:R-:W-:Y:S02]  /*0530*/  IADD3 R37, PT, PT, R35, R37, RZ ;  /* 0x0000002523257210 */ /* 0x000fe40007ffe0ff */
[----:B------:R-:W-:Y:S01]  /*0540*/  @!P0 MOV R36, R34 ;  /* 0x0000002200248202 */ /* 0x000fe20000000f00 */
[----:B------:R-:W-:-:S04]  /*0550*/  @!P0 IMAD R13, R32, R5, R12 ;  /* 0x00000005200d8224 */ /* 0x000fc800078e020c */
[----:B------:R-:W-:-:S05]  /*0560*/  @!P0 IMAD.WIDE.U32 R4, R32, R4, R36 ;  /* 0x0000000420048225 */ /* 0x000fca00078e0024 */
[----:B------:R-:W-:Y:S02]  /*0570*/  @!P0 IADD3 R5, PT, PT, R5, R13, RZ ;  /* 0x0000000d05058210 */ /* 0x000fe40007ffe0ff */
[C---:B------:R-:W-:Y:S02]  /*0580*/  @!P0 SHF.L.U32 R17, R4.reuse, 0x1, RZ ;  /* 0x0000000104118819 */ /* 0x040fe400000006ff */
[----:B------:R-:W-:Y:S02]  /*0590*/  @!P0 SHF.L.U64.HI R12, R4, 0x1, R5 ;  /* 0x00000001040c8819 */ /* 0x000fe40000010205 */
[C---:B-1----:R-:W-:Y:S01]  /*05a0*/  @!P0 IADD3 R14, P1, PT, R17.reuse, R6, RZ ;  /* 0x00000006110e8210 */ /* 0x042fe20007f3e0ff */
[----:B------:R-:W0:Y:S01]  /*05b0*/  LDC.64 R4, c[0x0][0x3a8] ;  /* 0x0000ea00ff047b82 */ /* 0x000e220000000a00 */
[----:B---3--:R-:W-:-:S04]  /*05c0*/  @!P0 IADD3 R16, P2, PT, R17, R10, RZ ;  /* 0x0000000a11108210 */ /* 0x008fc80007f5e0ff */
[C---:B------:R-:W-:Y:S02]  /*05d0*/  @!P0 IADD3.X R17, PT, PT, R12.reuse, R11, RZ, P2, !PT ;  /* 0x0000000b0c118210 */ /* 0x040fe400017fe4ff */
[----:B------:R-:W-:Y:S02]  /*05e0*/  ISETP.NE.AND P2, PT, RZ, UR21, PT ;  /* 0x00000015ff007c0c */ /* 0x000fe4000bf45270 */
[----:B------:R-:W-:Y:S01]  /*05f0*/  @!P0 IADD3.X R15, PT, PT, R12, R7, RZ, P1, !PT ;  /* 0x000000070c0f8210 */ /* 0x000fe20000ffe4ff */
[----:B------:R-:W3:Y:S04]  /*0600*/  @!P0 LDG.E R16, desc[UR14][R16.64] ;  /* 0x0000000e10108981 */ /* 0x000ee8000c1e1900 */
[----:B------:R-:W4:Y:S06]  /*0610*/  @!P0 LDG.E R10, desc[UR14][R14.64] ;  /* 0x0000000e0e0a8981 */ /* 0x000f2c000c1e1900 */
[----:B------:R-:W1:Y:S01]  /*0620*/  @P2 LDC.64 R12, c[0x0][0x3b0] ;  /* 0x0000ec00ff0c2b82 */ /* 0x000e620000000a00 */
[----:B------:R-:W-:-:S02]  /*0630*/  IADD3 R3, PT, PT, R3, R0, RZ ;  /* 0x0000000003037210 */ /* 0x000fc40007ffe0ff */
[----:B------:R-:W-:-:S03]  /*0640*/  CS2R R6, SRZ ;  /* 0x0000000000067805 */ /* 0x000fc6000001ff00 */
[----:B0-----:R-:W-:-:S06]  /*0650*/  IMAD.WIDE R4, R3, 0x4, R4 ;  /* 0x0000000403047825 */ /* 0x001fcc00078e0204 */
[----:B------:R-:W5:Y:S01]  /*0660*/  LDG.E.64 R4, desc[UR14][R4.64] ;  /* 0x0000000e04047981 */ /* 0x000f62000c1e1b00 */
[----:B-1----:R-:W-:-:S05]  /*0670*/  @P2 IMAD.WIDE R12, R3, 0x4, R12 ;  /* 0x00000004030c2825 */ /* 0x002fca00078e020c */
[----:B------:R0:W5:Y:S01]  /*0680*/  @P2 LDG.E.64 R6, desc[UR14][R12.64] ;  /* 0x0000000e0c062981 */ /* 0x000162000c1e1b00 */
[----:B------:R-:W-:Y:S02]  /*0690*/  PRMT R3, RZ, 0x5410, RZ ;  /* 0x00005410ff037816 */ /* 0x000fe400000000ff */
[----:B------:R-:W-:Y:S02]  /*06a0*/  PRMT R29, RZ, 0x7610, R29 ;  /* 0x00007610ff1d7816 */ /* 0x000fe4000000001d */
[----:B------:R-:W-:Y:S01]  /*06b0*/  PRMT R28, RZ, 0x7610, R28 ;  /* 0x00007610ff1c7816 */ /* 0x000fe2000000001c */
[----:B------:R-:W-:Y:S01]  /*06c0*/  UMOV UR16, 0x3f800000 ;  /* 0x3f80000000107882 */ /* 0x000fe20000000000 */
[----:B--2---:R-:W-:-:S05]  /*06d0*/  FFMA.FTZ R9, -R8, R8, R9 ;  /* 0x0000000808097223 */ /* 0x004fca0000010109 */
[----:B------:R-:W-:-:S13]  /*06e0*/  FSETP.GTU.FTZ.AND P1, PT, R9, RZ, PT ;  /* 0x000000ff0900720b */ /* 0x000fda0003f3c000 */
[----:B------:R-:W-:-:S05]  /*06f0*/  VOTEU.ANY UP1, P1 ;  /* 0x0000000000ff7886 */ /* 0x000fca0000820100 */
[----:B------:R-:W1:Y:S01]  /*0700*/  @UP1 LDCU UR6, c[0x0][0x3c0] ;  /* 0x00007800ff0617ac */ /* 0x000e620008000800 */
[----:B------:R-:W-:-:S13]  /*0710*/  PLOP3.LUT P1, PT, PT, PT, UP1, 0x80, 0x8 ;  /* 0x000000000008781c */ /* 0x000fda0003f2f018 */
[----:B-1----:R-:W-:-:S06]  /*0720*/  @P1 FADD.FTZ R0, R9, UR6 ;  /* 0x0000000609001e21 */ /* 0x002fcc0008010000 */
[----:B------:R-:W1:Y:S02]  /*0730*/  @P1 MUFU.RSQ R0, R0 ;  /* 0x0000000000001308 */ /* 0x000e640000001400 */
[----:B-1----:R-:W-:-:S13]  /*0740*/  @P1 R2UR UR6, R0 ;  /* 0x00000000000612ca */ /* 0x002fda00000e0000 */
[----:B------:R-:W-:Y:S01]  /*0750*/  @UP1 UMOV UR16, UR6 ;  /* 0x0000000600101c82 */ /* 0x000fe20008000000 */
[----:B----4-:R-:W-:-:S04]  /*0760*/  @!P0 PRMT R3, R3, 0x5410, R10 ;  /* 0x0000541003038816 */ /* 0x010fc8000000000a */
[----:B------:R-:W-:Y:S02]  /*0770*/  @!P0 PRMT R3, R10, 0x7632, R3 ;  /* 0x000076320a038816 */ /* 0x000fe40000000003 */
[C---:B---3--:R-:W-:Y:S02]  /*0780*/  @!P0 PRMT R28, R16.reuse, 0x7632, R28 ;  /* 0x00007632101c8816 */ /* 0x048fe4000000001c */
[----:B------:R-:W-:Y:S01]  /*0790*/  @!P0 PRMT R29, R16, 0x7610, R29 ;  /* 0x00007610101d8816 */ /* 0x000fe2000000001d */
[--C-:B------:R-:W-:Y:S02]  /*07a0*/  HADD2.F32 R9, -RZ, R3.reuse.H1_H1 ;  /* 0x30000003ff097230 */ /* 0x100fe40000004100 */
[----:B------:R-:W-:Y:S02]  /*07b0*/  HADD2.F32 R3, -RZ, R3.H0_H0 ;  /* 0x20000003ff037230 */ /* 0x000fe40000004100 */
[----:B------:R-:W-:Y:S02]  /*07c0*/  HADD2.F32 R28, -RZ, R28.H0_H0 ;  /* 0x2000001cff1c7230 */ /* 0x000fe40000004100 */
[----:B------:R-:W-:Y:S01]  /*07d0*/  FADD.FTZ R0, -R8, R9 ;  /* 0x0000000908007221 */ /* 0x000fe20000010100 */
[----:B------:R-:W-:-:S02]  /*07e0*/  HADD2.F32 R29, -RZ, R29.H0_H0 ;  /* 0x2000001dff1d7230 */ /* 0x000fc40000004100 */
[----:B------:R-:W-:Y:S01]  /*07f0*/  FADD.FTZ R10, -R8, R3 ;  /* 0x00000003080a7221 */ /* 0x000fe20000010100 */
[----:B------:R-:W-:Y:S01]  /*0800*/  FMUL.FTZ R3, R0, UR16 ;  /* 0x0000001000037c20 */ /* 0x000fe20008410000 */
[----:B------:R-:W-:Y:S02]  /*0810*/  MOV R9, R28 ;  /* 0x0000001c00097202 */ /* 0x000fe40000000f00 */
[----:B------:R-:W-:Y:S01]  /*0820*/  FMUL.FTZ R0, R10, UR16 ;  /* 0x000000100a007c20 */ /* 0x000fe20008410000 */
[----:B------:R-:W-:Y:S01]  /*0830*/  MOV R8, R29 ;  /* 0x0000001d00087202 */ /* 0x000fe20000000f00 */
[----:B0-----:R-:W-:Y:S06]  /*0840*/  @!P2 BRA `(.L_x_485) ;  /* 0x000000000048a947 */ /* 0x001fec0003800000 */
        /* <DEDUP_REMOVED lines=18> */
.L_x_485:
        /* <DEDUP_REMOVED lines=44> */
.L_x_487:
[----:B------:R-:W-:Y:S05]  /*0c30*/  BSYNC.RECONVERGENT B0 ;  /* 0x0000000000007941 */ /* 0x000fea0003800200 */
.L_x_486:
        /* <DEDUP_REMOVED lines=15> */
.L_x_489:
[----:B------:R-:W-:Y:S05]  /*0d30*/  BSYNC.RECONVERGENT B0 ;  /* 0x0000000000007941 */ /* 0x000fea0003800200 */
.L_x_488:
        /* <DEDUP_REMOVED lines=318> */
.L_x_491:
[----:B------:R-:W-:Y:S05]  /*2120*/  BSYNC.RECONVERGENT B0 ;  /* 0x0000000000007941 */ /* 0x000fea0003800200 */
.L_x_490:
        /* <DEDUP_REMOVED lines=28> */
.L_x_493:
[----:B------:R-:W-:Y:S05]  /*22f0*/  BSYNC.RECONVERGENT B0 ;  /* 0x0000000000007941 */ /* 0x000fea0003800200 */
.L_x_492:
        /* <DEDUP_REMOVED lines=30> */
.L_x_496:
[----:B------:R-:W2:Y:S04]  /*24e0*/  LDG.E.STRONG.GPU R2, desc[UR14][R8.64] ;  /* 0x0000000e08027981 */ /* 0x000ea8000c1ef900 */
[----:B--2---:R-:W-:Y:S01]  /*24f0*/  CCTL.IVALL ;  /* 0x00000000ff00798f */ /* 0x004fe20002000000 */
[----:B------:R-:W-:Y:S05]  /*2500*/  YIELD ;  /* 0x0000000000007946 */ /* 0x000fea0003800000 */
[----:B------:R-:W-:-:S13]  /*2510*/  ISETP.NE.AND P1, PT, R2, R15, PT ;  /* 0x0000000f0200720c */ /* 0x000fda0003f25270 */
[----:B------:R-:W-:Y:S05]  /*2520*/  @P1 BRA `(.L_x_496) ;  /* 0xfffffffc00ec1947 */ /* 0x000fea000383ffff */
.L_x_495:
[----:B------:R-:W-:Y:S05]  /*2530*/  WARPSYNC.ALL ;  /* 0x0000000000007948 */ /* 0x000fea0003800000 */
[----:B------:R-:W-:Y:S01]  /*2540*/  BAR.SYNC.DEFER_BLOCKING 0x0 ;  /* 0x0000000000007b1d */ /* 0x000fe20000010000 */
[----:B------:R-:W-:-:S05]  /*2550*/  HFMA2 R2, -RZ, RZ, 0, 0 ;  /* 0x00000000ff027431 */ /* 0x000fca00000001ff */
[----:B------:R-:W-:Y:S05]  /*2560*/  @!P4 BRA `(.L_x_497) ;  /* 0x000000040024c947 */ /* 0x000fea0003800000 */
[----:B------:R-:W-:-:S07]  /*2570*/  MOV R2, RZ ;  /* 0x000000ff00027202 */ /* 0x000fce0000000f00 */
.L_x_498:
        /* <DEDUP_REMOVED lines=72> */
.L_x_497:
        /* <DEDUP_REMOVED lines=41> */
.L_x_499:
        /* <DEDUP_REMOVED lines=23> */
.L_x_500:
        /* <DEDUP_REMOVED lines=11> */
.L_x_501:
[----:B------:R-:W-:Y:S05]  /*2eb0*/  BSYNC.RECONVERGENT B0 ;  /* 0x0000000000007941 */ /* 0x000fea0003800200 */
.L_x_494:
        /* <DEDUP_REMOVED lines=26> */
.L_x_502:
        /* <DEDUP_REMOVED lines=15> */
[----:B------:R-:W-:Y:S01]  /*3150*/  F2FP.F16.F32.PACK_AB R5, R0, R5 ;  /* 0x000000050005723e */ /* 0x000fe200000000ff */
[----:B------:R-:W-:-:S04]  /*3160*/  IMAD.WIDE.U32 R34, R32, UR8, R34 ;  /* 0x0000000820227c25 */ /* 0x000fc8000f8e0022 */
[----:B------:R-:W-:Y:S01]  /*3170*/  IMAD R7, R32, UR9, R7 ;  /* 0x0000000920077c24 */ /* 0x000fe2000f8e0207 */
[----:B----4-:R-:W-:-:S04]  /*3180*/  LEA R2, P0, R34, UR6, 0x1 ;  /* 0x0000000622027c11 */ /* 0x010fc8000f8008ff */
[----:B------:R-:W-:-:S04]  /*3190*/  IADD3 R7, PT, PT, R35, R7, RZ ;  /* 0x0000000723077210 */ /* 0x000fc80007ffe0ff */
[----:B------:R-:W-:-:S05]  /*31a0*/  LEA.HI.X R3, R34, UR7, R7, 0x1, P0 ;  /* 0x0000000722037c11 */ /* 0x000fca00080f0c07 */
[----:B------:R0:W-:Y:S02]  /*31b0*/  STG.E desc[UR14][R2.64], R5 ;  /* 0x0000000502007986 */ /* 0x0001e4000c10190e */
.L_x_504:
[----:B------:R-:W-:Y:S05]  /*31c0*/  BSYNC.RECONVERGENT B0 ;  /* 0x0000000000007941 */ /* 0x000fea0003800200 */
.L_x_503:
[----:B------:R-:W-:Y:S02]  /*31d0*/  UIADD3 UR11, UPT, UPT, UR20, UR11, URZ ;  /* 0x0000000b140b7290 */ /* 0x000fe4000fffe0ff */
[----:B------:R-:W-:Y:S02]  /*31e0*/  UIADD3 UR4, UPT, UPT, UR4, 0x1, URZ ;  /* 0x0000000104047890 */ /* 0x000fe4000fffe0ff */
[----:B------:R-:W-:-:S09]  /*31f0*/  UISETP.GE.AND UP1, UPT, UR11, UR5, UPT ;  /* 0x000000050b00728c */ /* 0x000fd2000bf26270 */
[----:B------:R-:W-:Y:S05]  /*3200*/  BRA.U !UP1, `(.L_x_505) ;  /* 0xffffffcd09f47547 */ /* 0x000fea000b83ffff */
.L_x_484:
        /* <DEDUP_REMOVED lines=19> */
.L_x_507:
[----:B------:R-:W-:Y:S05]  /*3340*/  BSYNC.RECONVERGENT B0 ;  /* 0x0000000000007941 */ /* 0x000fea0003800200 */
.L_x_506:
[----:B------:R-:W-:Y:S05]  /*3350*/  @P0 EXIT ;  /* 0x000000000000094d */ /* 0x000fea0003800000 */
[----:B------:R-:W-:Y:S05]  /*3360*/  @P2 BRA `(.L_x_508) ;  /* 0x0000000000202947 */ /* 0x000fea0003800000 */
[----:B------:R-:W-:-:S05]  /*3370*/  IMAD R0, R4, R7, RZ ;  /* 0x0000000704007224 */ /* 0x000fca00078e02ff */
[----:B------:R-:W-:-:S13]  /*3380*/  ISETP.NE.AND P0, PT, R0, -0x1, PT ;  /* 0xffffffff0000780c */ /* 0x000fda0003f05270 */
[----:B------:R-:W-:Y:S05]  /*3390*/  @!P0 BRA `(.L_x_508) ;  /* 0x0000000000148947 */ /* 0x000fea0003800000 */
.L_x_509:
[----:B0-----:R-:W4:Y:S04]  /*33a0*/  LDG.E.STRONG.GPU R5, desc[UR14][R2.64] ;  /* 0x0000000e02057981 */ /* 0x001f28000c1ef900 */
[----:B----4-:R-:W-:Y:S01]  /*33b0*/  CCTL.IVALL ;  /* 0x00000000ff00798f */ /* 0x010fe20002000000 */
[----:B------:R-:W-:Y:S05]  /*33c0*/  YIELD ;  /* 0x0000000000007946 */ /* 0x000fea0003800000 */
[----:B------:R-:W-:-:S13]  /*33d0*/  ISETP.NE.AND P0, PT, R5, R0, PT ;  /* 0x000000000500720c */ /* 0x000fda0003f05270 */
[----:B------:R-:W-:Y:S05]  /*33e0*/  @P0 BRA `(.L_x_509) ;  /* 0xfffffffc00ec0947 */ /* 0x000fea000383ffff */
.L_x_508:
        /* <DEDUP_REMOVED lines=67> */
.L_x_512:
        /* <DEDUP_REMOVED lines=31> */
.L_x_511:
[----:B------:R-:W-:Y:S05]  /*3a10*/  BSYNC.RECONVERGENT B0 ;  /* 0x0000000000007941 */ /* 0x000fea0003800200 */
.L_x_510:
        /* <DEDUP_REMOVED lines=11> */
.L_x_514:
        /* <DEDUP_REMOVED lines=83> */
.L_x_513:
[----:B------:R-:W-:Y:S05]  /*4000*/  EXIT ;  /* 0x000000000000794d */ /* 0x000fea0003800000 */
.L_x_515:
        /* <DEDUP_REMOVED lines=15> */
.L_x_2479:


//--------------------- .text._Z35group_norm_nhwc_bwd_one_pass_kernelI11Fp16IOFp32WLi128ELi4ELi128EEv26Group_norm_nhwc_bwd_params --------------------------
	.section	.text._Z35group_norm_nhwc_bwd_one_pass_kernelI11Fp16IOFp32WLi128ELi4ELi128EEv26Group_norm_nhwc_bwd_params,"ax",@progbits
	.align	128
        .global         _Z35group_norm_nhwc_bwd_one_pass_kernelI11Fp16IOFp32WLi128ELi4ELi128EEv26Group_norm_nhwc_bwd_params
        .type           _Z35group_norm_nhwc_bwd_one_pass_kernelI11Fp16IOFp32WLi128ELi4ELi128EEv26Group_norm_nhwc_bwd_params,@function
        .size           _Z35group_norm_nhwc_bwd_one_pass_kernelI11Fp16IOFp32WLi128ELi4ELi128EEv26Group_norm_nhwc_bwd_params,(.L_x_2480 - _Z35group_norm_nhwc_bwd_one_pass_kernelI11Fp16IOFp32WLi128ELi4ELi128EEv26Group_norm_nhwc_bwd_params)
        .other          _Z35group_norm_nhwc_bwd_one_pass_kernelI11Fp16IOFp32WLi128ELi4ELi128EEv26Group_norm_nhwc_bwd_params,@"STO_CUDA_ENTRY STV_DEFAULT"
_Z35group_norm_nhwc_bwd_one_pass_kernelI11Fp16IOFp32WLi128ELi4ELi128EEv26Group_norm_nhwc_bwd_params:
.text._Z35group_norm_nhwc_bwd_one_pass_kernelI11Fp16IOFp32WLi128ELi4ELi128EEv26Group_norm_nhwc_bwd_params:
        /* <DEDUP_REMOVED lines=14> */
[----:B------:R-:W3:Y:S01]  /*00e0*/  LDCU UR21, c[0x0][0x370] ;  /* 0x00006e00ff1577ac */ /* 0x000ee20008000800 */
[----:B------:R-:W-:-:S03]  /*00f0*/  SHF.R.U32.HI R39, RZ, 0x2, R3 ;  /* 0x00000002ff277819 */ /* 0x000fc60000011603 */
[----:B------:R-:W4:Y:S01]  /*0100*/  LDC R2, c[0x0][0x41c] ;  /* 0x00010700ff027b82 */ /* 0x000f220000000800 */
[----:B------:R-:W-:Y:S01]  /*0110*/  UMOV UR4, 0x400 ;  /* 0x0000040000047882 */ /* 0x000fe20000000000 */
[----:B------:R-:W-:Y:S01]  /*0120*/  LOP3.LUT R39, R39, 0xf8, RZ, 0xc0, !PT ;  /* 0x000000f827277812 */ /* 0x000fe200078ec0ff */
[----:B------:R-:W-:Y:S01]  /*0130*/  UIADD3 UR6, UPT, UPT, UR4, 0x40, URZ ;  /* 0x0000004004067890 */ /* 0x000fe2000fffe0ff */
[----:B------:R-:W1:Y:S01]  /*0140*/  LDCU.U8 UR22, c[0x0][0x414] ;  /* 0x00008280ff1677ac */ /* 0x000e620008000000 */
[----:B------:R-:W-:Y:S01]  /*0150*/  UMOV UR11, UR12 ;  /* 0x0000000c000b7c82 */ /* 0x000fe20008000000 */
[----:B---3--:R-:W-:Y:S02]  /*0160*/  ULOP3.LUT UR7, UR21, 0x7, URZ, 0xc0, !UPT ;  /* 0x0000000715077892 */ /* 0x008fe4000f8ec0ff */
[----:B0-----:R-:W-:Y:S02]  /*0170*/  ULEA UR6, UR8, UR6, 0x18 ;  /* 0x0000000608067291 */ /* 0x001fe4000f8ec0ff */
[----:B------:R-:W-:-:S02]  /*0180*/  UIADD3 UR7, UPT, UPT, UR7, -0x1, URZ ;  /* 0xffffffff07077890 */ /* 0x000fc4000fffe0ff */
[----:B------:R-:W-:Y:S02]  /*0190*/  ULEA UR10, UR8, UR4, 0x18 ;  /* 0x00000004080a7291 */ /* 0x000fe4000f8ec0ff */
[----:B------:R-:W-:Y:S01]  /*01a0*/  LEA R40, R3, UR6, 0x4 ;  /* 0x0000000603287c11 */ /* 0x000fe2000f8e20ff */
[----:B----4-:R-:W-:Y:S01]  /*01b0*/  IMAD R41, R2, UR19, R41 ;  /* 0x0000001302297c24 */ /* 0x010fe2000f8e0229 */
[----:B------:R-:W-:Y:S02]  /*01c0*/  ULOP3.LUT UR16, UR21, 0x7ffffff8, URZ, 0xc0, !UPT ;  /* 0x7ffffff815107892 */ /* 0x000fe4000f8ec0ff */
[----:B------:R-:W-:Y:S02]  /*01d0*/  UISETP.GE.U32.AND UP0, UPT, UR7, 0x3, UPT ;  /* 0x000000030700788c */ /* 0x000fe4000bf06070 */
[----:B------:R-:W-:Y:S01]  /*01e0*/  IADD3 R38, PT, PT, R41, 0x40, RZ ;  /* 0x0000004029267810 */ /* 0x000fe20007ffe0ff */
[----:B-12---:R-:W-:-:S08]  /*01f0*/  UMOV UR4, URZ ;  /* 0x000000ff00047c82 */ /* 0x006fd00008000000 */
.L_x_541:
[----:B0-----:R-:W0:Y:S01]  /*0200*/  LDC R10, c[0x0][0x410] ;  /* 0x00010400ff0a7b82 */ /* 0x001e220000000800 */
[----:B-1----:R-:W1:Y:S01]  /*0210*/  LDCU.64 UR6, c[0x0][0x3b8] ;  /* 0x00007700ff0677ac */ /* 0x002e620008000a00 */
[----:B--2---:R-:W2:Y:S01]  /*0220*/  LDCU.128 UR24, c[0x0][0x400] ;  /* 0x00008000ff1877ac */ /* 0x004ea20008000c00 */
[----:B-1----:R-:W-:Y:S01]  /*0230*/  UIMAD.WIDE UR6, UR11, 0x8, UR6 ;  /* 0x000000080b0678a5 */ /* 0x002fe2000f8e0206 */
[----:B0-----:R-:W-:-:S05]  /*0240*/  IABS R7, R10 ;  /* 0x0000000a00077213 */ /* 0x001fca0000000000 */
[----:B------:R-:W-:Y:S01]  /*0250*/  MOV R8, UR6 ;  /* 0x0000000600087c02 */ /* 0x000fe20008000f00 */
[----:B------:R-:W0:Y:S08]  /*0260*/  I2F.RP R2, R7 ;  /* 0x0000000700027306 */ /* 0x000e300000209400 */
        /* <DEDUP_REMOVED lines=8> */
[----:B------:R-:W-:-:S05]  /*02f0*/  MOV R9, UR7 ;  /* 0x0000000700097c02 */ /* 0x000fca0008000f00 */
[----:B------:R-:W-:Y:S01]  /*0300*/  IMAD.HI.U32 R2, R5, R6, RZ ;  /* 0x0000000605027227 */ /* 0x000fe200078e00ff */
[----:B---3--:R-:W3:Y:S04]  /*0310*/  LDG.E.64 R8, desc[UR14][R8.64] ;  /* 0x0000000e08087981 */ /* 0x008ee8000c1e1b00 */
[----:B------:R-:W-:-:S05]  /*0320*/  IADD3 R5, PT, PT, -R2, RZ, RZ ;  /* 0x000000ff02057210 */ /* 0x000fca0007ffe1ff */
[----:B------:R-:W-:-:S05]  /*0330*/  IMAD R4, R7, R5, R6 ;  /* 0x0000000507047224 */ /* 0x000fca00078e0206 */
[----:B------:R-:W-:Y:S02]  /*0340*/  ISETP.GT.U32.AND P1, PT, R7, R4, PT ;  /* 0x000000040700720c */ /* 0x000fe40003f24070 */
[----:B------:R-:W-:Y:S02]  /*0350*/  SHF.R.S32.HI R11, RZ, 0x1f, R41 ;  /* 0x0000001fff0b7819 */ /* 0x000fe40000011429 */
[----:B--2---:R-:W-:Y:S02]  /*0360*/  ISETP.GE.U32.AND P0, PT, R41, UR24, PT ;  /* 0x0000001829007c0c */ /* 0x004fe4000bf06070 */
[----:B------:R-:W-:-:S07]  /*0370*/  LOP3.LUT R6, R10, UR11, RZ, 0x3c, !PT ;  /* 0x0000000b0a067c12 */ /* 0x000fce000f8e3cff */
[-C--:B------:R-:W-:Y:S02]  /*0380*/  @!P1 IADD3 R4, PT, PT, R4, -R7.reuse, RZ ;  /* 0x8000000704049210 */ /* 0x080fe40007ffe0ff */
[----:B------:R-:W-:Y:S02]  /*0390*/  ISETP.GE.AND.EX P0, PT, R11, UR25, PT, P0 ;  /* 0x000000190b007c0c */ /* 0x000fe4000bf06300 */
[----:B------:R-:W-:Y:S02]  /*03a0*/  ISETP.GE.U32.AND P4, PT, R4, R7, PT ;  /* 0x000000070400720c */ /* 0x000fe40003f86070 */
[----:B------:R-:W-:Y:S02]  /*03b0*/  ISETP.LE.AND P2, PT, RZ, UR11, PT ;  /* 0x0000000bff007c0c */ /* 0x000fe4000bf43270 */
[----:B------:R-:W-:Y:S02]  /*03c0*/  ISETP.GE.AND P3, PT, R6, RZ, PT ;  /* 0x000000ff0600720c */ /* 0x000fe40003f66270 */
[----:B------:R-:W-:-:S02]  /*03d0*/  ISETP.GT.U32.AND P5, PT, R7, R4, PT ;  /* 0x000000040700720c */ /* 0x000fc40003fa4070 */
[----:B------:R-:W-:Y:S02]  /*03e0*/  IADD3 R5, PT, PT, R4, -R7, RZ ;  /* 0x8000000704057210 */ /* 0x000fe40007ffe0ff */
[----:B------:R-:W-:Y:S01]  /*03f0*/  @!P1 IADD3 R2, PT, PT, R2, 0x1, RZ ;  /* 0x0000000102029810 */ /* 0x000fe20007ffe0ff */
[----:B------:R-:W0:Y:S01]  /*0400*/  @!P0 LDC.64 R18, c[0x0][0x3a0] ;  /* 0x0000e800ff128b82 */ /* 0x000e220000000a00 */
[----:B------:R-:W-:Y:S02]  /*0410*/  SEL R12, R5, R4, !P5 ;  /* 0x00000004050c7207 */ /* 0x000fe40006800000 */
[----:B------:R-:W-:Y:S02]  /*0420*/  @P4 IADD3 R2, PT, PT, R2, 0x1, RZ ;  /* 0x0000000102024810 */ /* 0x000fe40007ffe0ff */
[----:B------:R-:W-:Y:S02]  /*0430*/  SHF.R.S32.HI R21, RZ, 0x1f, R38 ;  /* 0x0000001fff157819 */ /* 0x000fe40000011426 */
[----:B------:R-:W-:Y:S01]  /*0440*/  ISETP.GE.U32.AND P1, PT, R38, UR24, PT ;  /* 0x0000001826007c0c */ /* 0x000fe2000bf26070 */
[----:B------:R-:W1:Y:S01]  /*0450*/  @!P0 LDC.64 R4, c[0x0][0x3f8] ;  /* 0x0000fe00ff048b82 */ /* 0x000e620000000a00 */
[----:B------:R-:W-:-:S02]  /*0460*/  ISETP.NE.AND P4, PT, R10, RZ, PT ;  /* 0x000000ff0a00720c */ /* 0x000fc40003f85270 */
[----:B------:R-:W-:Y:S02]  /*0470*/  LOP3.LUT R7, RZ, R10, RZ, 0x33, !PT ;  /* 0x0000000aff077212 */ /* 0x000fe400078e33ff */
[----:B------:R-:W-:Y:S02]  /*0480*/  @!P2 IADD3 R12, PT, PT, -R12, RZ, RZ ;  /* 0x000000ff0c0ca210 */ /* 0x000fe40007ffe1ff */
[----:B------:R-:W-:Y:S01]  /*0490*/  @!P3 IADD3 R2, PT, PT, -R2, RZ, RZ ;  /* 0x000000ff0202b210 */ /* 0x000fe20007ffe1ff */
[----:B------:R-:W2:Y:S01]  /*04a0*/  @!P0 LDC.64 R14, c[0x0][0x398] ;  /* 0x0000e600ff0e8b82 */ /* 0x000ea20000000a00 */
[----:B------:R-:W-:Y:S02]  /*04b0*/  ISETP.GE.AND.EX P1, PT, R21, UR25, PT, P1 ;  /* 0x0000001915007c0c */ /* 0x000fe4000bf26310 */
[----:B------:R-:W-:Y:S02]  /*04c0*/  SEL R12, R7, R12, !P4 ;  /* 0x0000000c070c7207 */ /* 0x000fe40006000000 */
[----:B------:R-:W-:-:S02]  /*04d0*/  SHF.L.U32 R6, R3, 0x1, RZ ;  /* 0x0000000103067819 */ /* 0x000fc400000006ff */
[----:B------:R-:W-:Y:S02]  /*04e0*/  SEL R7, R7, R2, !P4 ;  /* 0x0000000207077207 */ /* 0x000fe40006000000 */
[----:B------:R-:W-:Y:S02]  /*04f0*/  SHF.L.U32 R13, R12, 0x2, RZ ;  /* 0x000000020c0d7819 */ /* 0x000fe400000006ff */
[----:B------:R-:W-:Y:S02]  /*0500*/  LOP3.LUT R2, R6, 0x2, RZ, 0xc0, !PT ;  /* 0x0000000206027812 */ /* 0x000fe400078ec0ff */
[----:B------:R-:W-:Y:S01]  /*0510*/  SHF.R.S32.HI R6, RZ, 0x1f, R7 ;  /* 0x0000001fff067819 */ /* 0x000fe20000011407 */
[----:B------:R-:W4:Y:S01]  /*0520*/  @!P1 LDC.64 R16, c[0x0][0x3f8] ;  /* 0x0000fe00ff109b82 */ /* 0x000f220000000a00 */
[----:B------:R-:W-:Y:S02]  /*0530*/  SHF.R.S32.HI R43, RZ, 0x1f, R13 ;  /* 0x0000001fff2b7819 */ /* 0x000fe4000001140d */
[----:B------:R-:W-:Y:S01]  /*0540*/  LOP3.LUT R42, R13, R2, RZ, 0xfc, !PT ;  /* 0x000000020d2a7212 */ /* 0x000fe200078efcff */
[----:B------:R-:W-:-:S04]  /*0550*/  IMAD R6, R6, UR26, RZ ;  /* 0x0000001a06067c24 */ /* 0x000fc8000f8e02ff */
[----:B------:R-:W-:-:S04]  /*0560*/  IMAD.WIDE.U32 R42, R7, UR26, R42 ;  /* 0x0000001a072a7c25 */ /* 0x000fc8000f8e002a */
[----:B------:R-:W-:Y:S01]  /*0570*/  IMAD R7, R7, UR27, R6 ;  /* 0x0000001b07077c24 */ /* 0x000fe2000f8e0206 */
[----:B------:R-:W-:Y:S01]  /*0580*/  @!P0 MOV R44, R42 ;  /* 0x0000002a002c8202 */ /* 0x000fe20000000f00 */
[----:B-1----:R-:W-:Y:S01]  /*0590*/  @!P0 IMAD R6, R11, R4, RZ ;  /* 0x000000040b068224 */ /* 0x002fe200078e02ff */
[----:B------:R-:W-:Y:S01]  /*05a0*/  UISETP.NE.AND UP1, UPT, UR22, URZ, UPT ;  /* 0x000000ff1600728c */ /* 0x000fe2000bf25270 */
[----:B------:R-:W-:Y:S02]  /*05b0*/  @!P1 MOV R20, R42 ;  /* 0x0000002a00149202 */ /* 0x000fe40000000f00 */
[----:B------:R-:W-:Y:S02]  /*05c0*/  CS2R R36, SRZ ;  /* 0x0000000000247805 */ /* 0x000fe4000001ff00 */
[----:B------:R-:W-:Y:S01]  /*05d0*/  IADD3 R45, PT, PT, R43, R7, RZ ;  /* 0x000000072b2d7210 */ /* 0x000fe20007ffe0ff */
[C---:B------:R-:W-:Y:S01]  /*05e0*/  @!P0 IMAD R23, R41.reuse, R5, R6 ;  /* 0x0000000529178224 */ /* 0x040fe200078e0206 */
[----:B------:R-:W-:Y:S01]  /*05f0*/  IADD3 R25, PT, PT, R2, R13, RZ ;  /* 0x0000000d02197210 */ /* 0x000fe20007ffe0ff */
[----:B------:R-:W1:Y:S01]  /*0600*/  @!P1 LDC.64 R6, c[0x0][0x3a0] ;  /* 0x0000e800ff069b82 */ /* 0x000e620000000a00 */
[----:B------:R-:W-:-:S02]  /*0610*/  @!P0 IMAD.WIDE.U32 R4, R41, R4, R44 ;  /* 0x0000000429048225 */ /* 0x000fc400078e002c */
[----:B------:R-:W1:Y:S03]  /*0620*/  @UP1 LDCU.64 UR6, c[0x0][0x3b0] ;  /* 0x00007600ff0617ac */ /* 0x000e660008000a00 */
[----:B------:R-:W-:Y:S01]  /*0630*/  @!P0 IADD3 R5, PT, PT, R5, R23, RZ ;  /* 0x0000001705058210 */ /* 0x000fe20007ffe0ff */
[----:B----4-:R-:W-:Y:S01]  /*0640*/  @!P1 IMAD R21, R21, R16, RZ ;  /* 0x0000001015159224 */ /* 0x010fe200078e02ff */
[C---:B------:R-:W-:Y:S01]  /*0650*/  @!P0 SHF.L.U32 R23, R4.reuse, 0x1, RZ ;  /* 0x0000000104178819 */ /* 0x040fe200000006ff */
[----:B------:R-:W4:Y:S01]  /*0660*/  @!P1 LDC.64 R10, c[0x0][0x398] ;  /* 0x0000e600ff0a9b82 */ /* 0x000f220000000a00 */
[----:B------:R-:W-:Y:S01]  /*0670*/  @!P0 SHF.L.U64.HI R22, R4, 0x1, R5 ;  /* 0x0000000104168819 */ /* 0x000fe20000010205 */
[----:B------:R-:W-:Y:S01]  /*0680*/  @!P1 IMAD R17, R38, R17, R21 ;  /* 0x0000001126119224 */ /* 0x000fe200078e0215 */
[----:B------:R-:W-:-:S05]  /*0690*/  @!P1 MOV R21, R45 ;  /* 0x0000002d00159202 */ /* 0x000fca0000000f00 */
[----:B------:R-:W4:Y:S01]  /*06a0*/  LDC.64 R4, c[0x0][0x3a8] ;  /* 0x0000ea00ff047b82 */ /* 0x000f220000000a00 */
[C---:B0-----:R-:W-:Y:S01]  /*06b0*/  @!P0 IADD3 R18, P2, PT, R23.reuse, R18, RZ ;  /* 0x0000001217128210 */ /* 0x041fe20007f5e0ff */
[----:B------:R-:W-:Y:S01]  /*06c0*/  @!P1 IMAD.WIDE.U32 R20, R38, R16, R20 ;  /* 0x0000001026149225 */ /* 0x000fe200078e0014 */
[----:B------:R-:W-:Y:S02]  /*06d0*/  PLOP3.LUT P4, PT, PT, PT, UP1, 0x80, 0x8 ;  /* 0x000000000008781c */ /* 0x000fe40003f8f018 */
[----:B------:R-:W-:Y:S02]  /*06e0*/  @!P0 IADD3.X R19, PT, PT, R22, R19, RZ, P2, !PT ;  /* 0x0000001316138210 */ /* 0x000fe400017fe4ff */
[----:B--2---:R-:W-:Y:S02]  /*06f0*/  @!P0 IADD3 R16, P2, PT, R23, R14, RZ ;  /* 0x0000000e17108210 */ /* 0x004fe40007f5e0ff */
[----:B------:R-:W-:Y:S01]  /*0700*/  @!P1 IADD3 R21, PT, PT, R21, R17, RZ ;  /* 0x0000001115159210 */ /* 0x000fe20007ffe0ff */
[----:B------:R0:W5:Y:S01]  /*0710*/  @!P0 LDG.E R37, desc[UR14][R18.64] ;  /* 0x0000000e12258981 */ /* 0x000162000c1e1900 */
[----:B------:R-:W-:-:S02]  /*0720*/  @!P1 SHF.L.U32 R13, R20, 0x1, RZ ;  /* 0x00000001140d9819 */ /* 0x000fc400000006ff */
[----:B------:R-:W-:Y:S02]  /*0730*/  @!P0 IADD3.X R17, PT, PT, R22, R15, RZ, P2, !PT ;  /* 0x0000000f16118210 */ /* 0x000fe400017fe4ff */
[----:B------:R-:W-:Y:S02]  /*0740*/  PLOP3.LUT P5, PT, PT, PT, UP1, 0x80, 0x8 ;  /* 0x000000000008781c */ /* 0x000fe40003faf018 */
[----:B------:R-:W-:Y:S01]  /*0750*/  @!P1 SHF.L.U64.HI R2, R20, 0x1, R21 ;  /* 0x0000000114029819 */ /* 0x000fe20000010215 */
[----:B------:R2:W5:Y:S01]  /*0760*/  @!P0 LDG.E R36, desc[UR14][R16.64] ;  /* 0x0000000e10248981 */ /* 0x000562000c1e1900 */
[----:B-1----:R-:W-:Y:S02]  /*0770*/  @!P1 IADD3 R14, P2, PT, R13, R6, RZ ;  /* 0x000000060d0e9210 */ /* 0x002fe40007f5e0ff */
[----:B------:R-:W-:Y:S02]  /*0780*/  MOV R20, UR6 ;  /* 0x0000000600147c02 */ /* 0x000fe40008000f00 */
[----:B------:R-:W-:-:S02]  /*0790*/  MOV R21, UR7 ;  /* 0x0000000700157c02 */ /* 0x000fc40008000f00 */
[----:B------:R-:W-:Y:S01]  /*07a0*/  @!P1 IADD3.X R15, PT, PT, R2, R7, RZ, P2, !PT ;  /* 0x00000007020f9210 */ /* 0x000fe200017fe4ff */
[----:B----4-:R-:W-:Y:S01]  /*07b0*/  IMAD.WIDE R6, R25, 0x4, R4 ;  /* 0x0000000419067825 */ /* 0x010fe200078e0204 */
[----:B------:R-:W-:-:S03]  /*07c0*/  CS2R R4, SRZ ;  /* 0x0000000000047805 */ /* 0x000fc6000001ff00 */
[----:B0-----:R-:W-:Y:S02]  /*07d0*/  @P4 IMAD.WIDE R18, R25, 0x4, R20 ;  /* 0x0000000419124825 */ /* 0x001fe400078e0214 */
[----:B------:R-:W5:Y:S04]  /*07e0*/  LDG.E.64 R6, desc[UR14][R6.64] ;  /* 0x0000000e06067981 */ /* 0x000f68000c1e1b00 */
[----:B------:R2:W5:Y:S01]  /*07f0*/  @P5 LDG.E.64 R4, desc[UR14][R18.64] ;  /* 0x0000000e12045981 */ /* 0x000562000c1e1b00 */
[----:B------:R-:W-:-:S04]  /*0800*/  @!P1 IADD3 R10, P3, PT, R13, R10, RZ ;  /* 0x0000000a0d0a9210 */ /* 0x000fc80007f7e0ff */
[----:B------:R-:W-:Y:S02]  /*0810*/  @!P1 IADD3.X R11, PT, PT, R2, R11, RZ, P3, !PT ;  /* 0x0000000b020b9210 */ /* 0x000fe40001ffe4ff */
[----:B------:R-:W-:-:S06]  /*0820*/  CS2R R34, SRZ ;  /* 0x0000000000227805 */ /* 0x000fcc000001ff00 */
[----:B------:R2:W5:Y:S04]  /*0830*/  @!P1 LDG.E R35, desc[UR14][R14.64] ;  /* 0x0000000e0e239981 */ /* 0x000568000c1e1900 */
[----:B------:R2:W5:Y:S01]  /*0840*/  @!P1 LDG.E R34, desc[UR14][R10.64] ;  /* 0x0000000e0a229981 */ /* 0x000562000c1e1900 */
[----:B------:R-:W-:Y:S01]  /*0850*/  UISETP.NE.AND UP3, UPT, UR22, URZ, UPT ;  /* 0x000000ff1600728c */ /* 0x000fe2000bf65270 */
        /* <DEDUP_REMOVED lines=12> */
[----:B--2---:R-:W-:Y:S05]  /*0920*/  BRA.U UP3, `(.L_x_517) ;  /* 0x0000000103947547 */ /* 0x004fea000b800000 */
[--C-:B-----5:R-:W-:Y:S02]  /*0930*/  HADD2.F32 R8, -RZ, R37.reuse.H0_H0 ;  /* 0x20000025ff087230 */ /* 0x120fe40000004100 */
[----:B------:R-:W-:Y:S02]  /*0940*/  HADD2.F32 R10, -RZ, R37.H1_H1 ;  /* 0x30000025ff0a7230 */ /* 0x000fe40000004100 */
[--C-:B------:R-:W-:Y:S02]  /*0950*/  HADD2.F32 R9, -RZ, R36.reuse.H0_H0 ;  /* 0x20000024ff097230 */ /* 0x100fe40000004100 */
[----:B------:R-:W-:Y:S01]  /*0960*/  FADD.FTZ R8, R8, -UR23 ;  /* 0x8000001708087e21 */ /* 0x000fe20008010000 */
[----:B------:R-:W-:Y:S02]  /*0970*/  HADD2.F32 R2, -RZ, R36.H1_H1 ;  /* 0x30000024ff027230 */ /* 0x000fe40000004100 */
[----:B------:R-:W-:Y:S01]  /*0980*/  FADD.FTZ R10, R10, -UR23 ;  /* 0x800000170a0a7e21 */ /* 0x000fe20008010000 */
[----:B------:R-:W-:-:S02]  /*0990*/  HADD2.F32 R16, -RZ, R35.H0_H0 ;  /* 0x20000023ff107230 */ /* 0x000fc40000004100 */
[----:B------:R-:W-:Y:S01]  /*09a0*/  FMUL.FTZ R11, R6, R9 ;  /* 0x00000009060b7220 */ /* 0x000fe20000410000 */
[----:B------:R-:W-:Y:S01]  /*09b0*/  FMUL.FTZ R8, R8, UR17 ;  /* 0x0000001108087c20 */ /* 0x000fe20008410000 */
[----:B------:R-:W-:Y:S01]  /*09c0*/  FMUL.FTZ R13, R10, UR17 ;  /* 0x000000110a0d7c20 */ /* 0x000fe20008410000 */
[----:B------:R-:W-:Y:S01]  /*09d0*/  FMUL.FTZ R14, R7, R2 ;  /* 0x00000002070e7220 */ /* 0x000fe20000410000 */
[----:B------:R-:W-:Y:S01]  /*09e0*/  FADD.FTZ R15, RZ, R11 ;  /* 0x0000000bff0f7221 */ /* 0x000fe20000010000 */
[----:B------:R-:W-:Y:S01]  /*09f0*/  FFMA.FTZ R10, R8, R11, RZ ;  /* 0x0000000b080a7223 */ /* 0x000fe200000100ff */
[----:B------:R-:W-:Y:S02]  /*0a00*/  HADD2.F32 R11, -RZ, R34.H0_H0 ;  /* 0x20000022ff0b7230 */ /* 0x000fe40000004100 */
[----:B------:R-:W-:Y:S01]  /*0a10*/  FADD.FTZ R16, R16, -UR23 ;  /* 0x8000001710107e21 */ /* 0x000fe20008010000 */
[----:B------:R-:W-:Y:S01]  /*0a20*/  FADD.FTZ R15, R14, R15 ;  /* 0x0000000f0e0f7221 */ /* 0x000fe20000010000 */
[----:B------:R-:W-:Y:S01]  /*0a30*/  FFMA.FTZ R10, R13, R14, R10 ;  /* 0x0000000e0d0a7223 */ /* 0x000fe2000001000a */
[----:B------:R-:W-:-:S02]  /*0a40*/  HADD2.F32 R14, -RZ, R35.H1_H1 ;  /* 0x30000023ff0e7230 */ /* 0x000fc40000004100 */
[----:B------:R-:W-:Y:S01]  /*0a50*/  FMUL.FTZ R20, R6, R11 ;  /* 0x0000000b06147220 */ /* 0x000fe20000410000 */
[----:B------:R-:W-:Y:S01]  /*0a60*/  FMUL.FTZ R17, R16, UR17 ;  /* 0x0000001110117c20 */ /* 0x000fe20008410000 */
[----:B------:R-:W-:Y:S02]  /*0a70*/  HADD2.F32 R18, -RZ, R34.H1_H1 ;  /* 0x30000022ff127230 */ /* 0x000fe40000004100 */
[----:B------:R-:W-:Y:S01]  /*0a80*/  FFMA.FTZ R8, R9, R8, RZ ;  /* 0x0000000809087223 */ /* 0x000fe200000100ff */
[----:B------:R-:W-:Y:S01]  /*0a90*/  FADD.FTZ R14, R14, -UR23 ;  /* 0x800000170e0e7e21 */ /* 0x000fe20008010000 */
[----:B------:R-:W-:Y:S01]  /*0aa0*/  FADD.FTZ R15, R15, R20 ;  /* 0x000000140f0f7221 */ /* 0x000fe20000010000 */
[----:B------:R-:W-:Y:S01]  /*0ab0*/  FFMA.FTZ R20, R17, R20, R10 ;  /* 0x0000001411147223 */ /* 0x000fe2000001000a */
[----:B------:R-:W-:Y:S01]  /*0ac0*/  FADD.FTZ R10, RZ, R9 ;  /* 0x00000009ff0a7221 */ /* 0x000fe20000010000 */
[----:B------:R-:W-:Y:S01]  /*0ad0*/  FMUL.FTZ R16, R7, R18 ;  /* 0x0000001207107220 */ /* 0x000fe20000410000 */
[----:B------:R-:W-:Y:S01]  /*0ae0*/  FMUL.FTZ R9, R14, UR17 ;  /* 0x000000110e097c20 */ /* 0x000fe20008410000 */
[----:B------:R-:W-:Y:S01]  /*0af0*/  FFMA.FTZ R13, R2, R13, RZ ;  /* 0x0000000d020d7223 */ /* 0x000fe200000100ff */
[----:B------:R-:W-:Y:S01]  /*0b00*/  FADD.FTZ R19, RZ, R2 ;  /* 0x00000002ff137221 */ /* 0x000fe20000010000 */
[----:B------:R-:W-:Y:S01]  /*0b10*/  FADD.FTZ R15, R16, R15 ;  /* 0x0000000f100f7221 */ /* 0x000fe20000010000 */
[----:B------:R-:W-:Y:S01]  /*0b20*/  FFMA.FTZ R16, R9, R16, R20 ;  /* 0x0000001009107223 */ /* 0x000fe20000010014 */
[C---:B------:R-:W-:Y:S01]  /*0b30*/  FADD.FTZ R10, R11.reuse, R10 ;  /* 0x0000000a0b0a7221 */ /* 0x040fe20000010000 */
[----:B------:R-:W-:Y:S01]  /*0b40*/  FFMA.FTZ R8, R11, R17, R8 ;  /* 0x000000110b087223 */ /* 0x000fe20000010008 */
[C---:B------:R-:W-:Y:S01]  /*0b50*/  FADD.FTZ R11, R18.reuse, R19 ;  /* 0x00000013120b7221 */ /* 0x040fe20000010000 */
[----:B------:R-:W-:Y:S01]  /*0b60*/  FFMA.FTZ R9, R18, R9, R13 ;  /* 0x0000000912097223 */ /* 0x000fe2000001000d */
[----:B------:R-:W-:Y:S06]  /*0b70*/  BRA `(.L_x_518) ;  /* 0x0000000400207947 */ /* 0x000fec0003800000 */
.L_x_517:
[--C-:B-----5:R-:W-:Y:S02]  /*0b80*/  HADD2.F32 R2, -RZ, R37.reuse.H0_H0 ;  /* 0x20000025ff027230 */ /* 0x120fe40000004100 */
[----:B------:R-:W-:Y:S02]  /*0b90*/  HADD2.F32 R8, -RZ, R37.H1_H1 ;  /* 0x30000025ff087230 */ /* 0x000fe40000004100 */
[----:B------:R-:W-:Y:S02]  /*0ba0*/  HADD2.F32 R10, -RZ, R35.H0_H0 ;  /* 0x20000023ff0a7230 */ /* 0x000fe40000004100 */
[----:B------:R-:W-:Y:S01]  /*0bb0*/  FADD.FTZ R2, R2, -UR23 ;  /* 0x8000001702027e21 */ /* 0x000fe20008010000 */
[----:B------:R-:W-:-:S03]  /*0bc0*/  HADD2.F32 R24, -RZ, R34.H0_H0 ;  /* 0x20000022ff187230 */ /* 0x000fc60000004100 */
[----:B------:R-:W-:Y:S01]  /*0bd0*/  FMUL.FTZ R9, R2, UR17 ;  /* 0x0000001102097c20 */ /* 0x000fe20008410000 */
[----:B------:R-:W-:Y:S01]  /*0be0*/  FADD.FTZ R2, R8, -UR23 ;  /* 0x8000001708027e21 */ /* 0x000fe20008010000 */
[----:B------:R-:W-:Y:S01]  /*0bf0*/  FADD.FTZ R10, R10, -UR23 ;  /* 0x800000170a0a7e21 */ /* 0x000fe20008010000 */
[----:B------:R-:W-:Y:S02]  /*0c00*/  HADD2.F32 R8, -RZ, R35.H1_H1 ;  /* 0x30000023ff087230 */ /* 0x000fe40000004100 */
[--C-:B------:R-:W-:Y:S01]  /*0c10*/  FFMA.FTZ R15, R6, R9, R4.reuse ;  /* 0x00000009060f7223 */ /* 0x100fe20000010004 */
[----:B------:R-:W-:Y:S01]  /*0c20*/  FMUL.FTZ R2, R2, UR17 ;  /* 0x0000001102027c20 */ /* 0x000fe20008410000 */
[----:B------:R-:W-:Y:S01]  /*0c30*/  FMUL.FTZ R11, R10, UR17 ;  /* 0x000000110a0b7c20 */ /* 0x000fe20008410000 */
[----:B------:R-:W-:Y:S02]  /*0c40*/  FADD.FTZ R8, R8, -UR23 ;  /* 0x8000001708087e21 */ /* 0x000fe40008010000 */
[----:B------:R-:W-:Y:S01]  /*0c50*/  FFMA.FTZ R13, R7, R2, R5 ;  /* 0x00000002070d7223 */ /* 0x000fe20000010005 */
[----:B------:R-:W-:Y:S01]  /*0c60*/  FMUL.FTZ R16, R15, -1.4426950216293334961 ;  /* 0xbfb8aa3b0f107820 */ /* 0x000fe20000410000 */
[----:B------:R-:W-:Y:S01]  /*0c70*/  FFMA.FTZ R10, R6, R11, R4 ;  /* 0x0000000b060a7223 */ /* 0x000fe20000010004 */
[----:B------:R-:W-:Y:S01]  /*0c80*/  FMUL.FTZ R14, R8, UR17 ;  /* 0x00000011080e7c20 */ /* 0x000fe20008410000 */
[----:B------:R-:W-:-:S02]  /*0c90*/  FMUL.FTZ R18, R13, -1.4426950216293334961 ;  /* 0xbfb8aa3b0d127820 */ /* 0x000fc40000410000 */
[----:B------:R-:W-:Y:S01]  /*0ca0*/  FMUL.FTZ R19, R10, -1.4426950216293334961 ;  /* 0xbfb8aa3b0a137820 */ /* 0x000fe20000410000 */
[----:B------:R-:W0:Y:S01]  /*0cb0*/  MUFU.EX2 R16, R16 ;  /* 0x0000001000107308 */ /* 0x000e220000000800 */
[----:B------:R-:W-:-:S03]  /*0cc0*/  FFMA.FTZ R8, R7, R14, R5 ;  /* 0x0000000e07087223 */ /* 0x000fc60000010005 */
[----:B------:R-:W1:Y:S01]  /*0cd0*/  MUFU.EX2 R18, R18 ;  /* 0x0000001200127308 */ /* 0x000e620000000800 */
[----:B------:R-:W-:-:S03]  /*0ce0*/  FMUL.FTZ R20, R8, -1.4426950216293334961 ;  /* 0xbfb8aa3b08147820 */ /* 0x000fc60000410000 */
[----:B------:R-:W2:Y:S04]  /*0cf0*/  MUFU.EX2 R19, R19 ;  /* 0x0000001300137308 */ /* 0x000ea80000000800 */
[----:B------:R-:W3:Y:S01]  /*0d00*/  MUFU.EX2 R20, R20 ;  /* 0x0000001400147308 */ /* 0x000ee20000000800 */
[----:B0-----:R-:W-:Y:S01]  /*0d10*/  FADD.FTZ R17, R16, 1 ;  /* 0x3f80000010117421 */ /* 0x001fe20000010000 */
[----:B-1----:R-:W-:Y:S01]  /*0d20*/  FADD.FTZ R16, R18, 1 ;  /* 0x3f80000012107421 */ /* 0x002fe20000010000 */
[----:B------:R-:W-:-:S04]  /*0d30*/  HADD2.F32 R18, -RZ, R36.H0_H0 ;  /* 0x20000024ff127230 */ /* 0x000fc80000004100 */
[----:B------:R-:W0:Y:S01]  /*0d40*/  MUFU.RCP R17, R17 ;  /* 0x0000001100117308 */ /* 0x000e220000001000 */
[----:B--2---:R-:W-:Y:S01]  /*0d50*/  FADD.FTZ R21, R19, 1 ;  /* 0x3f80000013157421 */ /* 0x004fe20000010000 */
[----:B------:R-:W-:Y:S02]  /*0d60*/  HADD2.F32 R19, -RZ, R36.H1_H1 ;  /* 0x30000024ff137230 */ /* 0x000fe40000004100 */
[----:B---3--:R-:W-:-:S04]  /*0d70*/  FADD.FTZ R23, R20, 1 ;  /* 0x3f80000014177421 */ /* 0x008fc80000010000 */
[----:B------:R-:W1:Y:S08]  /*0d80*/  MUFU.RCP R16, R16 ;  /* 0x0000001000107308 */ /* 0x000e700000001000 */
[----:B------:R-:W2:Y:S01]  /*0d90*/  MUFU.RCP R21, R21 ;  /* 0x0000001500157308 */ /* 0x000ea20000001000 */
[----:B0-----:R-:W-:Y:S01]  /*0da0*/  FADD.FTZ R20, -R17, 1 ;  /* 0x3f80000011147421 */ /* 0x001fe20000010100 */
[----:B------:R-:W-:-:S03]  /*0db0*/  FMUL.FTZ R18, R18, R17 ;  /* 0x0000001112127220 */ /* 0x000fc60000410000 */
[----:B------:R-:W-:Y:S01]  /*0dc0*/  FFMA.FTZ R15, R15, R20, 1 ;  /* 0x3f8000000f0f7423 */ /* 0x000fe20000010014 */
[----:B------:R-:W-:Y:S02]  /*0dd0*/  HADD2.F32 R20, -RZ, R34.H1_H1 ;  /* 0x30000022ff147230 */ /* 0x000fe40000004100 */
[----:B------:R-:W0:Y:S01]  /*0de0*/  MUFU.RCP R23, R23 ;  /* 0x0000001700177308 */ /* 0x000e220000001000 */
[----:B-1----:R-:W-:Y:S01]  /*0df0*/  FADD.FTZ R22, -R16, 1 ;  /* 0x3f80000010167421 */ /* 0x002fe20000010100 */
[----:B------:R-:W-:-:S03]  /*0e00*/  FMUL.FTZ R16, R19, R16 ;  /* 0x0000001013107220 */ /* 0x000fc60000410000 */
[----:B------:R-:W-:Y:S01]  /*0e10*/  FFMA.FTZ R17, R13, R22, 1 ;  /* 0x3f8000000d117423 */ /* 0x000fe20000010016 */
[----:B------:R-:W-:Y:S01]  /*0e20*/  FMUL.FTZ R13, R18, R15 ;  /* 0x0000000f120d7220 */ /* 0x000fe20000410000 */
[----:B--2---:R-:W-:Y:S01]  /*0e30*/  FMUL.FTZ R19, R24, R21 ;  /* 0x0000001518137220 */ /* 0x004fe20000410000 */
[----:B------:R-:W-:-:S04]  /*0e40*/  FADD.FTZ R21, -R21, 1 ;  /* 0x3f80000015157421 */ /* 0x000fc80000010100 */
[----:B------:R-:W-:Y:S01]  /*0e50*/  FFMA.FTZ R18, R10, R21, 1 ;  /* 0x3f8000000a127423 */ /* 0x000fe20000010015 */
[----:B------:R-:W-:Y:S01]  /*0e60*/  FMUL.FTZ R10, R16, R17 ;  /* 0x00000011100a7220 */ /* 0x000fe20000410000 */
[----:B------:R-:W-:Y:S01]  /*0e70*/  FMUL.FTZ R16, R6, R13 ;  /* 0x0000000d06107220 */ /* 0x000fe20000410000 */
[----:B0-----:R-:W-:Y:S01]  /*0e80*/  FMUL.FTZ R20, R20, R23 ;  /* 0x0000001714147220 */ /* 0x001fe20000410000 */
[----:B------:R-:W-:Y:S01]  /*0e90*/  FADD.FTZ R23, -R23, 1 ;  /* 0x3f80000017177421 */ /* 0x000fe20000010100 */
[----:B------:R-:W-:Y:S01]  /*0ea0*/  FMUL.FTZ R17, R19, R18 ;  /* 0x0000001213117220 */ /* 0x000fe20000410000 */
[----:B------:R-:W-:Y:S01]  /*0eb0*/  FMUL.FTZ R15, R7, R10 ;  /* 0x0000000a070f7220 */ /* 0x000fe20000410000 */
[----:B------:R-:W-:Y:S01]  /*0ec0*/  FFMA.FTZ R19, R9, R16, RZ ;  /* 0x0000001009137223 */ /* 0x000fe200000100ff */
[----:B------:R-:W-:Y:S01]  /*0ed0*/  FFMA.FTZ R23, R8, R23, 1 ;  /* 0x3f80000008177423 */ /* 0x000fe20000010017 */
[----:B------:R-:W-:Y:S01]  /*0ee0*/  FADD.FTZ R16, RZ, R16 ;  /* 0x00000010ff107221 */ /* 0x000fe20000010000 */
[----:B------:R-:W-:Y:S01]  /*0ef0*/  FMUL.FTZ R21, R6, R17 ;  /* 0x0000001106157220 */ /* 0x000fe20000410000 */
[----:B------:R-:W-:Y:S01]  /*0f00*/  FFMA.FTZ R8, R2, R15, R19 ;  /* 0x0000000f02087223 */ /* 0x000fe20000010013 */
[----:B------:R-:W-:Y:S01]  /*0f10*/  FMUL.FTZ R20, R20, R23 ;  /* 0x0000001714147220 */ /* 0x000fe20000410000 */
[----:B------:R-:W-:-:S02]  /*0f20*/  FADD.FTZ R16, R15, R16 ;  /* 0x000000100f107221 */ /* 0x000fc40000010000 */
[----:B------:R-:W-:Y:S01]  /*0f30*/  FFMA.FTZ R19, R11, R21, R8 ;  /* 0x000000150b137223 */ /* 0x000fe20000010008 */
[----:B------:R-:W-:Y:S01]  /*0f40*/  FMUL.FTZ R15, R7, R20 ;  /* 0x00000014070f7220 */ /* 0x000fe20000410000 */
[----:B------:R-:W-:Y:S01]  /*0f50*/  FADD.FTZ R18, R16, R21 ;  /* 0x0000001510127221 */ /* 0x000fe20000010000 */
[----:B------:R-:W-:Y:S01]  /*0f60*/  FFMA.FTZ R8, R9, R13, RZ ;  /* 0x0000000d09087223 */ /* 0x000fe200000100ff */
[----:B------:R-:W-:Y:S01]  /*0f70*/  FFMA.FTZ R9, R2, R10, RZ ;  /* 0x0000000a02097223 */ /* 0x000fe200000100ff */
[C---:B------:R-:W-:Y:S01]  /*0f80*/  FFMA.FTZ R16, R14.reuse, R15, R19 ;  /* 0x0000000f0e107223 */ /* 0x040fe20000010013 */
[----:B------:R-:W-:Y:S01]  /*0f90*/  FADD.FTZ R15, R15, R18 ;  /* 0x000000120f0f7221 */ /* 0x000fe20000010000 */
[----:B------:R-:W-:Y:S01]  /*0fa0*/  FADD.FTZ R18, RZ, R13 ;  /* 0x0000000dff127221 */ /* 0x000fe20000010000 */
[----:B------:R-:W-:Y:S01]  /*0fb0*/  FADD.FTZ R2, RZ, R10 ;  /* 0x0000000aff027221 */ /* 0x000fe20000010000 */
[----:B------:R-:W-:Y:S01]  /*0fc0*/  FFMA.FTZ R8, R11, R17, R8 ;  /* 0x000000110b087223 */ /* 0x000fe20000010008 */
[----:B------:R-:W-:Y:S01]  /*0fd0*/  FFMA.FTZ R9, R14, R20, R9 ;  /* 0x000000140e097223 */ /* 0x000fe20000010009 */
[----:B------:R-:W-:Y:S01]  /*0fe0*/  FADD.FTZ R10, R18, R17 ;  /* 0x00000011120a7221 */ /* 0x000fe20000010000 */
[----:B------:R-:W-:-:S07]  /*0ff0*/  FADD.FTZ R11, R2, R20 ;  /* 0x00000014020b7221 */ /* 0x000fce0000010000 */
.L_x_518:
[----:B------:R-:W0:Y:S01]  /*1000*/  SHFL.DOWN PT, R2, R16, 0x1, 0x1f ;  /* 0x08201f0010027f89 */ /* 0x000e2200000e0000 */
[C---:B------:R-:W-:Y:S01]  /*1010*/  ISETP.GT.AND P1, PT, R0.reuse, 0x1e, PT ;  /* 0x0000001e0000780c */ /* 0x040fe20003f24270 */
[----:B------:R-:W-:Y:S01]  /*1020*/  BSSY.RECONVERGENT B0, `(.L_x_519) ;  /* 0x0000020000007945 */ /* 0x000fe20003800200 */
[----:B------:R-:W-:Y:S01]  /*1030*/  ISETP.GT.AND P3, PT, R0, 0xf, PT ;  /* 0x0000000f0000780c */ /* 0x000fe20003f64270 */
[----:B------:R-:W1:Y:S01]  /*1040*/  SHFL.DOWN PT, R13, R15, 0x1, 0x1f ;  /* 0x08201f000f0d7f89 */ /* 0x000e6200000e0000 */
[C---:B------:R-:W-:Y:S02]  /*1050*/  ISETP.NE.AND P2, PT, R3.reuse, RZ, PT ;  /* 0x000000ff0300720c */ /* 0x040fe40003f45270 */
[----:B------:R-:W-:Y:S01]  /*1060*/  ISETP.GT.U32.AND P4, PT, R3, 0x1, PT ;  /* 0x000000010300780c */ /* 0x000fe20003f84070 */
        /* <DEDUP_REMOVED lines=27> */
.L_x_520:
[----:B------:R-:W-:Y:S05]  /*1220*/  BSYNC.RECONVERGENT B0 ;  /* 0x0000000000007941 */ /* 0x000fea0003800200 */
.L_x_519:
        /* <DEDUP_REMOVED lines=15> */
.L_x_522:
[----:B------:R-:W-:Y:S05]  /*1320*/  BSYNC.RECONVERGENT B0 ;  /* 0x0000000000007941 */ /* 0x000fea0003800200 */
.L_x_521:
[----:B------:R-:W-:Y:S06]  /*1330*/  BAR.SYNC.DEFER_BLOCKING 0x0 ;  /* 0x0000000000007b1d */ /* 0x000fec0000010000 */
[----:B------:R-:W-:Y:S04]  /*1340*/  BSSY.RECONVERGENT B0, `(.L_x_523) ;  /* 0x000013d000007945 */ /* 0x000fe80003800200 */
[----:B------:R-:W-:Y:S05]  /*1350*/  @P4 BRA `(.L_x_524) ;  /* 0x0000001000ec4947 */ /* 0x000fea0003800000 */
[----:B-12---:R-:W1:Y:S04]  /*1360*/  LDS.128 R12, [R40+0x20] ;  /* 0x00002000280c7984 */ /* 0x006e680000000c00 */
[----:B------:R-:W2:Y:S04]  /*1370*/  LDS.128 R16, [R40+0x40] ;  /* 0x0000400028107984 */ /* 0x000ea80000000c00 */
[----:B------:R-:W4:Y:S04]  /*1380*/  LDS.128 R20, [R40+0x60] ;  /* 0x0000600028147984 */ /* 0x000f280000000c00 */
[----:B------:R-:W5:Y:S04]  /*1390*/  LDS.128 R24, [R40+0x80] ;  /* 0x0000800028187984 */ /* 0x000f680000000c00 */
[----:B------:R-:W0:Y:S01]  /*13a0*/  LDS.128 R28, [R40+0xa0] ;  /* 0x0000a000281c7984 */ /* 0x000e220000000c00 */
[----:B-1----:R-:W-:Y:S01]  /*13b0*/  FADD.FTZ R12, R8, R12 ;  /* 0x0000000c080c7221 */ /* 0x002fe20000010000 */
[----:B------:R-:W-:Y:S01]  /*13c0*/  FADD.FTZ R8, R9, R13 ;  /* 0x0000000d09087221 */ /* 0x000fe20000010000 */
[----:B------:R-:W-:Y:S01]  /*13d0*/  FADD.FTZ R13, R10, R14 ;  /* 0x0000000e0a0d7221 */ /* 0x000fe20000010000 */
[----:B------:R-:W-:Y:S01]  /*13e0*/  FADD.FTZ R14, R11, R15 ;  /* 0x0000000f0b0e7221 */ /* 0x000fe20000010000 */
[----:B--2---:R-:W-:Y:S01]  /*13f0*/  FADD.FTZ R15, R12, R16 ;  /* 0x000000100c0f7221 */ /* 0x004fe20000010000 */
[----:B------:R-:W-:Y:S01]  /*1400*/  FADD.FTZ R12, R8, R17 ;  /* 0x00000011080c7221 */ /* 0x000fe20000010000 */
[----:B------:R-:W-:Y:S01]  /*1410*/  FADD.FTZ R17, R13, R18 ;  /* 0x000000120d117221 */ /* 0x000fe20000010000 */
[----:B------:R-:W1:Y:S01]  /*1420*/  LDS.128 R8, [R40+0xc0] ;  /* 0x0000c00028087984 */ /* 0x000e620000000c00 */
[----:B------:R-:W-:Y:S01]  /*1430*/  FADD.FTZ R16, R14, R19 ;  /* 0x000000130e107221 */ /* 0x000fe20000010000 */
[----:B----4-:R-:W-:Y:S01]  /*1440*/  FADD.FTZ R19, R15, R20 ;  /* 0x000000140f137221 */ /* 0x010fe20000010000 */
[----:B------:R-:W-:Y:S01]  /*1450*/  FADD.FTZ R18, R12, R21 ;  /* 0x000000150c127221 */ /* 0x000fe20000010000 */
[----:B------:R-:W-:Y:S01]  /*1460*/  FADD.FTZ R21, R17, R22 ;  /* 0x0000001611157221 */ /* 0x000fe20000010000 */
[----:B------:R-:W2:Y:S01]  /*1470*/  LDS.128 R12, [R40+0xe0] ;  /* 0x0000e000280c7984 */ /* 0x000ea20000000c00 */
[----:B------:R-:W-:Y:S01]  /*1480*/  FADD.FTZ R20, R16, R23 ;  /* 0x0000001710147221 */ /* 0x000fe20000010000 */
[----:B-----5:R-:W-:Y:S01]  /*1490*/  FADD.FTZ R23, R19, R24 ;  /* 0x0000001813177221 */ /* 0x020fe20000010000 */
[----:B------:R-:W-:Y:S01]  /*14a0*/  FADD.FTZ R22, R18, R25 ;  /* 0x0000001912167221 */ /* 0x000fe20000010000 */
[----:B------:R-:W-:Y:S01]  /*14b0*/  FADD.FTZ R25, R21, R26 ;  /* 0x0000001a15197221 */ /* 0x000fe20000010000 */
[----:B------:R-:W4:Y:S01]  /*14c0*/  LDS.128 R16, [R40+0x100] ;  /* 0x0001000028107984 */ /* 0x000f220000000c00 */
[----:B------:R-:W-:Y:S01]  /*14d0*/  FADD.FTZ R24, R20, R27 ;  /* 0x0000001b14187221 */ /* 0x000fe20000010000 */
[----:B0-----:R-:W-:Y:S01]  /*14e0*/  FADD.FTZ R27, R23, R28 ;  /* 0x0000001c171b7221 */ /* 0x001fe20000010000 */
[----:B------:R-:W-:Y:S01]  /*14f0*/  FADD.FTZ R26, R22, R29 ;  /* 0x0000001d161a7221 */ /* 0x000fe20000010000 */
[----:B------:R-:W-:Y:S01]  /*1500*/  FADD.FTZ R29, R25, R30 ;  /* 0x0000001e191d7221 */ /* 0x000fe20000010000 */
[----:B------:R-:W0:Y:S01]  /*1510*/  LDS.128 R20, [R40+0x120] ;  /* 0x0001200028147984 */ /* 0x000e220000000c00 */
[----:B------:R-:W-:Y:S01]  /*1520*/  FADD.FTZ R28, R24, R31 ;  /* 0x0000001f181c7221 */ /* 0x000fe20000010000 */
[----:B-1----:R-:W-:Y:S01]  /*1530*/  FADD.FTZ R31, R27, R8 ;  /* 0x000000081b1f7221 */ /* 0x002fe20000010000 */
[----:B------:R-:W-:Y:S01]  /*1540*/  FADD.FTZ R8, R26, R9 ;  /* 0x000000091a087221 */ /* 0x000fe20000010000 */
[----:B------:R-:W-:Y:S01]  /*1550*/  FADD.FTZ R29, R29, R10 ;  /* 0x0000000a1d1d7221 */ /* 0x000fe20000010000 */
[----:B------:R-:W1:Y:S01]  /*1560*/  LDS.128 R24, [R40+0x140] ;  /* 0x0001400028187984 */ /* 0x000e620000000c00 */
[----:B------:R-:W-:Y:S01]  /*1570*/  FADD.FTZ R28, R28, R11 ;  /* 0x0000000b1c1c7221 */ /* 0x000fe20000010000 */
[----:B--2---:R-:W-:Y:S01]  /*1580*/  FADD.FTZ R31, R31, R12 ;  /* 0x0000000c1f1f7221 */ /* 0x004fe20000010000 */
[----:B------:R-:W-:Y:S01]  /*1590*/  FADD.FTZ R12, R8, R13 ;  /* 0x0000000d080c7221 */ /* 0x000fe20000010000 */
[----:B------:R-:W-:Y:S01]  /*15a0*/  FADD.FTZ R29, R29, R14 ;  /* 0x0000000e1d1d7221 */ /* 0x000fe20000010000 */
[----:B------:R-:W2:Y:S01]  /*15b0*/  LDS.128 R8, [R40+0x160] ;  /* 0x0001600028087984 */ /* 0x000ea20000000c00 */
[----:B------:R-:W-:Y:S01]  /*15c0*/  FADD.FTZ R28, R28, R15 ;  /* 0x0000000f1c1c7221 */ /* 0x000fe20000010000 */
[----:B----4-:R-:W-:Y:S01]  /*15d0*/  FADD.FTZ R31, R31, R16 ;  /* 0x000000101f1f7221 */ /* 0x010fe20000010000 */
        /* <DEDUP_REMOVED lines=162> */
[----:B------:R-:W-:-:S02]  /*2000*/  FADD.FTZ R28, R28, R27 ;  /* 0x0000001b1c1c7221 */ /* 0x000fc40000010000 */
[----:B------:R-:W4:Y:S01]  /*2010*/  LDS.128 R24, [R40+0x580] ;  /* 0x0005800028187984 */ /* 0x000f220000000c00 */
        /* <DEDUP_REMOVED lines=18> */
[----:B------:R-:W-:Y:S01]  /*2140*/  FADD.FTZ R28, R28, R27 ;  /* 0x0000001b1c1c7221 */ /* 0x000fe20000010000 */
[----:B0-----:R-:W-:Y:S01]  /*2150*/  FADD.FTZ R31, R31, R20 ;  /* 0x000000141f1f7221 */ /* 0x001fe20000010000 */
[----:B------:R-:W0:Y:S01]  /*2160*/  LDS.128 R24, [R40+0x600] ;  /* 0x0006000028187984 */ /* 0x000e220000000c00 */
[----:B------:R-:W-:Y:S01]  /*2170*/  FADD.FTZ R20, R16, R21 ;  /* 0x0000001510147221 */ /* 0x000fe20000010000 */
[----:B------:R-:W-:Y:S01]  /*2180*/  FADD.FTZ R29, R29, R22 ;  /* 0x000000161d1d7221 */ /* 0x000fe20000010000 */
[----:B------:R-:W-:Y:S01]  /*2190*/  FADD.FTZ R28, R28, R23 ;  /* 0x000000171c1c7221 */ /* 0x000fe20000010000 */
[----:B------:R-:W4:Y:S01]  /*21a0*/  LDS.128 R16, [R40+0x620] ;  /* 0x0006200028107984 */ /* 0x000f220000000c00 */
        /* <DEDUP_REMOVED lines=10> */
[----:B0-----:R-:W-:Y:S01]  /*2250*/  FADD.FTZ R31, R31, R24 ;  /* 0x000000181f1f7221 */ /* 0x001fe20000010000 */
[----:B------:R-:W-:Y:S01]  /*2260*/  FADD.FTZ R24, R12, R25 ;  /* 0x000000190c187221 */ /* 0x000fe20000010000 */
[----:B------:R-:W-:Y:S01]  /*2270*/  FADD.FTZ R29, R29, R26 ;  /* 0x0000001a1d1d7221 */ /* 0x000fe20000010000 */
[----:B------:R-:W0:Y:S01]  /*2280*/  LDS.128 R12, [R40+0x680] ;  /* 0x00068000280c7984 */ /* 0x000e220000000c00 */
[----:B----4-:R-:W-:Y:S01]  /*2290*/  FADD.FTZ R31, R31, R16 ;  /* 0x000000101f1f7221 */ /* 0x010fe20000010000 */
[----:B------:R-:W-:Y:S01]  /*22a0*/  FADD.FTZ R28, R28, R27 ;  /* 0x0000001b1c1c7221 */ /* 0x000fe20000010000 */
[----:B------:R-:W-:Y:S01]  /*22b0*/  FADD.FTZ R16, R24, R17 ;  /* 0x0000001118107221 */ /* 0x000fe20000010000 */
[----:B------:R-:W-:Y:S01]  /*22c0*/  FADD.FTZ R29, R29, R18 ;  /* 0x000000121d1d7221 */ /* 0x000fe20000010000 */
[----:B------:R-:W4:Y:S01]  /*22d0*/  LDS.128 R24, [R40+0x6a0] ;  /* 0x0006a00028187984 */ /* 0x000f220000000c00 */
        /* <DEDUP_REMOVED lines=15> */
[----:B------:R-:W-:Y:S01]  /*23d0*/  FADD.FTZ R28, R28, R15 ;  /* 0x0000000f1c1c7221 */ /* 0x000fe20000010000 */
[----:B----4-:R-:W-:Y:S01]  /*23e0*/  FADD.FTZ R31, R31, R24 ;  /* 0x000000181f1f7221 */ /* 0x010fe20000010000 */
        /* <DEDUP_REMOVED lines=17> */
[----:B------:R-:W-:-:S02]  /*2500*/  FADD.FTZ R28, R28, R11 ;  /* 0x0000000b1c1c7221 */ /* 0x000fc40000010000 */
[----:B------:R-:W0:Y:S01]  /*2510*/  LDS.128 R8, [R40+0x780] ;  /* 0x0007800028087984 */ /* 0x000e220000000c00 */
        /* <DEDUP_REMOVED lines=18> */
[----:B------:R-:W-:-:S03]  /*2640*/  FADD.FTZ R8, R11, R28 ;  /* 0x0000001c0b087221 */ /* 0x000fc60000010000 */
[----:B----4-:R-:W-:Y:S01]  /*2650*/  FADD.FTZ R9, R9, R14 ;  /* 0x0000000e09097221 */ /* 0x010fe20000010000 */
        /* <DEDUP_REMOVED lines=11> */
.L_x_524:
[----:B------:R-:W-:Y:S05]  /*2710*/  BSYNC.RECONVERGENT B0 ;  /* 0x0000000000007941 */ /* 0x000fea0003800200 */
.L_x_523:
[----:B------:R-:W-:Y:S04]  /*2720*/  BSSY.RECONVERGENT B0, `(.L_x_525) ;  /* 0x000001c000007945 */ /* 0x000fe80003800200 */
[----:B------:R-:W-:Y:S05]  /*2730*/  @P4 BRA `(.L_x_526) ;  /* 0x0000000000684947 */ /* 0x000fea0003800000 */
[----:B--2---:R-:W2:Y:S08]  /*2740*/  LDC.64 R12, c[0x0][0x3f8] ;  /* 0x0000fe00ff0c7b82 */ /* 0x004eb00000000a00 */
[----:B-1----:R-:W1:Y:S01]  /*2750*/  LDC.64 R14, c[0x0][0x3d8] ;  /* 0x0000f600ff0e7b82 */ /* 0x002e620000000a00 */
        /* <DEDUP_REMOVED lines=24> */
.L_x_526:
[----:B------:R-:W-:Y:S05]  /*28e0*/  BSYNC.RECONVERGENT B0 ;  /* 0x0000000000007941 */ /* 0x000fea0003800200 */
.L_x_525:
[----:B------:R-:W-:-:S09]  /*28f0*/  UISETP.GE.U32.AND UP2, UPT, UR21, 0x2, UPT ;  /* 0x000000021500788c */ /* 0x000fd2000bf46070 */
[----:B------:R-:W-:Y:S05]  /*2900*/  BRA.U !UP2, `(.L_x_527) ;  /* 0x000000090ae47547 */ /* 0x000fea000b800000 */
[----:B------:R-:W5:Y:S01]  /*2910*/  LDCU.64 UR6, c[0x0][0x3d0] ;  /* 0x00007a00ff0677ac */ /* 0x000f620008000a00 */
[----:B------:R-:W-:Y:S01]  /*2920*/  MOV R2, UR21 ;  /* 0x0000001500027c02 */ /* 0x000fe20008000f00 */
[----:B------:R-:W-:-:S03]  /*2930*/  ULOP3.LUT UR8, UR4, 0x1, URZ, 0xc0, !UPT ;  /* 0x0000000104087892 */ /* 0x000fc6000f8ec0ff */
[----:B------:R-:W-:Y:S01]  /*2940*/  ISETP.GE.U32.AND P3, PT, R2, 0x8, PT ;  /* 0x000000080200780c */ /* 0x000fe20003f66070 */
[----:B------:R-:W-:Y:S02]  /*2950*/  USHF.L.U32 UR9, UR21, 0x1, URZ ;  /* 0x0000000115097899 */ /* 0x000fe400080006ff */
[----:B------:R-:W-:-:S04]  /*2960*/  UIMAD UR13, UR8, UR20, URZ ;  /* 0x00000014080d72a4 */ /* 0x000fc8000f8e02ff */
[----:B------:R-:W-:-:S04]  /*2970*/  UIMAD UR8, UR9, UR13, URZ ;  /* 0x0000000d090872a4 */ /* 0x000fc8000f8e02ff */
[----:B-----5:R-:W-:Y:S01]  /*2980*/  UIMAD.WIDE UR8, UR8, 0x4, UR6 ;  /* 0x00000004080878a5 */ /* 0x020fe2000f8e0206 */
[----:B------:R-:W-:Y:S11]  /*2990*/  @P2 BRA `(.L_x_528) ;  /* 0x0000000000602947 */ /* 0x000ff60003800000 */
[----:B----4-:R-:W4:Y:S01]  /*29a0*/  LDC.64 R8, c[0x0][0x3c8] ;  /* 0x0000f200ff087b82 */ /* 0x010f220000000a00 */
        /* <DEDUP_REMOVED lines=18> */
.L_x_529:
[----:B------:R-:W4:Y:S04]  /*2ad0*/  LDG.E.STRONG.GPU R2, desc[UR14][R8.64] ;  /* 0x0000000e08027981 */ /* 0x000f28000c1ef900 */
[----:B----4-:R-:W-:Y:S01]  /*2ae0*/  CCTL.IVALL ;  /* 0x00000000ff00798f */ /* 0x010fe20002000000 */
[----:B------:R-:W-:Y:S05]  /*2af0*/  YIELD ;  /* 0x0000000000007946 */ /* 0x000fea0003800000 */
[----:B------:R-:W-:-:S13]  /*2b00*/  ISETP.NE.AND P1, PT, R2, R15, PT ;  /* 0x0000000f0200720c */ /* 0x000fda0003f25270 */
[----:B------:R-:W-:Y:S05]  /*2b10*/  @P1 BRA `(.L_x_529) ;  /* 0xfffffffc00ec1947 */ /* 0x000fea000383ffff */
.L_x_528:
[----:B------:R-:W-:Y:S05]  /*2b20*/  WARPSYNC.ALL ;  /* 0x0000000000007948 */ /* 0x000fea0003800000 */
[----:B------:R-:W-:Y:S01]  /*2b30*/  BAR.SYNC.DEFER_BLOCKING 0x0 ;  /* 0x0000000000007b1d */ /* 0x000fe20000010000 */
[----:B------:R-:W-:-:S05]  /*2b40*/  HFMA2 R2, -RZ, RZ, 0, 0 ;  /* 0x00000000ff027431 */ /* 0x000fca00000001ff */
[----:B------:R-:W-:Y:S05]  /*2b50*/  @!P3 BRA `(.L_x_530) ;  /* 0x000000040020b947 */ /* 0x000fea0003800000 */
[----:B------:R-:W-:-:S07]  /*2b60*/  MOV R2, RZ ;  /* 0x000000ff00027202 */ /* 0x000fce0000000f00 */
.L_x_531:
[C---:B------:R-:W-:Y:S02]  /*2b70*/  ISETP.EQ.OR P5, PT, R2.reuse, UR19, P2 ;  /* 0x0000001302007c0c */ /* 0x040fe400097a2670 */
[C---:B--2-4-:R-:W-:Y:S02]  /*2b80*/  IADD3 R8, PT, PT, R2.reuse, 0x1, RZ ;  /* 0x0000000102087810 */ /* 0x054fe40007ffe0ff */
[----:B------:R-:W-:Y:S02]  /*2b90*/  IADD3 R12, PT, PT, R2, 0x2, RZ ;  /* 0x00000002020c7810 */ /* 0x000fe40007ffe0ff */
[----:B------:R-:W-:Y:S02]  /*2ba0*/  ISETP.EQ.OR P6, PT, R8, UR19, P2 ;  /* 0x0000001308007c0c */ /* 0x000fe400097c2670 */
[----:B------:R-:W-:Y:S02]  /*2bb0*/  MOV R9, UR20 ;  /* 0x0000001400097c02 */ /* 0x000fe40008000f00 */
[----:B------:R-:W-:-:S02]  /*2bc0*/  ISETP.EQ.OR P1, PT, R12, UR19, P2 ;  /* 0x000000130c007c0c */ /* 0x000fc40009722670 */
[----:B------:R-:W-:Y:S01]  /*2bd0*/  MOV R11, 0x8 ;  /* 0x00000008000b7802 */ /* 0x000fe20000000f00 */
[----:B------:R-:W-:Y:S01]  /*2be0*/  @!P5 IMAD R10, R2, R9, UR12 ;  /* 0x0000000c020ade24 */ /* 0x000fe2000f8e0209 */
[----:B------:R-:W-:Y:S01]  /*2bf0*/  MOV R13, UR20 ;  /* 0x00000014000d7c02 */ /* 0x000fe20008000f00 */
[----:B------:R-:W-:Y:S02]  /*2c00*/  HFMA2 R9, -RZ, RZ, 0, 4.76837158203125e-07 ;  /* 0x00000008ff097431 */ /* 0x000fe400000001ff */
[----:B------:R-:W-:Y:S01]  /*2c10*/  @!P5 IMAD.WIDE.U32 R10, R10, R11, UR8 ;  /* 0x000000080a0ade25 */ /* 0x000fe2000f8e000b */
[----:B------:R-:W-:-:S03]  /*2c20*/  MOV R15, 0x8 ;  /* 0x00000008000f7802 */ /* 0x000fc60000000f00 */
[-C--:B------:R-:W-:Y:S02]  /*2c30*/  @!P6 IMAD R8, R8, R13.reuse, UR12 ;  /* 0x0000000c0808ee24 */ /* 0x080fe4000f8e020d */
[----:B------:R-:W0:Y:S01]  /*2c40*/  @!P5 LDG.E.64 R10, desc[UR14][R10.64] ;  /* 0x0000000e0a0ad981 */ /* 0x000e22000c1e1b00 */
[----:B------:R-:W-:Y:S02]  /*2c50*/  @!P1 IMAD R12, R12, R13, UR12 ;  /* 0x0000000c0c0c9e24 */ /* 0x000fe4000f8e020d */
[----:B------:R-:W-:-:S04]  /*2c60*/  @!P6 IMAD.WIDE.U32 R8, R8, R9, UR8 ;  /* 0x000000080808ee25 */ /* 0x000fc8000f8e0009 */
[----:B------:R-:W-:Y:S02]  /*2c70*/  @!P1 IMAD.WIDE.U32 R12, R12, R15, UR8 ;  /* 0x000000080c0c9e25 */ /* 0x000fe4000f8e000f */
[----:B------:R-:W2:Y:S04]  /*2c80*/  @!P6 LDG.E.64 R8, desc[UR14][R8.64] ;  /* 0x0000000e0808e981 */ /* 0x000ea8000c1e1b00 */
[----:B------:R-:W4:Y:S01]  /*2c90*/  @!P1 LDG.E.64 R12, desc[UR14][R12.64] ;  /* 0x0000000e0c0c9981 */ /* 0x000f22000c1e1b00 */
[C---:B------:R-:W-:Y:S02]  /*2ca0*/  IADD3 R15, PT, PT, R2.reuse, 0x4, RZ ;  /* 0x00000004020f7810 */ /* 0x040fe40007ffe0ff */
[----:B-1----:R-:W-:Y:S02]  /*2cb0*/  IADD3 R14, PT, PT, R2, 0x3, RZ ;  /* 0x00000003020e7810 */ /* 0x002fe40007ffe0ff */
[----:B------:R-:W-:-:S02]  /*2cc0*/  ISETP.EQ.OR P4, PT, R15, UR19, P2 ;  /* 0x000000130f007c0c */ /* 0x000fc40009782670 */
[----:B------:R-:W-:Y:S02]  /*2cd0*/  ISETP.EQ.OR P3, PT, R14, UR19, P2 ;  /* 0x000000130e007c0c */ /* 0x000fe40009762670 */
[----:B------:R-:W-:Y:S02]  /*2ce0*/  IADD3 R16, PT, PT, R2, 0x5, RZ ;  /* 0x0000000502107810 */ /* 0x000fe40007ffe0ff */
[----:B------:R-:W-:Y:S02]  /*2cf0*/  MOV R18, UR20 ;  /* 0x0000001400127c02 */ /* 0x000fe40008000f00 */
[----:B------:R-:W-:Y:S01]  /*2d00*/  MOV R17, UR20 ;  /* 0x0000001400117c02 */ /* 0x000fe20008000f00 */
[----:B0--3--:R-:W-:Y:S01]  /*2d10*/  @!P5 FADD.FTZ R32, R32, R10 ;  /* 0x0000000a2020d221 */ /* 0x009fe20000010000 */
[----:B------:R-:W-:Y:S01]  /*2d20*/  @!P5 FADD.FTZ R33, R33, R11 ;  /* 0x0000000b2121d221 */ /* 0x000fe20000010000 */
[----:B------:R-:W-:Y:S02]  /*2d30*/  ISETP.EQ.OR P5, PT, R16, UR19, P2 ;  /* 0x0000001310007c0c */ /* 0x000fe400097a2670 */
[----:B------:R-:W-:Y:S01]  /*2d40*/  @!P4 IMAD R11, R15, R18, UR12 ;  /* 0x0000000c0f0bce24 */ /* 0x000fe2000f8e0212 */
[----:B------:R-:W-:Y:S01]  /*2d50*/  IADD3 R15, PT, PT, R2, 0x6, RZ ;  /* 0x00000006020f7810 */ /* 0x000fe20007ffe0ff */
[----:B------:R-:W-:Y:S01]  /*2d60*/  @!P3 IMAD R10, R14, R17, UR12 ;  /* 0x0000000c0e0abe24 */ /* 0x000fe2000f8e0211 */
[----:B------:R-:W-:Y:S01]  /*2d70*/  IADD3 R14, PT, PT, R2, 0x7, RZ ;  /* 0x00000007020e7810 */ /* 0x000fe20007ffe0ff */
[----:B--2---:R-:W-:Y:S01]  /*2d80*/  @!P6 FADD.FTZ R32, R32, R8 ;  /* 0x000000082020e221 */ /* 0x004fe20000010000 */
[----:B------:R-:W-:Y:S01]  /*2d90*/  @!P6 FADD.FTZ R33, R33, R9 ;  /* 0x000000092121e221 */ /* 0x000fe20000010000 */
[----:B------:R-:W-:Y:S01]  /*2da0*/  ISETP.EQ.OR P6, PT, R15, UR19, P2 ;  /* 0x000000130f007c0c */ /* 0x000fe200097c2670 */
[----:B------:R-:W-:-:S02]  /*2db0*/  HFMA2 R9, -RZ, RZ, 0, 4.76837158203125e-07 ;  /* 0x00000008ff097431 */ /* 0x000fc400000001ff */
[----:B----4-:R-:W-:Y:S01]  /*2dc0*/  @!P1 FADD.FTZ R32, R32, R12 ;  /* 0x0000000c20209221 */ /* 0x010fe20000010000 */
[----:B------:R-:W-:Y:S01]  /*2dd0*/  @!P1 FADD.FTZ R33, R33, R13 ;  /* 0x0000000d21219221 */ /* 0x000fe20000010000 */
[----:B------:R-:W-:Y:S01]  /*2de0*/  ISETP.EQ.OR P1, PT, R14, UR19, P2 ;  /* 0x000000130e007c0c */ /* 0x000fe20009722670 */
[----:B------:R-:W-:Y:S01]  /*2df0*/  @!P5 IMAD R12, R16, R17, UR12 ;  /* 0x0000000c100cde24 */ /* 0x000fe2000f8e0211 */
[----:B------:R-:W-:Y:S01]  /*2e00*/  MOV R16, 0x8 ;  /* 0x0000000800107802 */ /* 0x000fe20000000f00 */
[----:B------:R-:W-:-:S04]  /*2e10*/  @!P3 IMAD.WIDE.U32 R8, R10, R9, UR8 ;  /* 0x000000080a08be25 */ /* 0x000fc8000f8e0009 */
[----:B------:R-:W-:Y:S02]  /*2e20*/  HFMA2 R13, -RZ, RZ, 0, 4.76837158203125e-07 ;  /* 0x00000008ff0d7431 */ /* 0x000fe400000001ff */
[----:B------:R-:W-:Y:S01]  /*2e30*/  @!P4 IMAD.WIDE.U32 R10, R11, R16, UR8 ;  /* 0x000000080b0ace25 */ /* 0x000fe2000f8e0010 */
[----:B------:R-:W2:Y:S03]  /*2e40*/  @!P3 LDG.E.64 R8, desc[UR14][R8.64] ;  /* 0x0000000e0808b981 */ /* 0x000ea6000c1e1b00 */
[----:B------:R-:W-:Y:S01]  /*2e50*/  @!P6 IMAD R15, R15, R18, UR12 ;  /* 0x0000000c0f0fee24 */ /* 0x000fe2000f8e0212 */
[----:B------:R-:W-:Y:S01]  /*2e60*/  MOV R18, 0x8 ;  /* 0x0000000800127802 */ /* 0x000fe20000000f00 */
[----:B------:R-:W-:Y:S01]  /*2e70*/  @!P5 IMAD.WIDE.U32 R12, R12, R13, UR8 ;  /* 0x000000080c0cde25 */ /* 0x000fe2000f8e000d */
[----:B------:R-:W3:Y:S03]  /*2e80*/  @!P4 LDG.E.64 R10, desc[UR14][R10.64] ;  /* 0x0000000e0a0ac981 */ /* 0x000ee6000c1e1b00 */
[----:B------:R-:W-:-:S02]  /*2e90*/  @!P1 IMAD R16, R14, R17, UR12 ;  /* 0x0000000c0e109e24 */ /* 0x000fc4000f8e0211 */
[----:B------:R-:W-:Y:S02]  /*2ea0*/  HFMA2 R17, -RZ, RZ, 0, 4.76837158203125e-07 ;  /* 0x00000008ff117431 */ /* 0x000fe400000001ff */
[----:B------:R-:W-:Y:S01]  /*2eb0*/  @!P6 IMAD.WIDE.U32 R14, R15, R18, UR8 ;  /* 0x000000080f0eee25 */ /* 0x000fe2000f8e0012 */
[----:B------:R-:W4:Y:S03]  /*2ec0*/  @!P5 LDG.E.64 R12, desc[UR14][R12.64] ;  /* 0x0000000e0c0cd981 */ /* 0x000f26000c1e1b00 */
[----:B------:R-:W-:Y:S02]  /*2ed0*/  @!P1 IMAD.WIDE.U32 R16, R16, R17, UR8 ;  /* 0x0000000810109e25 */ /* 0x000fe4000f8e0011 */
[----:B------:R-:W5:Y:S04]  /*2ee0*/  @!P6 LDG.E.64 R14, desc[UR14][R14.64] ;  /* 0x0000000e0e0ee981 */ /* 0x000f68000c1e1b00 */
        /* <DEDUP_REMOVED lines=14> */
[----:B------:R-:W-:-:S07]  /*2fd0*/  MOV R2, UR16 ;  /* 0x0000001000027c02 */ /* 0x000fce0008000f00 */
.L_x_530:
[----:B------:R-:W-:-:S04]  /*2fe0*/  ULOP3.LUT UR6, UR21, 0x7, URZ, 0xc0, !UPT ;  /* 0x0000000715067892 */ /* 0x000fc8000f8ec0ff */
[----:B------:R-:W-:-:S09]  /*2ff0*/  UISETP.NE.AND UP2, UPT, UR6, URZ, UPT ;  /* 0x000000ff0600728c */ /* 0x000fd2000bf45270 */
[----:B------:R-:W-:Y:S05]  /*3000*/  BRA.U !UP2, `(.L_x_527) ;  /* 0x000000050a247547 */ /* 0x000fea000b800000 */
[----:B------:R-:W-:-:S04]  /*3010*/  ULOP3.LUT UR6, UR21, 0x3, URZ, 0xc0, !UPT ;  /* 0x0000000315067892 */ /* 0x000fc8000f8ec0ff */
[----:B------:R-:W-:Y:S01]  /*3020*/  UISETP.NE.AND UP2, UPT, UR6, URZ, UPT ;  /* 0x000000ff0600728c */ /* 0x000fe2000bf45270 */
[----:B------:R-:W-:Y:S10]  /*3030*/  BRA.U !UP0, `(.L_x_532) ;  /* 0x0000000108907547 */ /* 0x000ff4000b800000 */
[C---:B--2-4-:R-:W-:Y:S02]  /*3040*/  IADD3 R10, PT, PT, R2.reuse, 0x1, RZ ;  /* 0x00000001020a7810 */ /* 0x054fe40007ffe0ff */
[C---:B------:R-:W-:Y:S02]  /*3050*/  ISETP.EQ.OR P1, PT, R2.reuse, UR19, P2 ;  /* 0x0000001302007c0c */ /* 0x040fe40009722670 */
[----:B------:R-:W-:Y:S02]  /*3060*/  IADD3 R12, PT, PT, R2, 0x2, RZ ;  /* 0x00000002020c7810 */ /* 0x000fe40007ffe0ff */
[----:B------:R-:W-:Y:S02]  /*3070*/  ISETP.EQ.OR P3, PT, R10, UR19, P2 ;  /* 0x000000130a007c0c */ /* 0x000fe40009762670 */
        /* <DEDUP_REMOVED lines=11> */
[----:B------:R-:W-:-:S04]  /*3130*/  @!P1 IMAD.WIDE.U32 R8, R8, R11, UR8 ;  /* 0x0000000808089e25 */ /* 0x000fc8000f8e000b */
[----:B------:R-:W-:Y:S01]  /*3140*/  @!P4 IMAD R12, R12, R15, UR12 ;  /* 0x0000000c0c0cce24 */ /* 0x000fe2000f8e020f */
[----:B------:R-:W-:Y:S01]  /*3150*/  MOV R15, 0x8 ;  /* 0x00000008000f7802 */ /* 0x000fe20000000f00 */
[----:B------:R-:W-:Y:S01]  /*3160*/  @!P3 IMAD.WIDE.U32 R10, R10, R13, UR8 ;  /* 0x000000080a0abe25 */ /* 0x000fe2000f8e000d */
[----:B------:R-:W0:Y:S03]  /*3170*/  @!P1 LDG.E.64 R8, desc[UR14][R8.64] ;  /* 0x0000000e08089981 */ /* 0x000e26000c1e1b00 */
[----:B------:R-:W-:Y:S02]  /*3180*/  @!P5 IMAD R14, R14, R17, UR12 ;  /* 0x0000000c0e0ede24 */ /* 0x000fe4000f8e0211 */
[----:B------:R-:W-:Y:S02]  /*3190*/  HFMA2 R17, -RZ, RZ, 0, 4.76837158203125e-07 ;  /* 0x00000008ff117431 */ /* 0x000fe400000001ff */
[----:B------:R-:W-:Y:S01]  /*31a0*/  @!P4 IMAD.WIDE.U32 R12, R12, R15, UR8 ;  /* 0x000000080c0cce25 */ /* 0x000fe2000f8e000f */
[----:B------:R-:W2:Y:S03]  /*31b0*/  @!P3 LDG.E.64 R10, desc[UR14][R10.64] ;  /* 0x0000000e0a0ab981 */ /* 0x000ea6000c1e1b00 */
[----:B------:R-:W-:-:S02]  /*31c0*/  @!P5 IMAD.WIDE.U32 R14, R14, R17, UR8 ;  /* 0x000000080e0ede25 */ /* 0x000fc4000f8e0011 */
[----:B------:R-:W4:Y:S04]  /*31d0*/  @!P4 LDG.E.64 R12, desc[UR14][R12.64] ;  /* 0x0000000e0c0cc981 */ /* 0x000f28000c1e1b00 */
[----:B------:R-:W5:Y:S01]  /*31e0*/  @!P5 LDG.E.64 R14, desc[UR14][R14.64] ;  /* 0x0000000e0e0ed981 */ /* 0x000f62000c1e1b00 */
[----:B------:R-:W-:Y:S01]  /*31f0*/  IADD3 R2, PT, PT, R2, 0x4, RZ ;  /* 0x0000000402027810 */ /* 0x000fe20007ffe0ff */
        /* <DEDUP_REMOVED lines=8> */
.L_x_532:
[----:B------:R-:W-:Y:S05]  /*3280*/  BRA.U !UP2, `(.L_x_527) ;  /* 0x000000010a847547 */ /* 0x000fea000b800000 */
[----:B------:R-:W-:Y:S02]  /*3290*/  UISETP.NE.AND UP2, UPT, UR6, 0x1, UPT ;  /* 0x000000010600788c */ /* 0x000fe4000bf45270 */
[----:B------:R-:W-:-:S07]  /*32a0*/  ULOP3.LUT UP3, URZ, UR21, 0x1, URZ, 0xc0, !UPT ;  /* 0x0000000115ff7892 */ /* 0x000fce000f86c0ff */
[----:B------:R-:W-:Y:S05]  /*32b0*/  BRA.U !UP2, `(.L_x_533) ;  /* 0x000000010a487547 */ /* 0x000fea000b800000 */
[C---:B--2-4-:R-:W-:Y:S02]  /*32c0*/  IADD3 R8, PT, PT, R2.reuse, 0x1, RZ ;  /* 0x0000000102087810 */ /* 0x054fe40007ffe0ff */
[----:B------:R-:W-:Y:S02]  /*32d0*/  ISETP.EQ.OR P3, PT, R2, UR19, P2 ;  /* 0x0000001302007c0c */ /* 0x000fe40009762670 */
[----:B------:R-:W-:Y:S02]  /*32e0*/  ISETP.EQ.OR P1, PT, R8, UR19, P2 ;  /* 0x0000001308007c0c */ /* 0x000fe40009722670 */
[----:B------:R-:W-:Y:S02]  /*32f0*/  MOV R9, UR20 ;  /* 0x0000001400097c02 */ /* 0x000fe40008000f00 */
[----:B------:R-:W-:Y:S02]  /*3300*/  MOV R13, UR20 ;  /* 0x00000014000d7c02 */ /* 0x000fe40008000f00 */
[----:B------:R-:W-:-:S05]  /*3310*/  MOV R11, 0x8 ;  /* 0x00000008000b7802 */ /* 0x000fca0000000f00 */
[----:B------:R-:W-:Y:S02]  /*3320*/  @!P3 IMAD R10, R2, R9, UR12 ;  /* 0x0000000c020abe24 */ /* 0x000fe4000f8e0209 */
[----:B------:R-:W-:Y:S02]  /*3330*/  HFMA2 R9, -RZ, RZ, 0, 4.76837158203125e-07 ;  /* 0x00000008ff097431 */ /* 0x000fe400000001ff */
[----:B------:R-:W-:Y:S02]  /*3340*/  @!P1 IMAD R8, R8, R13, UR12 ;  /* 0x0000000c08089e24 */ /* 0x000fe4000f8e020d */
[----:B------:R-:W-:-:S04]  /*3350*/  @!P3 IMAD.WIDE.U32 R10, R10, R11, UR8 ;  /* 0x000000080a0abe25 */ /* 0x000fc8000f8e000b */
[----:B------:R-:W-:Y:S02]  /*3360*/  @!P1 IMAD.WIDE.U32 R8, R8, R9, UR8 ;  /* 0x0000000808089e25 */ /* 0x000fe4000f8e0009 */
[----:B------:R-:W0:Y:S04]  /*3370*/  @!P3 LDG.E.64 R10, desc[UR14][R10.64] ;  /* 0x0000000e0a0ab981 */ /* 0x000e28000c1e1b00 */
[----:B------:R-:W2:Y:S01]  /*3380*/  @!P1 LDG.E.64 R8, desc[UR14][R8.64] ;  /* 0x0000000e08089981 */ /* 0x000ea2000c1e1b00 */
[----:B------:R-:W-:Y:S01]  /*3390*/  IADD3 R2, PT, PT, R2, 0x2, RZ ;  /* 0x0000000202027810 */ /* 0x000fe20007ffe0ff */
[----:B0--3--:R-:W-:Y:S01]  /*33a0*/  @!P3 FADD.FTZ R32, R32, R10 ;  /* 0x0000000a2020b221 */ /* 0x009fe20000010000 */
[----:B------:R-:W-:-:S03]  /*33b0*/  @!P3 FADD.FTZ R33, R33, R11 ;  /* 0x0000000b2121b221 */ /* 0x000fc60000010000 */
[----:B--2---:R-:W-:Y:S01]  /*33c0*/  @!P1 FADD.FTZ R32, R32, R8 ;  /* 0x0000000820209221 */ /* 0x004fe20000010000 */
[----:B------:R-:W-:-:S07]  /*33d0*/  @!P1 FADD.FTZ R33, R33, R9 ;  /* 0x0000000921219221 */ /* 0x000fce0000010000 */
.L_x_533:
[----:B------:R-:W-:Y:S01]  /*33e0*/  ISETP.EQ.OR P1, PT, R2, UR19, P2 ;  /* 0x0000001302007c0c */ /* 0x000fe20009722670 */
[----:B------:R-:W-:Y:S03]  /*33f0*/  BSSY.RECONVERGENT B0, `(.L_x_527) ;  /* 0x000000a000007945 */ /* 0x000fe60003800200 */
[----:B------:R-:W-:-:S13]  /*3400*/  PLOP3.LUT P1, PT, P1, PT, UP3, 0xd5, 0x5d ;  /* 0x00000000005d781c */ /* 0x000fda0000f2fa3d */
[----:B------:R-:W-:Y:S05]  /*3410*/  @P1 BRA `(.L_x_534) ;  /* 0x00000000001c1947 */ /* 0x000fea0003800000 */
[----:B--2-4-:R-:W-:Y:S02]  /*3420*/  MOV R9, UR20 ;  /* 0x0000001400097c02 */ /* 0x014fe40008000f00 */
[----:B------:R-:W-:-:S03]  /*3430*/  MOV R11, 0x8 ;  /* 0x00000008000b7802 */ /* 0x000fc60000000f00 */
[----:B------:R-:W-:-:S04]  /*3440*/  IMAD R8, R2, R9, UR12 ;  /* 0x0000000c02087e24 */ /* 0x000fc8000f8e0209 */
[----:B------:R-:W-:-:S06]  /*3450*/  IMAD.WIDE.U32 R8, R8, R11, UR8 ;  /* 0x0000000808087e25 */ /* 0x000fcc000f8e000b */
[----:B------:R-:W0:Y:S02]  /*3460*/  LDG.E.64 R8, desc[UR14][R8.64] ;  /* 0x0000000e08087981 */ /* 0x000e24000c1e1b00 */
[----:B0--3--:R-:W-:Y:S01]  /*3470*/  FADD.FTZ R32, R32, R8 ;  /* 0x0000000820207221 */ /* 0x009fe20000010000 */
[----:B------:R-:W-:-:S07]  /*3480*/  FADD.FTZ R33, R33, R9 ;  /* 0x0000000921217221 */ /* 0x000fce0000010000 */
.L_x_534:
[----:B------:R-:W-:Y:S05]  /*3490*/  BSYNC.RECONVERGENT B0 ;  /* 0x0000000000007941 */ /* 0x000fea0003800200 */
.L_x_527:
[----:B------:R-:W5:Y:S01]  /*34a0*/  S2UR UR7, SR_CgaCtaId ;  /* 0x00000000000779c3 */ /* 0x000f620000008800 */
[----:B------:R-:W-:Y:S01]  /*34b0*/  UMOV UR6, 0x400 ;  /* 0x0000040000067882 */ /* 0x000fe20000000000 */
[--C-:B--2-4-:R-:W-:Y:S02]  /*34c0*/  HADD2.F32 R10, -RZ, R37.reuse.H0_H0 ;  /* 0x20000025ff0a7230 */ /* 0x114fe40000004100 */
[----:B------:R-:W-:Y:S02]  /*34d0*/  HADD2.F32 R37, -RZ, R37.H1_H1 ;  /* 0x30000025ff257230 */ /* 0x000fe40000004100 */
[--C-:B------:R-:W-:Y:S02]  /*34e0*/  HADD2.F32 R11, -RZ, R36.reuse.H0_H0 ;  /* 0x20000024ff0b7230 */ /* 0x100fe40000004100 */
[----:B------:R-:W-:Y:S01]  /*34f0*/  FADD.FTZ R12, R10, -UR23 ;  /* 0x800000170a0c7e21 */ /* 0x000fe20008010000 */
[----:B------:R-:W-:Y:S02]  /*3500*/  HADD2.F32 R36, -RZ, R36.H1_H1 ;  /* 0x30000024ff247230 */ /* 0x000fe40000004100 */
[----:B------:R-:W-:Y:S01]  /*3510*/  FADD.FTZ R37, R37, -UR23 ;  /* 0x8000001725257e21 */ /* 0x000fe20008010000 */
[----:B------:R-:W-:-:S03]  /*3520*/  FMUL.FTZ R23, R12, UR17 ;  /* 0x000000110c177c20 */ /* 0x000fc60008410000 */
[----:B------:R-:W-:Y:S01]  /*3530*/  FMUL.FTZ R22, R37, UR17 ;  /* 0x0000001125167c20 */ /* 0x000fe20008410000 */
[----:B-----5:R-:W-:-:S09]  /*3540*/  ULEA UR6, UR7, UR6, 0x18 ;  /* 0x0000000607067291 */ /* 0x020fd2000f8ec0ff */
[----:B------:R-:W-:Y:S01]  /*3550*/  @!P2 STS.64 [UR6+0x30], R32 ;  /* 0x00003020ff00a988 */ /* 0x000fe20008000a06 */
[----:B------:R-:W-:Y:S06]  /*3560*/  BAR.SYNC.DEFER_BLOCKING 0x0 ;  /* 0x0000000000007b1d */ /* 0x000fec0000010000 */
[----:B------:R-:W2:Y:S01]  /*3570*/  LDS.64 R8, [UR6+0x30] ;  /* 0x00003006ff087984 */ /* 0x000ea20008000a00 */
[----:B------:R-:W2:Y:S02]  /*3580*/  LDCU UR6, c[0x0][0x42c] ;  /* 0x00008580ff0677ac */ /* 0x000ea40008000800 */
[----:B--2---:R-:W-:Y:S01]  /*3590*/  FMUL.FTZ R2, R8, UR6 ;  /* 0x0000000608027c20 */ /* 0x004fe20008410000 */
[----:B------:R-:W-:-:S02]  /*35a0*/  HADD2.F32 R8, -RZ, R35.H0_H0 ;  /* 0x20000023ff087230 */ /* 0x000fc40000004100 */
[----:B------:R-:W-:Y:S01]  /*35b0*/  FMUL.FTZ R9, R9, UR6 ;  /* 0x0000000609097c20 */ /* 0x000fe20008410000 */
[----:B------:R-:W-:Y:S02]  /*35c0*/  HADD2.F32 R35, -RZ, R35.H1_H1 ;  /* 0x30000023ff237230 */ /* 0x000fe40000004100 */
[----:B------:R-:W-:-:S03]  /*35d0*/  FADD.FTZ R8, R8, -UR23 ;  /* 0x8000001708087e21 */ /* 0x000fc60008010000 */
[----:B------:R-:W-:Y:S01]  /*35e0*/  FADD.FTZ R10, R35, -UR23 ;  /* 0x80000017230a7e21 */ /* 0x000fe20008010000 */
[----:B------:R-:W-:Y:S06]  /*35f0*/  BRA.U !UP1, `(.L_x_535) ;  /* 0x0000000109487547 */ /* 0x000fec000b800000 */
[----:B------:R-:W-:Y:S01]  /*3600*/  FFMA.FTZ R12, R6, R23, R4 ;  /* 0x00000017060c7223 */ /* 0x000fe20000010004 */
[----:B------:R-:W-:-:S03]  /*3610*/  FFMA.FTZ R13, R7, R22, R5 ;  /* 0x00000016070d7223 */ /* 0x000fc60000010005 */
[----:B-1----:R-:W-:Y:S01]  /*3620*/  FMUL.FTZ R14, R12, -1.4426950216293334961 ;  /* 0xbfb8aa3b0c0e7820 */ /* 0x002fe20000410000 */
[----:B------:R-:W-:-:S05]  /*3630*/  FMUL.FTZ R17, R13, -1.4426950216293334961 ;  /* 0xbfb8aa3b0d117820 */ /* 0x000fca0000410000 */
[----:B------:R-:W1:Y:S04]  /*3640*/  MUFU.EX2 R14, R14 ;  /* 0x0000000e000e7308 */ /* 0x000e680000000800 */
[----:B------:R-:W2:Y:S01]  /*3650*/  MUFU.EX2 R17, R17 ;  /* 0x0000001100117308 */ /* 0x000ea20000000800 */
[----:B-1----:R-:W-:Y:S01]  /*3660*/  FADD.FTZ R15, R14, 1 ;  /* 0x3f8000000e0f7421 */ /* 0x002fe20000010000 */
[----:B--2---:R-:W-:-:S03]  /*3670*/  FADD.FTZ R18, R17, 1 ;  /* 0x3f80000011127421 */ /* 0x004fc60000010000 */
        /* <DEDUP_REMOVED lines=10> */
.L_x_535:
[----:B------:R-:W-:Y:S04]  /*3720*/  BSSY.RECONVERGENT B0, `(.L_x_536) ;  /* 0x0000015000007945 */ /* 0x000fe80003800200 */
[----:B------:R-:W-:Y:S05]  /*3730*/  @P0 BRA `(.L_x_537) ;  /* 0x00000000004c0947 */ /* 0x000fea0003800000 */
[----:B------:R-:W2:Y:S01]  /*3740*/  LDCU.64 UR8, c[0x0][0x3f8] ;  /* 0x00007f00ff0877ac */ /* 0x000ea20008000a00 */
[C-C-:B------:R-:W-:Y:S01]  /*3750*/  FFMA.FTZ R13, R2.reuse, R23, R9.reuse ;  /* 0x00000017020d7223 */ /* 0x140fe20000010009 */
[----:B------:R-:W-:Y:S01]  /*3760*/  FFMA.FTZ R12, R2, R22, R9 ;  /* 0x00000016020c7223 */ /* 0x000fe20000010009 */
[----:B-1----:R-:W-:Y:S01]  /*3770*/  SHF.R.S32.HI R14, RZ, 0x1f, R41 ;  /* 0x0000001fff0e7819 */ /* 0x002fe20000011429 */
[----:B------:R-:W1:Y:S01]  /*3780*/  LDCU.64 UR6, c[0x0][0x380] ;  /* 0x00007000ff0677ac */ /* 0x000e620008000a00 */
[----:B------:R-:W-:Y:S01]  /*3790*/  FFMA.FTZ R11, R6, R11, -R13 ;  /* 0x0000000b060b7223 */ /* 0x000fe2000001080d */
[----:B------:R-:W-:Y:S01]  /*37a0*/  FFMA.FTZ R36, R7, R36, -R12 ;  /* 0x0000002407247223 */ /* 0x000fe2000001080c */
[----:B------:R-:W-:Y:S02]  /*37b0*/  MOV R12, R42 ;  /* 0x0000002a000c7202 */ /* 0x000fe40000000f00 */
[----:B------:R-:W-:Y:S01]  /*37c0*/  MOV R13, R45 ;  /* 0x0000002d000d7202 */ /* 0x000fe20000000f00 */
[----:B------:R-:W-:Y:S01]  /*37d0*/  FMUL.FTZ R16, R11, UR17 ;  /* 0x000000110b107c20 */ /* 0x000fe20008410000 */
[----:B------:R-:W-:-:S05]  /*37e0*/  FMUL.FTZ R11, R36, UR17 ;  /* 0x00000011240b7c20 */ /* 0x000fca0008410000 */
[----:B------:R-:W-:Y:S01]  /*37f0*/  F2FP.F16.F32.PACK_AB R11, R11, R16 ;  /* 0x000000100b0b723e */ /* 0x000fe200000000ff */
[----:B--2---:R-:W-:Y:S02]  /*3800*/  IMAD R14, R14, UR8, RZ ;  /* 0x000000080e0e7c24 */ /* 0x004fe4000f8e02ff */
[----:B------:R-:W-:-:S04]  /*3810*/  IMAD.WIDE.U32 R12, R41, UR8, R12 ;  /* 0x00000008290c7c25 */ /* 0x000fc8000f8e000c */
[----:B------:R-:W-:Y:S01]  /*3820*/  IMAD R15, R41, UR9, R14 ;  /* 0x00000009290f7c24 */ /* 0x000fe2000f8e020e */
[----:B-1----:R-:W-:-:S04]  /*3830*/  LEA R14, P0, R12, UR6, 0x1 ;  /* 0x000000060c0e7c11 */ /* 0x002fc8000f8008ff */
[----:B------:R-:W-:-:S04]  /*3840*/  IADD3 R15, PT, PT, R13, R15, RZ ;  /* 0x0000000f0d0f7210 */ /* 0x000fc80007ffe0ff */
[----:B------:R-:W-:-:S05]  /*3850*/  LEA.HI.X R15, R12, UR7, R15, 0x1, P0 ;  /* 0x000000070c0f7c11 */ /* 0x000fca00080f0c0f */
[----:B------:R2:W-:Y:S02]  /*3860*/  STG.E desc[UR14][R14.64], R11 ;  /* 0x0000000b0e007986 */ /* 0x0005e4000c10190e */
.L_x_537:
[----:B------:R-:W-:Y:S05]  /*3870*/  BSYNC.RECONVERGENT B0 ;  /* 0x0000000000007941 */ /* 0x000fea0003800200 */
.L_x_536:
[----:B------:R-:W-:Y:S01]  /*3880*/  UISETP.NE.AND UP1, UPT, UR22, URZ, UPT ;  /* 0x000000ff1600728c */ /* 0x000fe2000bf25270 */
[--C-:B--2---:R-:W-:Y:S02]  /*3890*/  HADD2.F32 R11, -RZ, R34.reuse.H0_H0 ;  /* 0x20000022ff0b7230 */ /* 0x104fe40000004100 */
[----:B------:R-:W-:Y:S01]  /*38a0*/  FMUL.FTZ R17, R8, UR17 ;  /* 0x0000001108117c20 */ /* 0x000fe20008410000 */
[----:B------:R-:W-:Y:S02]  /*38b0*/  HADD2.F32 R34, -RZ, R34.H1_H1 ;  /* 0x30000022ff227230 */ /* 0x000fe40000004100 */
[----:B------:R-:W-:-:S03]  /*38c0*/  FMUL.FTZ R16, R10, UR17 ;  /* 0x000000110a107c20 */ /* 0x000fc60008410000 */
[----:B------:R-:W-:Y:S05]  /*38d0*/  BRA.U !UP1, `(.L_x_538) ;  /* 0x0000000109487547 */ /* 0x000fea000b800000 */
[----:B------:R-:W-:Y:S01]  /*38e0*/  FFMA.FTZ R4, R6, R17, R4 ;  /* 0x0000001106047223 */ /* 0x000fe20000010004 */
[----:B------:R-:W-:-:S03]  /*38f0*/  FFMA.FTZ R5, R7, R16, R5 ;  /* 0x0000001007057223 */ /* 0x000fc60000010005 */
[----:B------:R-:W-:Y:S01]  /*3900*/  FMUL.FTZ R8, R4, -1.4426950216293334961 ;  /* 0xbfb8aa3b04087820 */ /* 0x000fe20000410000 */
[----:B------:R-:W-:-:S05]  /*3910*/  FMUL.FTZ R12, R5, -1.4426950216293334961 ;  /* 0xbfb8aa3b050c7820 */ /* 0x000fca0000410000 */
[----:B------:R-:W2:Y:S04]  /*3920*/  MUFU.EX2 R8, R8 ;  /* 0x0000000800087308 */ /* 0x000ea80000000800 */
[----:B------:R-:W4:Y:S01]  /*3930*/  MUFU.EX2 R12, R12 ;  /* 0x0000000c000c7308 */ /* 0x000f220000000800 */
[----:B--2---:R-:W-:Y:S01]  /*3940*/  FADD.FTZ R10, R8, 1 ;  /* 0x3f800000080a7421 */ /* 0x004fe20000010000 */
[----:B----4-:R-:W-:-:S05]  /*3950*/  FADD.FTZ R13, R12, 1 ;  /* 0x3f8000000c0d7421 */ /* 0x010fca0000010000 */
        /* <DEDUP_REMOVED lines=10> */
.L_x_538:
[----:B------:R-:W2:Y:S01]  /*3a00*/  LDCU.64 UR6, c[0x0][0x400] ;  /* 0x00008000ff0677ac */ /* 0x000ea20008000a00 */
[----:B------:R-:W-:Y:S01]  /*3a10*/  SHF.R.S32.HI R4, RZ, 0x1f, R38 ;  /* 0x0000001fff047819 */ /* 0x000fe20000011426 */
[C-C-:B------:R-:W-:Y:S01]  /*3a20*/  FFMA.FTZ R5, R2.reuse, R17, R9.reuse ;  /* 0x0000001102057223 */ /* 0x140fe20000010009 */
[----:B------:R-:W-:Y:S01]  /*3a30*/  FFMA.FTZ R2, R2, R16, R9 ;  /* 0x0000001002027223 */ /* 0x000fe20000010009 */
[----:B------:R-:W-:Y:S02]  /*3a40*/  BSSY.RECONVERGENT B0, `(.L_x_539) ;  /* 0x0000013000007945 */ /* 0x000fe40003800200 */
[----:B------:R-:W-:Y:S01]  /*3a50*/  FFMA.FTZ R5, R6, R11, -R5 ;  /* 0x0000000b06057223 */ /* 0x000fe20000010805 */
[----:B------:R-:W-:-:S03]  /*3a60*/  FFMA.FTZ R2, R7, R34, -R2 ;  /* 0x0000002207027223 */ /* 0x000fc60000010802 */
[----:B------:R-:W-:Y:S01]  /*3a70*/  FMUL.FTZ R7, R5, UR17 ;  /* 0x0000001105077c20 */ /* 0x000fe20008410000 */
[----:B------:R-:W-:Y:S01]  /*3a80*/  FMUL.FTZ R2, R2, UR17 ;  /* 0x0000001102027c20 */ /* 0x000fe20008410000 */
[----:B--2---:R-:W-:-:S04]  /*3a90*/  ISETP.GE.U32.AND P0, PT, R38, UR6, PT ;  /* 0x0000000626007c0c */ /* 0x004fc8000bf06070 */
[----:B------:R-:W-:-:S13]  /*3aa0*/  ISETP.GE.AND.EX P0, PT, R4, UR7, PT, P0 ;  /* 0x0000000704007c0c */ /* 0x000fda000bf06300 */
[----:B------:R-:W-:Y:S05]  /*3ab0*/  @P0 BRA `(.L_x_540) ;  /* 0x00000000002c0947 */ /* 0x000fea0003800000 */
[----:B------:R-:W2:Y:S01]  /*3ac0*/  LDCU.64 UR6, c[0x0][0x3f8] ;  /* 0x00007f00ff0677ac */ /* 0x000ea20008000a00 */
[----:B------:R-:W-:Y:S02]  /*3ad0*/  MOV R43, R45 ;  /* 0x0000002d002b7202 */ /* 0x000fe40000000f00 */
[----:B------:R-:W-:Y:S01]  /*3ae0*/  F2FP.F16.F32.PACK_AB R7, R2, R7 ;  /* 0x000000070207723e */ /* 0x000fe200000000ff */
[----:B------:R-:W4:Y:S01]  /*3af0*/  LDCU.64 UR8, c[0x0][0x380] ;  /* 0x00007000ff0877ac */ /* 0x000f220008000a00 */
[----:B--2---:R-:W-:Y:S02]  /*3b00*/  IMAD R5, R4, UR6, RZ ;  /* 0x0000000604057c24 */ /* 0x004fe4000f8e02ff */
[----:B------:R-:W-:-:S04]  /*3b10*/  IMAD.WIDE.U32 R42, R38, UR6, R42 ;  /* 0x00000006262a7c25 */ /* 0x000fc8000f8e002a */
[----:B------:R-:W-:Y:S01]  /*3b20*/  IMAD R5, R38, UR7, R5 ;  /* 0x0000000726057c24 */ /* 0x000fe2000f8e0205 */
[----:B----4-:R-:W-:-:S04]  /*3b30*/  LEA R4, P0, R42, UR8, 0x1 ;  /* 0x000000082a047c11 */ /* 0x010fc8000f8008ff */
[----:B------:R-:W-:-:S04]  /*3b40*/  IADD3 R5, PT, PT, R43, R5, RZ ;  /* 0x000000052b057210 */ /* 0x000fc80007ffe0ff */
[----:B------:R-:W-:-:S05]  /*3b50*/  LEA.HI.X R5, R42, UR9, R5, 0x1, P0 ;  /* 0x000000092a057c11 */ /* 0x000fca00080f0c05 */
[----:B------:R2:W-:Y:S02]  /*3b60*/  STG.E desc[UR14][R4.64], R7 ;  /* 0x0000000704007986 */ /* 0x0005e4000c10190e */
.L_x_540:
[----:B------:R-:W-:Y:S05]  /*3b70*/  BSYNC.RECONVERGENT B0 ;  /* 0x0000000000007941 */ /* 0x000fea0003800200 */
.L_x_539:
[----:B------:R-:W-:Y:S02]  /*3b80*/  UIADD3 UR11, UPT, UPT, UR20, UR11, URZ ;  /* 0x0000000b140b7290 */ /* 0x000fe4000fffe0ff */
[----:B------:R-:W-:Y:S02]  /*3b90*/  UIADD3 UR4, UPT, UPT, UR4, 0x1, URZ ;  /* 0x0000000104047890 */ /* 0x000fe4000fffe0ff */
[----:B------:R-:W-:-:S09]  /*3ba0*/  UISETP.GE.AND UP1, UPT, UR11, UR5, UPT ;  /* 0x000000050b00728c */ /* 0x000fd2000bf26270 */
[----:B------:R-:W-:Y:S05]  /*3bb0*/  BRA.U !UP1, `(.L_x_541) ;  /* 0xffffffc509907547 */ /* 0x000fea000b83ffff */
.L_x_516:
[----:B------:R-:W4:Y:S01]  /*3bc0*/  LDC R2, c[0x0][0x370] ;  /* 0x0000dc00ff027b82 */ /* 0x000f220000000800 */
[----:B------:R-:W-:Y:S01]  /*3bd0*/  ISETP.NE.AND P2, PT, R3, RZ, PT ;  /* 0x000000ff0300720c */ /* 0x000fe20003f45270 */
[----:B------:R-:W-:Y:S06]  /*3be0*/  BSSY.RECONVERGENT B0, `(.L_x_542) ;  /* 0x0000011000007945 */ /* 0x000fec0003800200 */
[----:B------:R-:W5:Y:S08]  /*3bf0*/  LDC R9, c[0x0][0x374] ;  /* 0x0000dd00ff097b82 */ /* 0x000f700000000800 */
[----:B--2---:R-:W2:Y:S01]  /*3c00*/  LDC.64 R4, c[0x0][0x3c8] ;  /* 0x0000f200ff047b82 */ /* 0x004ea20000000a00 */
[----:B----4-:R-:W-:-:S02]  /*3c10*/  ISETP.NE.AND P1, PT, R2, 0x1, PT ;  /* 0x000000010200780c */ /* 0x010fc40003f25270 */
[----:B------:R-:W-:Y:S02]  /*3c20*/  IADD3 R6, PT, PT, R2, -0x1, RZ ;  /* 0xffffffff02067810 */ /* 0x000fe40007ffe0ff */
[----:B-----5:R-:W-:-:S04]  /*3c30*/  IADD3 R0, PT, PT, R9, -0x1, RZ ;  /* 0xffffffff09007810 */ /* 0x020fc80007ffe0ff */
        /* <DEDUP_REMOVED lines=11> */
.L_x_543:
[----:B------:R-:W-:Y:S05]  /*3cf0*/  BSYNC.RECONVERGENT B0 ;  /* 0x0000000000007941 */ /* 0x000fea0003800200 */
.L_x_542:
[----:B------:R-:W-:Y:S05]  /*3d00*/  @P0 EXIT ;  /* 0x000000000000094d */ /* 0x000fea0003800000 */
[----:B------:R-:W-:Y:S05]  /*3d10*/  @P2 BRA `(.L_x_544) ;  /* 0x0000000000202947 */ /* 0x000fea0003800000 */
[----:B------:R-:W-:-:S05]  /*3d20*/  IMAD R0, R2, R9, RZ ;  /* 0x0000000902007224 */ /* 0x000fca00078e02ff */
[----:B------:R-:W-:-:S13]  /*3d30*/  ISETP.NE.AND P0, PT, R0, -0x1, PT ;  /* 0xffffffff0000780c */ /* 0x000fda0003f05270 */
[----:B------:R-:W-:Y:S05]  /*3d40*/  @!P0 BRA `(.L_x_544) ;  /* 0x0000000000148947 */ /* 0x000fea0003800000 */
.L_x_545:
[----:B--2---:R-:W2:Y:S04]  /*3d50*/  LDG.E.STRONG.GPU R7, desc[UR14][R4.64] ;  /* 0x0000000e04077981 */ /* 0x004ea8000c1ef900 */
[----:B--2---:R-:W-:Y:S01]  /*3d60*/  CCTL.IVALL ;  /* 0x00000000ff00798f */ /* 0x004fe20002000000 */
[----:B------:R-:W-:Y:S05]  /*3d70*/  YIELD ;  /* 0x0000000000007946 */ /* 0x000fea0003800000 */
[----:B------:R-:W-:-:S13]  /*3d80*/  ISETP.NE.AND P0, PT, R7, R0, PT ;  /* 0x000000000700720c */ /* 0x000fda0003f05270 */
[----:B------:R-:W-:Y:S05]  /*3d90*/  @P0 BRA `(.L_x_545) ;  /* 0xfffffffc00ec0947 */ /* 0x000fea000383ffff */
.L_x_544:
        /* <DEDUP_REMOVED lines=11> */
[----:B--2---:R-:W-:Y:S01]  /*3e50*/  IADD3 R5, P1, PT, R3, 0x80, RZ ;  /* 0x0000008003057810 */ /* 0x004fe20007f3e0ff */
        /* <DEDUP_REMOVED lines=25> */
[----:B------:R-:W2:Y:S01]  /*3ff0*/  LDCU.64 UR4, c[0x0][0x3d8] ;  /* 0x00007b00ff0477ac */ /* 0x000ea20008000a00 */
[----:B------:R-:W-:Y:S02]  /*4000*/  SHF.R.U64 R4, R6, 0x7, R5 ;  /* 0x0000000706047819 */ /* 0x000fe40000001205 */
[C---:B------:R-:W-:Y:S01]  /*4010*/  SHF.L.U64.HI R20, R3.reuse, 0x3, R2 ;  /* 0x0000000303147819 */ /* 0x040fe20000010202 */
[----:B------:R-:W4:Y:S01]  /*4020*/  LDCU.64 UR12, c[0x0][0x390] ;  /* 0x00007200ff0c77ac */ /* 0x000f220008000a00 */
[----:B------:R-:W-:Y:S02]  /*4030*/  IADD3 R4, PT, PT, R4, 0x1, RZ ;  /* 0x0000000104047810 */ /* 0x000fe40007ffe0ff */
[----:B------:R-:W-:Y:S01]  /*4040*/  SHF.L.U32 R19, R3, 0x3, RZ ;  /* 0x0000000303137819 */ /* 0x000fe200000006ff */
[----:B------:R-:W5:Y:S01]  /*4050*/  LDCU.64 UR16, c[0x0][0x388] ;  /* 0x00007100ff1077ac */ /* 0x000f620008000a00 */
[----:B------:R-:W-:Y:S02]  /*4060*/  SHF.L.U32 R0, R4, 0x7, RZ ;  /* 0x0000000704007819 */ /* 0x000fe400000006ff */
[----:B------:R-:W-:-:S02]  /*4070*/  MOV R5, UR10 ;  /* 0x0000000a00057c02 */ /* 0x000fc40008000f00 */
[----:B------:R-:W-:Y:S02]  /*4080*/  LOP3.LUT R0, R0, 0x180, RZ, 0xc0, !PT ;  /* 0x0000018000007812 */ /* 0x000fe400078ec0ff */
[----:B------:R-:W-:Y:S02]  /*4090*/  MOV R29, UR8 ;  /* 0x00000008001d7c02 */ /* 0x000fe40008000f00 */
[----:B------:R-:W-:Y:S02]  /*40a0*/  MOV R6, UR9 ;  /* 0x0000000900067c02 */ /* 0x000fe40008000f00 */
[----:B--2---:R-:W-:Y:S01]  /*40b0*/  LEA R23, P1, R3, UR4, 0x2 ;  /* 0x0000000403177c11 */ /* 0x004fe2000f8210ff */
[----:B------:R-:W-:Y:S01]  /*40c0*/  USHF.L.U32 UR4, UR11, 0x2, URZ ;  /* 0x000000020b047899 */ /* 0x000fe200080006ff */
[----:B------:R-:W-:Y:S02]  /*40d0*/  SHF.L.U64.HI R29, R29, 0x2, R6 ;  /* 0x000000021d1d7819 */ /* 0x000fe40000010206 */
[----:B------:R-:W-:-:S02]  /*40e0*/  LEA.HI.X R24, R3, UR5, R2, 0x2, P1 ;  /* 0x0000000503187c11 */ /* 0x000fc400088f1402 */
[----:B------:R-:W-:Y:S02]  /*40f0*/  IADD3 R3, P3, PT, R0, R3, RZ ;  /* 0x0000000300037210 */ /* 0x000fe40007f7e0ff */
[----:B------:R-:W-:Y:S01]  /*4100*/  LOP3.LUT R0, R4, 0x3, RZ, 0xc0, !PT ;  /* 0x0000000304007812 */ /* 0x000fe200078ec0ff */
[----:B------:R-:W-:Y:S01]  /*4110*/  IMAD.WIDE.U32 R4, R5, 0x4, RZ ;  /* 0x0000000405047825 */ /* 0x000fe200078e00ff */
[C---:B----4-:R-:W-:Y:S02]  /*4120*/  IADD3 R21, P1, PT, R19.reuse, UR12, RZ ;  /* 0x0000000c13157c10 */ /* 0x050fe4000ff3e0ff */
[----:B------:R-:W-:Y:S02]  /*4130*/  MOV R25, UR6 ;  /* 0x0000000600197c02 */ /* 0x000fe40008000f00 */
[----:B------:R-:W-:Y:S02]  /*4140*/  MOV R6, UR7 ;  /* 0x0000000700067c02 */ /* 0x000fe40008000f00 */
[----:B-----5:R-:W-:-:S02]  /*4150*/  IADD3 R19, P2, PT, R19, UR16, RZ ;  /* 0x0000001013137c10 */ /* 0x020fc4000ff5e0ff */
[----:B------:R-:W-:Y:S02]  /*4160*/  IADD3 R0, P4, PT, RZ, -R0, RZ ;  /* 0x80000000ff007210 */ /* 0x000fe40007f9e0ff */
[C---:B------:R-:W-:Y:S02]  /*4170*/  IADD3.X R22, PT, PT, R20.reuse, UR13, RZ, P1, !PT ;  /* 0x0000000d14167c10 */ /* 0x040fe40008ffe4ff */
[----:B------:R-:W-:Y:S02]  /*4180*/  SHF.L.U64.HI R25, R25, 0x2, R6 ;  /* 0x0000000219197819 */ /* 0x000fe40000010206 */
[----:B------:R-:W-:Y:S02]  /*4190*/  IADD3.X R20, PT, PT, R20, UR17, RZ, P2, !PT ;  /* 0x0000001114147c10 */ /* 0x000fe400097fe4ff */
[----:B------:R-:W-:Y:S02]  /*41a0*/  IADD3 R27, PT, PT, R5, UR4, RZ ;  /* 0x00000004051b7c10 */ /* 0x000fe4000fffe0ff */
[----:B------:R-:W-:-:S02]  /*41b0*/  IADD3.X R18, PT, PT, RZ, -0x1, RZ, P4, !PT ;  /* 0xffffffffff127810 */ /* 0x000fc400027fe4ff */
[----:B------:R-:W-:-:S07]  /*41c0*/  IADD3.X R2, PT, PT, RZ, R2, RZ, P3, !PT ;  /* 0x00000002ff027210 */ /* 0x000fce0001ffe4ff */
.L_x_548:
[----:B--2---:R-:W-:Y:S02]  /*41d0*/  MOV R8, UR8 ;  /* 0x0000000800087c02 */ /* 0x004fe40008000f00 */
[----:B------:R-:W-:Y:S02]  /*41e0*/  MOV R12, UR6 ;  /* 0x00000006000c7c02 */ /* 0x000fe40008000f00 */
[-C--:B------:R-:W-:Y:S02]  /*41f0*/  LEA R8, P1, R8, R23.reuse, 0x2 ;  /* 0x0000001708087211 */ /* 0x080fe400078210ff */
[----:B------:R-:W-:Y:S02]  /*4200*/  IADD3 R10, P2, PT, R23, R4, RZ ;  /* 0x00000004170a7210 */ /* 0x000fe40007f5e0ff */
[-C--:B------:R-:W-:Y:S02]  /*4210*/  LEA R12, P3, R12, R23.reuse, 0x2 ;  /* 0x000000170c0c7211 */ /* 0x080fe400078610ff */
[----:B------:R-:W-:-:S02]  /*4220*/  MOV R6, R23 ;  /* 0x0000001700067202 */ /* 0x000fc40000000f00 */
[----:B------:R-:W-:Y:S02]  /*4230*/  MOV R7, R24 ;  /* 0x0000001800077202 */ /* 0x000fe40000000f00 */
[C---:B------:R-:W-:Y:S02]  /*4240*/  IADD3.X R9, PT, PT, R24.reuse, R29, RZ, P1, !PT ;  /* 0x0000001d18097210 */ /* 0x040fe40000ffe4ff */
[C---:B------:R-:W-:Y:S01]  /*4250*/  IADD3.X R11, PT, PT, R24.reuse, R27, RZ, P2, !PT ;  /* 0x0000001b180b7210 */ /* 0x040fe200017fe4ff */
[----:B-1----:R1:W2:Y:S01]  /*4260*/  LDG.E R14, desc[UR14][R6.64] ;  /* 0x0000000e060e7981 */ /* 0x0022a2000c1e1900 */
[----:B------:R-:W-:-:S03]  /*4270*/  IADD3.X R13, PT, PT, R24, R25, RZ, P3, !PT ;  /* 0x00000019180d7210 */ /* 0x000fc60001ffe4ff */
[----:B------:R4:W2:Y:S04]  /*4280*/  LDG.E R15, desc[UR14][R8.64] ;  /* 0x0000000e080f7981 */ /* 0x0008a8000c1e1900 */
[----:B------:R-:W5:Y:S04]  /*4290*/  LDG.E R16, desc[UR14][R10.64] ;  /* 0x0000000e0a107981 */ /* 0x000f68000c1e1900 */
[----:B------:R-:W5:Y:S01]  /*42a0*/  LDG.E R17, desc[UR14][R12.64] ;  /* 0x0000000e0c117981 */ /* 0x000f62000c1e1900 */
[----:B-1----:R-:W-:Y:S02]  /*42b0*/  MOV R6, R19 ;  /* 0x0000001300067202 */ /* 0x002fe40000000f00 */
[----:B------:R-:W-:-:S02]  /*42c0*/  MOV R7, R20 ;  /* 0x0000001400077202 */ /* 0x000fc40000000f00 */
[----:B----4-:R-:W-:Y:S02]  /*42d0*/  MOV R8, R21 ;  /* 0x0000001500087202 */ /* 0x010fe40000000f00 */
        /* <DEDUP_REMOVED lines=12> */
[----:B-----5:R2:W-:Y:S01]  /*43a0*/  STG.E.64 desc[UR14][R8.64], R16 ;  /* 0x0000001008007986 */ /* 0x0205e2000c101b0e */
[----:B------:R-:W-:Y:S05]  /*43b0*/  @P1 BRA `(.L_x_548) ;  /* 0xfffffffc00841947 */ /* 0x000fea000383ffff */
.L_x_547:
[----:B------:R-:W-:Y:S05]  /*43c0*/  BSYNC.RECONVERGENT B0 ;  /* 0x0000000000007941 */ /* 0x000fea0003800200 */
.L_x_546:
        /* <DEDUP_REMOVED lines=11> */
.L_x_550:
[C---:B-1----:R-:W-:Y:S02]  /*4480*/  SHF.L.U32 R13, R3.reuse, 0x2, RZ ;  /* 0x00000002030d7819 */ /* 0x042fe400000006ff */
[----:B--2---:R-:W-:Y:S02]  /*4490*/  SHF.L.U64.HI R15, R3, 0x2, R2 ;  /* 0x00000002030f7819 */ /* 0x004fe40000010202 */
        /* <DEDUP_REMOVED lines=8> */
[----:B------:R5:W4:Y:S01]  /*4520*/  LDG.E R17, desc[UR14][R6.64] ;  /* 0x0000000e06117981 */ /* 0x000b22000c1e1900 */
[----:B------:R-:W-:-:S03]  /*4530*/  IADD3.X R9, PT, PT, R5, UR5, RZ, P0, !PT ;  /* 0x0000000505097c10 */ /* 0x000fc600087fe4ff */
[----:B------:R-:W3:Y:S04]  /*4540*/  LDG.E R19, desc[UR14][R10.64] ;  /* 0x0000000e0a137981 */ /* 0x000ee8000c1e1900 */
[----:B------:R5:W3:Y:S01]  /*4550*/  LDG.E R18, desc[UR14][R8.64] ;  /* 0x0000000e08127981 */ /* 0x000ae2000c1e1900 */
[C---:B------:R-:W-:Y:S02]  /*4560*/  SHF.L.U32 R0, R3.reuse, 0x3, RZ ;  /* 0x0000000303007819 */ /* 0x040fe400000006ff */
[----:B------:R-:W-:Y:S02]  /*4570*/  SHF.L.U64.HI R2, R3, 0x3, R2 ;  /* 0x0000000303027819 */ /* 0x000fe40000010202 */
[----:B-1----:R-:W-:Y:S02]  /*4580*/  LOP3.LUT R14, R0, 0xfffffff8, RZ, 0xc0, !PT ;  /* 0xfffffff8000e7812 */ /* 0x002fe400078ec0ff */
[----:B------:R-:W-:-:S02]  /*4590*/  LOP3.LUT R13, R13, 0xfffffffc, RZ, 0xc0, !PT ;  /* 0xfffffffc0d0d7812 */ /* 0x000fc400078ec0ff */
[----:B--2---:R-:W-:Y:S02]  /*45a0*/  LOP3.LUT R5, R2, 0x3, RZ, 0xc0, !PT ;  /* 0x0000000302057812 */ /* 0x004fe400078ec0ff */
[C---:B0-----:R-:W-:Y:S02]  /*45b0*/  IADD3 R12, P0, PT, R14.reuse, UR16, RZ ;  /* 0x000000100e0c7c10 */ /* 0x041fe4000ff1e0ff */
[----:B------:R-:W-:Y:S02]  /*45c0*/  LOP3.LUT R4, R15, 0x3, RZ, 0xc0, !PT ;  /* 0x000000030f047812 */ /* 0x000fe400078ec0ff */
[----:B------:R-:W-:Y:S02]  /*45d0*/  IADD3 R14, P1, PT, R14, UR18, RZ ;  /* 0x000000120e0e7c10 */ /* 0x000fe4000ff3e0ff */
[----:B-----5:R-:W-:Y:S02]  /*45e0*/  IADD3 R6, P2, PT, R13, UR12, RZ ;  /* 0x0000000c0d067c10 */ /* 0x020fe4000ff5e0ff */
[----:B------:R-:W-:-:S02]  /*45f0*/  IADD3.X R13, PT, PT, R5, UR17, RZ, P0, !PT ;  /* 0x00000011050d7c10 */ /* 0x000fc400087fe4ff */
[----:B------:R-:W-:Y:S02]  /*4600*/  IADD3.X R15, PT, PT, R5, UR19, RZ, P1, !PT ;  /* 0x00000013050f7c10 */ /* 0x000fe40008ffe4ff */
[----:B------:R-:W-:Y:S02]  /*4610*/  IADD3.X R7, PT, PT, R4, UR13, RZ, P2, !PT ;  /* 0x0000000d04077c10 */ /* 0x000fe400097fe4ff */
[C---:B------:R-:W-:Y:S02]  /*4620*/  IADD3 R8, P0, PT, R6.reuse, UR11, RZ ;  /* 0x0000000b06087c10 */ /* 0x040fe4000ff1e0ff */
[C---:B------:R-:W-:Y:S02]  /*4630*/  IADD3 R10, P1, PT, R6.reuse, UR4, RZ ;  /* 0x00000004060a7c10 */ /* 0x040fe4000ff3e0ff */
[----:B------:R-:W-:Y:S02]  /*4640*/  IADD3 R4, P2, PT, R6, UR6, RZ ;  /* 0x0000000606047c10 */ /* 0x000fe4000ff5e0ff */
[----:B------:R-:W-:-:S02]  /*4650*/  IADD3.X R9, PT, PT, R7, UR10, RZ, P0, !PT ;  /* 0x0000000a07097c10 */ /* 0x000fc400087fe4ff */
[C---:B------:R-:W-:Y:S02]  /*4660*/  IADD3.X R11, PT, PT, R7.reuse, UR5, RZ, P1, !PT ;  /* 0x00000005070b7c10 */ /* 0x040fe40008ffe4ff */
[----:B------:R-:W-:Y:S01]  /*4670*/  IADD3.X R5, PT, PT, R7, UR7, RZ, P2, !PT ;  /* 0x0000000707057c10 */ /* 0x000fe200097fe4ff */
[----:B----4-:R0:W-:Y:S04]  /*4680*/  STG.E.64 desc[UR14][R12.64], R16 ;  /* 0x000000100c007986 */ /* 0x0101e8000c101b0e */
[----:B---3--:R1:W-:Y:S04]  /*4690*/  STG.E.64 desc[UR14][R14.64], R18 ;  /* 0x000000120e007986 */ /* 0x0083e8000c101b0e */
        /* <DEDUP_REMOVED lines=45> */
[----:B---3--:R1:W-:Y:S04]  /*4970*/  STG.E.64 desc[UR14][R16.64], R20 ;  /* 0x0000001410007986 */ /* 0x0083e8000c101b0e */
[----:B--2---:R1:W-:Y:S07]  /*4980*/  STG.E.64 desc[UR14][R14.64], R22 ;  /* 0x000000160e007986 */ /* 0x0043ee000c101b0e */
[----:B------:R-:W-:Y:S05]  /*4990*/  @P0 BRA `(.L_x_550) ;  /* 0xfffffff800b80947 */ /* 0x000fea000383ffff */
[----:B------:R-:W-:Y:S05]  /*49a0*/  BSYNC.RECONVERGENT B0 ;  /* 0x0000000000007941 */ /* 0x000fea0003800200 */
.L_x_549:
[----:B------:R-:W-:Y:S05]  /*49b0*/  EXIT ;  /* 0x000000000000794d */ /* 0x000fea0003800000 */
.L_x_551:
        /* <DEDUP_REMOVED lines=12> */
.L_x_2480:


//--------------------- .text._Z35group_norm_nhwc_bwd_one_pass_kernelI11Fp16IOFp32WLi256ELi4ELi128EEv26Group_norm_nhwc_bwd_params --------------------------
	.section	.text._Z35group_norm_nhwc_bwd_one_pass_kernelI11Fp16IOFp32WLi256ELi4ELi128EEv26Group_norm_nhwc_bwd_params,"ax",@progbits
	.align	128
        .global         _Z35group_norm_nhwc_bwd_one_pass_kernelI11Fp16IOFp32WLi256ELi4ELi128EEv26Group_norm_nhwc_bwd_params
        .type           _Z35group_norm_nhwc_bwd_one_pass_kernelI11Fp16IOFp32WLi256ELi4ELi128EEv26Group_norm_nhwc_bwd_params,@function
        .size           _Z35group_norm_nhwc_bwd_one_pass_kernelI11Fp16IOFp32WLi256ELi4ELi128EEv26Group_norm_nhwc_bwd_params,(.L_x_2481 - _Z35group_norm_nhwc_bwd_one_pass_kernelI11Fp16IOFp32WLi256ELi4ELi128EEv26Group_norm_nhwc_bwd_params)
        .other          _Z35group_norm_nhwc_bwd_one_pass_kernelI11Fp16IOFp32WLi256ELi4ELi128EEv26Group_norm_nhwc_bwd_params,@"STO_CUDA_ENTRY STV_DEFAULT"
_Z35group_norm_nhwc_bwd_one_pass_kernelI11Fp16IOFp32WLi256ELi4ELi128EEv26Group_norm_nhwc_bwd_params:
.text._Z35group_norm_nhwc_bwd_one_pass_kernelI11Fp16IOFp32WLi256ELi4ELi128EEv26Group_norm_nhwc_bwd_params:
        /* <DEDUP_REMOVED lines=12> */
[----:B------:R-:W-:Y:S01]  /*00c0*/  SHF.R.U32.HI R3, RZ, 0x1, R0 ;  /* 0x00000001ff037819 */ /* 0x000fe20000011600 */
[----:B------:R-:W-:Y:S01]  /*00d0*/  HFMA2 R33, -RZ, RZ, 0, 0 ;  /* 0x00000000ff217431 */ /* 0x000fe200000001ff */
[----:B------:R-:W2:Y:S04]  /*00e0*/  LDCU.U8 UR14, c[0x0][0x414] ;  /* 0x00008280ff0e77ac */ /* 0x000ea80008000000 */
[----:B------:R-:W3:Y:S01]  /*00f0*/  LDC R2, c[0x0][0x370] ;  /* 0x0000dc00ff027b82 */ /* 0x000ee20000000800 */
[----:B------:R-:W-:Y:S01]  /*0100*/  UMOV UR7, UR8 ;  /* 0x0000000800077c82 */ /* 0x000fe20008000000 */
[----:B0-----:R-:W-:-:S05]  /*0110*/  IMAD R3, R4, UR10, R3 ;  /* 0x0000000a04037c24 */ /* 0x001fca000f8e0203 */
[C---:B------:R-:W-:Y:S02]  /*0120*/  IADD3 R36, PT, PT, R3.reuse, 0x40, RZ ;  /* 0x0000004003247810 */ /* 0x040fe40007ffe0ff */
[C---:B------:R-:W-:Y:S02]  /*0130*/  IADD3 R35, PT, PT, R3.reuse, 0x80, RZ ;  /* 0x0000008003237810 */ /* 0x040fe40007ffe0ff */
[----:B-123--:R-:W-:-:S07]  /*0140*/  IADD3 R34, PT, PT, R3, 0xc0, RZ ;  /* 0x000000c003227810 */ /* 0x00efce0007ffe0ff */
.L_x_583:
[----:B0-----:R-:W0:Y:S01]  /*0150*/  LDC R8, c[0x0][0x410] ;  /* 0x00010400ff087b82 */ /* 0x001e220000000800 */
[----:B------:R-:W-:Y:S01]  /*0160*/  IABS R9, UR7 ;  /* 0x0000000700097c13 */ /* 0x000fe20008000000 */
[----:B------:R-:W1:Y:S01]  /*0170*/  LDCU.128 UR16, c[0x0][0x400] ;  /* 0x00008000ff1077ac */ /* 0x000e620008000c00 */
[----:B------:R-:W-:Y:S02]  /*0180*/  SHF.R.S32.HI R19, RZ, 0x1f, R36 ;  /* 0x0000001fff137819 */ /* 0x000fe40000011424 */
[----:B------:R-:W-:Y:S01]  /*0190*/  ISETP.LE.AND P3, PT, RZ, UR7, PT ;  /* 0x00000007ff007c0c */ /* 0x000fe2000bf63270 */
[----:B------:R-:W2:Y:S01]  /*01a0*/  LDCU.64 UR4, c[0x0][0x3b8] ;  /* 0x00007700ff0477ac */ /* 0x000ea20008000a00 */
[----:B------:R-:W-:Y:S01]  /*01b0*/  SHF.R.S32.HI R21, RZ, 0x1f, R35 ;  /* 0x0000001fff157819 */ /* 0x000fe20000011423 */
[----:B------:R-:W3:Y:S01]  /*01c0*/  LDC R10, c[0x0][0x41c] ;  /* 0x00010700ff0a7b82 */ /* 0x000ee20000000800 */
[----:B------:R-:W-:Y:S02]  /*01d0*/  SHF.R.U32.HI R13, RZ, 0x1, R0 ;  /* 0x00000001ff0d7819 */ /* 0x000fe40000011600 */
[----:B-1----:R-:W-:-:S02]  /*01e0*/  ISETP.GE.U32.AND P0, PT, R36, UR16, PT ;  /* 0x0000001024007c0c */ /* 0x002fc4000bf06070 */
[----:B0-----:R-:W-:Y:S01]  /*01f0*/  IABS R6, R8 ;  /* 0x0000000800067213 */ /* 0x001fe20000000000 */
[----:B--2---:R-:W-:Y:S01]  /*0200*/  UIMAD.WIDE UR4, UR7, 0x8, UR4 ;  /* 0x00000008070478a5 */ /* 0x004fe2000f8e0204 */
[----:B------:R-:W-:Y:S02]  /*0210*/  ISETP.GE.AND.EX P0, PT, R19, UR17, PT, P0 ;  /* 0x0000001113007c0c */ /* 0x000fe4000bf06300 */
[----:B------:R-:W0:Y:S01]  /*0220*/  I2F.RP R3, R6 ;  /* 0x0000000600037306 */ /* 0x000e220000209400 */
[----:B---3--:R-:W-:Y:S01]  /*0230*/  IMAD R13, R10, UR10, R13 ;  /* 0x0000000a0a0d7c24 */ /* 0x008fe2000f8e020d */
[----:B------:R-:W-:-:S04]  /*0240*/  SHF.L.U32 R10, R0, 0x1, RZ ;  /* 0x00000001000a7819 */ /* 0x000fc800000006ff */
[----:B------:R-:W-:-:S05]  /*0250*/  SHF.R.S32.HI R31, RZ, 0x1f, R13 ;  /* 0x0000001fff1f7819 */ /* 0x000fca000001140d */
[----:B------:R-:W1:Y:S01]  /*0260*/  @!P0 LDC.64 R14, c[0x0][0x3a0] ;  /* 0x0000e800ff0e8b82 */ /* 0x000e620000000a00 */
[----:B0-----:R-:W0:Y:S02]  /*0270*/  MUFU.RCP R3, R3 ;  /* 0x0000000300037308 */ /* 0x001e240000001000 */
[----:B0-----:R-:W-:-:S06]  /*0280*/  IADD3 R4, PT, PT, R3, 0xffffffe, RZ ;  /* 0x0ffffffe03047810 */ /* 0x001fcc0007ffe0ff */
[----:B------:R0:W2:Y:S02]  /*0290*/  F2I.FTZ.U32.TRUNC.NTZ R5, R4 ;  /* 0x0000000400057305 */ /* 0x0000a4000021f000 */
[----:B0-----:R-:W-:Y:S02]  /*02a0*/  MOV R4, RZ ;  /* 0x000000ff00047202 */ /* 0x001fe40000000f00 */
[----:B--2---:R-:W-:-:S05]  /*02b0*/  IADD3 R7, PT, PT, RZ, -R5, RZ ;  /* 0x80000005ff077210 */ /* 0x004fca0007ffe0ff */
[----:B------:R-:W-:-:S04]  /*02c0*/  IMAD R7, R7, R6, RZ ;  /* 0x0000000607077224 */ /* 0x000fc800078e02ff */
[----:B------:R-:W-:Y:S01]  /*02d0*/  IMAD.HI.U32 R5, R5, R7, R4 ;  /* 0x0000000705057227 */ /* 0x000fe200078e0004 */
[----:B------:R-:W-:Y:S02]  /*02e0*/  MOV R7, R9 ;  /* 0x0000000900077202 */ /* 0x000fe40000000f00 */
[----:B------:R-:W-:-:S03]  /*02f0*/  MOV R9, UR5 ;  /* 0x0000000500097c02 */ /* 0x000fc60008000f00 */
[----:B------:R-:W-:-:S05]  /*0300*/  IMAD.HI.U32 R5, R5, R7, RZ ;  /* 0x0000000705057227 */ /* 0x000fca00078e00ff */
[----:B------:R-:W-:-:S05]  /*0310*/  IADD3 R3, PT, PT, -R5, RZ, RZ ;  /* 0x000000ff05037210 */ /* 0x000fca0007ffe1ff */
[----:B------:R-:W-:Y:S01]  /*0320*/  IMAD R3, R6, R3, R7 ;  /* 0x0000000306037224 */ /* 0x000fe200078e0207 */
[----:B------:R-:W-:-:S04]  /*0330*/  LOP3.LUT R7, R8, UR7, RZ, 0x3c, !PT ;  /* 0x0000000708077c12 */ /* 0x000fc8000f8e3cff */
[----:B------:R-:W-:Y:S02]  /*0340*/  ISETP.GT.U32.AND P4, PT, R6, R3, PT ;  /* 0x000000030600720c */ /* 0x000fe40003f84070 */
[----:B------:R-:W-:-:S11]  /*0350*/  ISETP.GE.AND P2, PT, R7, RZ, PT ;  /* 0x000000ff0700720c */ /* 0x000fd60003f46270 */
        /* <DEDUP_REMOVED lines=8> */
[----:B------:R-:W-:Y:S02]  /*03e0*/  MOV R8, UR4 ;  /* 0x0000000400087c02 */ /* 0x000fe40008000f00 */
[----:B------:R-:W-:Y:S02]  /*03f0*/  @P1 IADD3 R5, PT, PT, R5, 0x1, RZ ;  /* 0x0000000105051810 */ /* 0x000fe40007ffe0ff */
[----:B------:R-:W-:Y:S02]  /*0400*/  ISETP.GE.U32.AND P1, PT, R35, UR16, PT ;  /* 0x0000001023007c0c */ /* 0x000fe4000bf26070 */
[----:B------:R-:W-:Y:S01]  /*0410*/  MOV R7, R5 ;  /* 0x0000000500077202 */ /* 0x000fe20000000f00 */
[----:B------:R-:W2:Y:S01]  /*0420*/  LDG.E.64 R8, desc[UR12][R8.64] ;  /* 0x0000000c08087981 */ /* 0x000ea2000c1e1b00 */
[----:B------:R-:W0:Y:S01]  /*0430*/  @!P0 LDC.64 R4, c[0x0][0x3f8] ;  /* 0x0000fe00ff048b82 */ /* 0x000e220000000a00 */
[----:B------:R-:W-:-:S02]  /*0440*/  @!P3 IADD3 R3, PT, PT, -R3, RZ, RZ ;  /* 0x000000ff0303b210 */ /* 0x000fc40007ffe1ff */
[----:B------:R-:W-:Y:S02]  /*0450*/  ISETP.GE.AND.EX P1, PT, R21, UR17, PT, P1 ;  /* 0x0000001115007c0c */ /* 0x000fe4000bf26310 */
[----:B------:R-:W-:Y:S02]  /*0460*/  @!P2 IADD3 R7, PT, PT, -R7, RZ, RZ ;  /* 0x000000ff0707a210 */ /* 0x000fe40007ffe1ff */
[C---:B------:R-:W-:Y:S02]  /*0470*/  SEL R23, R6.reuse, R3, !P4 ;  /* 0x0000000306177207 */ /* 0x040fe40006000000 */
[----:B------:R-:W-:Y:S02]  /*0480*/  SEL R7, R6, R7, !P4 ;  /* 0x0000000706077207 */ /* 0x000fe40006000000 */
[----:B------:R-:W-:Y:S02]  /*0490*/  SHF.L.U32 R11, R23, 0x2, RZ ;  /* 0x00000002170b7819 */ /* 0x000fe400000006ff */
[----:B------:R-:W-:-:S02]  /*04a0*/  SHF.R.S32.HI R3, RZ, 0x1f, R7 ;  /* 0x0000001fff037819 */ /* 0x000fc40000011407 */
[----:B------:R-:W-:Y:S01]  /*04b0*/  LOP3.LUT R10, R11, 0x2, R10, 0xf8, !PT ;  /* 0x000000020b0a7812 */ /* 0x000fe200078ef80a */
[----:B------:R-:W3:Y:S01]  /*04c0*/  @!P1 LDC.64 R16, c[0x0][0x3f8] ;  /* 0x0000fe00ff109b82 */ /* 0x000ee20000000a00 */
[----:B------:R-:W-:Y:S01]  /*04d0*/  ISETP.GE.U32.AND P2, PT, R13, UR16, PT ;  /* 0x000000100d007c0c */ /* 0x000fe2000bf46070 */
[----:B------:R-:W-:Y:S01]  /*04e0*/  IMAD R6, R3, UR18, RZ ;  /* 0x0000001203067c24 */ /* 0x000fe2000f8e02ff */
[----:B------:R-:W-:Y:S02]  /*04f0*/  SHF.R.S32.HI R11, RZ, 0x1f, R11 ;  /* 0x0000001fff0b7819 */ /* 0x000fe4000001140b */
[----:B------:R-:W-:Y:S01]  /*0500*/  ISETP.GE.AND.EX P2, PT, R31, UR17, PT, P2 ;  /* 0x000000111f007c0c */ /* 0x000fe2000bf46320 */
[C---:B------:R-:W-:Y:S02]  /*0510*/  IMAD R41, R7.reuse, UR19, R6 ;  /* 0x0000001307297c24 */ /* 0x040fe4000f8e0206 */
[----:B------:R-:W-:Y:S01]  /*0520*/  IMAD.WIDE.U32 R42, R7, UR18, R10 ;  /* 0x00000012072a7c25 */ /* 0x000fe2000f8e000a */
[----:B------:R-:W4:Y:S03]  /*0530*/  @!P1 LDC.64 R26, c[0x0][0x3a0] ;  /* 0x0000e800ff1a9b82 */ /* 0x000f260000000a00 */
[----:B0-----:R-:W-:Y:S01]  /*0540*/  @!P0 IMAD R3, R19, R4, RZ ;  /* 0x0000000413038224 */ /* 0x001fe200078e02ff */
[----:B------:R-:W-:-:S04]  /*0550*/  IADD3 R41, PT, PT, R43, R41, RZ ;  /* 0x000000292b297210 */ /* 0x000fc80007ffe0ff */
[----:B------:R-:W0:Y:S01]  /*0560*/  @!P0 LDC.64 R6, c[0x0][0x398] ;  /* 0x0000e600ff068b82 */ /* 0x000e220000000a00 */
[----:B------:R-:W-:Y:S01]  /*0570*/  @!P0 MOV R40, R42 ;  /* 0x0000002a00288202 */ /* 0x000fe20000000f00 */
[----:B------:R-:W-:-:S04]  /*0580*/  @!P0 IMAD R11, R36, R5, R3 ;  /* 0x00000005240b8224 */ /* 0x000fc800078e0203 */
[----:B------:R-:W-:Y:S02]  /*0590*/  @!P0 IMAD.WIDE.U32 R18, R36, R4, R40 ;  /* 0x0000000424128225 */ /* 0x000fe400078e0028 */
[----:B------:R-:W4:Y:S01]  /*05a0*/  @!P2 LDC.64 R4, c[0x0][0x3f8] ;  /* 0x0000fe00ff04ab82 */ /* 0x000f220000000a00 */
[----:B------:R-:W-:Y:S02]  /*05b0*/  SHF.R.S32.HI R3, RZ, 0x1f, R34 ;  /* 0x0000001fff037819 */ /* 0x000fe40000011422 */
[----:B------:R-:W-:Y:S02]  /*05c0*/  ISETP.GE.U32.AND P3, PT, R34, UR16, PT ;  /* 0x0000001022007c0c */ /* 0x000fe4000bf66070 */
[----:B------:R-:W-:Y:S02]  /*05d0*/  @!P0 IADD3 R19, PT, PT, R19, R11, RZ ;  /* 0x0000000b13138210 */ /* 0x000fe40007ffe0ff */
[C---:B------:R-:W-:Y:S01]  /*05e0*/  @!P0 SHF.L.U32 R11, R18.reuse, 0x1, RZ ;  /* 0x00000001120b8819 */ /* 0x040fe200000006ff */
[----:B---3--:R-:W-:Y:S01]  /*05f0*/  @!P1 IMAD R20, R21, R16, RZ ;  /* 0x0000001015149224 */ /* 0x008fe200078e02ff */
[----:B------:R-:W-:Y:S01]  /*0600*/  ISETP.GE.AND.EX P3, PT, R3, UR17, PT, P3 ;  /* 0x0000001103007c0c */ /* 0x000fe2000bf66330 */
[----:B------:R-:W3:Y:S01]  /*0610*/  @!P1 LDC.64 R24, c[0x0][0x398] ;  /* 0x0000e600ff189b82 */ /* 0x000ee20000000a00 */
[----:B------:R-:W-:-:S02]  /*0620*/  @!P0 SHF.L.U64.HI R12, R18, 0x1, R19 ;  /* 0x00000001120c8819 */ /* 0x000fc40000010213 */
[----:B------:R-:W-:Y:S02]  /*0630*/  @!P1 MOV R18, R42 ;  /* 0x0000002a00129202 */ /* 0x000fe40000000f00 */
[----:B------:R-:W-:Y:S02]  /*0640*/  @!P1 MOV R19, R41 ;  /* 0x0000002900139202 */ /* 0x000fe40000000f00 */
[----:B-1----:R-:W-:Y:S01]  /*0650*/  @!P0 IADD3 R14, P4, PT, R11, R14, RZ ;  /* 0x0000000e0b0e8210 */ /* 0x002fe20007f9e0ff */
[C---:B------:R-:W-:Y:S02]  /*0660*/  @!P1 IMAD R21, R35.reuse, R17, R20 ;  /* 0x0000001123159224 */ /* 0x040fe400078e0214 */
[----:B------:R-:W-:Y:S01]  /*0670*/  @!P1 IMAD.WIDE.U32 R16, R35, R16, R18 ;  /* 0x0000001023109225 */ /* 0x000fe200078e0012 */
[----:B------:R-:W-:Y:S02]  /*0680*/  @!P0 IADD3.X R15, PT, PT, R12, R15, RZ, P4, !PT ;  /* 0x0000000f0c0f8210 */ /* 0x000fe400027fe4ff */
[----:B------:R-:W-:-:S02]  /*0690*/  CS2R R28, SRZ ;  /* 0x00000000001c7805 */ /* 0x000fc4000001ff00 */
[----:B0-----:R-:W-:Y:S01]  /*06a0*/  @!P0 IADD3 R6, P4, PT, R11, R6, RZ ;  /* 0x000000060b068210 */ /* 0x001fe20007f9e0ff */
[----:B------:R-:W0:Y:S01]  /*06b0*/  @!P3 LDC.64 R18, c[0x0][0x3f8] ;  /* 0x0000fe00ff12bb82 */ /* 0x000e220000000a00 */
[----:B------:R-:W-:Y:S02]  /*06c0*/  @!P1 IADD3 R17, PT, PT, R17, R21, RZ ;  /* 0x0000001511119210 */ /* 0x000fe40007ffe0ff */
[----:B------:R-:W-:Y:S02]  /*06d0*/  @!P0 IADD3.X R7, PT, PT, R12, R7, RZ, P4, !PT ;  /* 0x000000070c078210 */ /* 0x000fe400027fe4ff */
[C---:B------:R-:W-:Y:S02]  /*06e0*/  @!P1 SHF.L.U32 R11, R16.reuse, 0x1, RZ ;  /* 0x00000001100b9819 */ /* 0x040fe400000006ff */
[----:B------:R-:W-:Y:S01]  /*06f0*/  @!P1 SHF.L.U64.HI R22, R16, 0x1, R17 ;  /* 0x0000000110169819 */ /* 0x000fe20000010211 */
[----:B------:R1:W5:Y:S01]  /*0700*/  @!P0 LDG.E R29, desc[UR12][R6.64] ;  /* 0x0000000c061d8981 */ /* 0x000362000c1e1900 */
[----:B----4-:R-:W-:Y:S01]  /*0710*/  @!P1 IADD3 R26, P4, PT, R11, R26, RZ ;  /* 0x0000001a0b1a9210 */ /* 0x010fe20007f9e0ff */
[----:B------:R-:W-:Y:S01]  /*0720*/  @!P2 IMAD R12, R31, R4, RZ ;  /* 0x000000041f0ca224 */ /* 0x000fe200078e02ff */
[----:B------:R-:W4:Y:S01]  /*0730*/  @!P2 LDC.64 R20, c[0x0][0x3a0] ;  /* 0x0000e800ff14ab82 */ /* 0x000f220000000a00 */
[----:B------:R-:W-:-:S02]  /*0740*/  MOV R30, RZ ;  /* 0x000000ff001e7202 */ /* 0x000fc40000000f00 */
[----:B------:R-:W-:Y:S02]  /*0750*/  @!P1 IADD3.X R27, PT, PT, R22, R27, RZ, P4, !PT ;  /* 0x0000001b161b9210 */ /* 0x000fe400027fe4ff */
[----:B-1----:R-:W-:-:S03]  /*0760*/  @!P2 MOV R6, R42 ;  /* 0x0000002a0006a202 */ /* 0x002fc60000000f00 */
[----:B------:R-:W1:Y:S01]  /*0770*/  @!P2 LDC.64 R16, c[0x0][0x398] ;  /* 0x0000e600ff10ab82 */ /* 0x000e620000000a00 */
[----:B------:R-:W-:Y:S01]  /*0780*/  @!P2 MOV R7, R41 ;  /* 0x000000290007a202 */ /* 0x000fe20000000f00 */
[C---:B------:R-:W-:Y:S01]  /*0790*/  @!P2 IMAD R31, R13.reuse, R5, R12 ;  /* 0x000000050d1fa224 */ /* 0x040fe200078e020c */
[----:B------:R-:W-:Y:S01]  /*07a0*/  ISETP.NE.AND P4, PT, RZ, UR14, PT ;  /* 0x0000000eff007c0c */ /* 0x000fe2000bf85270 */
[----:B------:R3:W5:Y:S01]  /*07b0*/  @!P0 LDG.E R30, desc[UR12][R14.64] ;  /* 0x0000000c0e1e8981 */ /* 0x000762000c1e1900 */
[----:B------:R-:W-:Y:S01]  /*07c0*/  @!P2 IMAD.WIDE.U32 R4, R13, R4, R6 ;  /* 0x000000040d04a225 */ /* 0x000fe200078e0006 */
[----:B---3--:R-:W-:Y:S02]  /*07d0*/  @!P1 IADD3 R24, P0, PT, R11, R24, RZ ;  /* 0x000000180b189210 */ /* 0x008fe40007f1e0ff */
[----:B------:R-:W3:Y:S01]  /*07e0*/  @!P3 LDC.64 R12, c[0x0][0x3a0] ;  /* 0x0000e800ff0cbb82 */ /* 0x000ee20000000a00 */
[----:B------:R0:W5:Y:S01]  /*07f0*/  @!P1 LDG.E R28, desc[UR12][R26.64] ;  /* 0x0000000c1a1c9981 */ /* 0x000162000c1e1900 */
[----:B------:R-:W-:-:S02]  /*0800*/  @!P2 IADD3 R5, PT, PT, R5, R31, RZ ;  /* 0x0000001f0505a210 */ /* 0x000fc40007ffe0ff */
[----:B------:R-:W-:-:S04]  /*0810*/  @!P1 IADD3.X R25, PT, PT, R22, R25, RZ, P0, !PT ;  /* 0x0000001916199210 */ /* 0x000fc800007fe4ff */
[----:B------:R-:W3:Y:S01]  /*0820*/  @!P3 LDC.64 R14, c[0x0][0x398] ;  /* 0x0000e600ff0ebb82 */ /* 0x000ee20000000a00 */
[C---:B------:R-:W-:Y:S02]  /*0830*/  @!P2 SHF.L.U32 R31, R4.reuse, 0x1, RZ ;  /* 0x00000001041fa819 */ /* 0x040fe400000006ff */
[----:B------:R-:W-:Y:S01]  /*0840*/  @!P2 SHF.L.U64.HI R22, R4, 0x1, R5 ;  /* 0x000000010416a819 */ /* 0x000fe20000010205 */
[----:B0-----:R-:W-:-:S04]  /*0850*/  @!P3 IMAD R3, R3, R18, RZ ;  /* 0x000000120303b224 */ /* 0x001fc800078e02ff */
[----:B------:R-:W0:Y:S01]  /*0860*/  LDC.64 R6, c[0x0][0x3a8] ;  /* 0x0000ea00ff067b82 */ /* 0x000e220000000a00 */
[----:B------:R-:W-:Y:S02]  /*0870*/  @!P3 MOV R26, R42 ;  /* 0x0000002a001ab202 */ /* 0x000fe40000000f00 */
[----:B------:R-:W-:-:S05]  /*0880*/  @!P3 MOV R27, R41 ;  /* 0x00000029001bb202 */ /* 0x000fca0000000f00 */
[----:B------:R-:W0:Y:S01]  /*0890*/  @P4 LDC.64 R4, c[0x0][0x3b0] ;  /* 0x0000ec00ff044b82 */ /* 0x000e220000000a00 */
[C---:B------:R-:W-:Y:S01]  /*08a0*/  @!P3 IMAD R3, R34.reuse, R19, R3 ;  /* 0x000000132203b224 */ /* 0x040fe200078e0203 */
[C---:B----4-:R-:W-:Y:S01]  /*08b0*/  @!P2 IADD3 R20, P0, PT, R31.reuse, R20, RZ ;  /* 0x000000141f14a210 */ /* 0x050fe20007f1e0ff */
[----:B------:R-:W-:Y:S01]  /*08c0*/  @!P3 IMAD.WIDE.U32 R18, R34, R18, R26 ;  /* 0x000000122212b225 */ /* 0x000fe200078e001a */
[----:B------:R-:W-:Y:S02]  /*08d0*/  MOV R11, RZ ;  /* 0x000000ff000b7202 */ /* 0x000fe40000000f00 */
[----:B------:R-:W-:Y:S02]  /*08e0*/  @!P2 IADD3.X R21, PT, PT, R22, R21, RZ, P0, !PT ;  /* 0x000000151615a210 */ /* 0x000fe400007fe4ff */
[----:B-1----:R-:W-:Y:S02]  /*08f0*/  @!P2 IADD3 R16, P0, PT, R31, R16, RZ ;  /* 0x000000101f10a210 */ /* 0x002fe40007f1e0ff */
[----:B------:R-:W-:Y:S01]  /*0900*/  @!P3 IADD3 R19, PT, PT, R19, R3, RZ ;  /* 0x000000031313b210 */ /* 0x000fe20007ffe0ff */
[----:B------:R1:W5:Y:S01]  /*0910*/  @!P1 LDG.E R11, desc[UR12][R24.64] ;  /* 0x0000000c180b9981 */ /* 0x000362000c1e1900 */
[----:B------:R-:W-:-:S02]  /*0920*/  @!P3 SHF.L.U32 R3, R18, 0x1, RZ ;  /* 0x000000011203b819 */ /* 0x000fc400000006ff */
[----:B------:R-:W-:Y:S02]  /*0930*/  @!P2 IADD3.X R17, PT, PT, R22, R17, RZ, P0, !PT ;  /* 0x000000111611a210 */ /* 0x000fe400007fe4ff */
[----:B------:R-:W-:Y:S02]  /*0940*/  @!P3 SHF.L.U64.HI R18, R18, 0x1, R19 ;  /* 0x000000011212b819 */ /* 0x000fe40000010213 */
[C---:B---3--:R-:W-:Y:S02]  /*0950*/  @!P3 IADD3 R12, P0, PT, R3.reuse, R12, RZ ;  /* 0x0000000c030cb210 */ /* 0x048fe40007f1e0ff */
[----:B------:R-:W-:Y:S01]  /*0960*/  @!P3 IADD3 R14, P1, PT, R3, R14, RZ ;  /* 0x0000000e030eb210 */ /* 0x000fe20007f3e0ff */
[----:B0-----:R-:W-:Y:S01]  /*0970*/  IMAD.WIDE R6, R10, 0x4, R6 ;  /* 0x000000040a067825 */ /* 0x001fe200078e0206 */
[C---:B------:R-:W-:Y:S02]  /*0980*/  @!P3 IADD3.X R13, PT, PT, R18.reuse, R13, RZ, P0, !PT ;  /* 0x0000000d120db210 */ /* 0x040fe400007fe4ff */
[----:B------:R-:W-:Y:S01]  /*0990*/  @!P3 IADD3.X R15, PT, PT, R18, R15, RZ, P1, !PT ;  /* 0x0000000f120fb210 */ /* 0x000fe20000ffe4ff */
[----:B------:R-:W-:Y:S01]  /*09a0*/  @P4 IMAD.WIDE R18, R10, 0x4, R4 ;  /* 0x000000040a124825 */ /* 0x000fe200078e0204 */
[----:B------:R-:W-:-:S02]  /*09b0*/  MOV R32, RZ ;  /* 0x000000ff00207202 */ /* 0x000fc40000000f00 */
[----:B------:R-:W-:Y:S02]  /*09c0*/  CS2R R4, SRZ ;  /* 0x0000000000047805 */ /* 0x000fe4000001ff00 */
[----:B------:R-:W-:Y:S01]  /*09d0*/  MOV R31, RZ ;  /* 0x000000ff001f7202 */ /* 0x000fe20000000f00 */
[----:B------:R-:W5:Y:S01]  /*09e0*/  LDG.E.64 R6, desc[UR12][R6.64] ;  /* 0x0000000c06067981 */ /* 0x000f62000c1e1b00 */
[----:B------:R-:W-:Y:S02]  /*09f0*/  MOV R10, RZ ;  /* 0x000000ff000a7202 */ /* 0x000fe40000000f00 */
[----:B------:R-:W-:Y:S01]  /*0a00*/  MOV R3, RZ ;  /* 0x000000ff00037202 */ /* 0x000fe20000000f00 */
[----:B------:R1:W5:Y:S04]  /*0a10*/  @!P2 LDG.E R32, desc[UR12][R20.64] ;  /* 0x0000000c1420a981 */ /* 0x000368000c1e1900 */
[----:B------:R1:W5:Y:S04]  /*0a20*/  @!P2 LDG.E R31, desc[UR12][R16.64] ;  /* 0x0000000c101fa981 */ /* 0x000368000c1e1900 */
[----:B------:R1:W5:Y:S04]  /*0a30*/  @!P3 LDG.E R10, desc[UR12][R12.64] ;  /* 0x0000000c0c0ab981 */ /* 0x000368000c1e1900 */
[----:B------:R1:W5:Y:S04]  /*0a40*/  @!P3 LDG.E R3, desc[UR12][R14.64] ;  /* 0x0000000c0e03b981 */ /* 0x000368000c1e1900 */
[----:B------:R1:W5:Y:S01]  /*0a50*/  @P4 LDG.E.64 R4, desc[UR12][R18.64] ;  /* 0x0000000c12044981 */ /* 0x000362000c1e1b00 */
[----:B------:R-:W-:Y:S01]  /*0a60*/  UISETP.NE.AND UP1, UPT, UR14, URZ, UPT ;  /* 0x000000ff0e00728c */ /* 0x000fe2000bf25270 */
        /* <DEDUP_REMOVED lines=12> */
[----:B-1----:R-:W-:Y:S05]  /*0b30*/  BRA.U UP1, `(.L_x_553) ;  /* 0x0000000501247547 */ /* 0x002fea000b800000 */
        /* <DEDUP_REMOVED lines=9> */
[----:B------:R-:W-:Y:S01]  /*0bd0*/  FMUL.FTZ R14, R7, R8 ;  /* 0x00000008070e7220 */ /* 0x000fe20000410000 */
[----:B------:R-:W-:Y:S01]  /*0be0*/  FMUL.FTZ R13, R13, UR9 ;  /* 0x000000090d0d7c20 */ /* 0x000fe20008410000 */
[----:B------:R-:W-:Y:S01]  /*0bf0*/  FADD.FTZ R19, RZ, R15 ;  /* 0x0000000fff137221 */ /* 0x000fe20000010000 */
[----:B------:R-:W-:Y:S01]  /*0c00*/  FFMA.FTZ R16, R12, R15, RZ ;  /* 0x0000000f0c107223 */ /* 0x000fe200000100ff */
[--C-:B------:R-:W-:Y:S02]  /*0c10*/  HADD2.F32 R17, -RZ, R29.reuse.H0_H0 ;  /* 0x2000001dff117230 */ /* 0x100fe40000004100 */
[----:B------:R-:W-:Y:S01]  /*0c20*/  FADD.FTZ R20, R18, -UR15 ;  /* 0x8000000f12147e21 */ /* 0x000fe20008010000 */
[----:B------:R-:W-:Y:S02]  /*0c30*/  HADD2.F32 R18, -RZ, R30.H1_H1 ;  /* 0x3000001eff127230 */ /* 0x000fe40000004100 */
[----:B------:R-:W-:Y:S01]  /*0c40*/  FADD.FTZ R19, R14, R19 ;  /* 0x000000130e137221 */ /* 0x000fe20000010000 */
[----:B------:R-:W-:Y:S01]  /*0c50*/  FFMA.FTZ R15, R13, R14, R16 ;  /* 0x0000000e0d0f7223 */ /* 0x000fe20000010010 */
[----:B------:R-:W-:Y:S01]  /*0c60*/  FMUL.FTZ R22, R6, R17 ;  /* 0x0000001106167220 */ /* 0x000fe20000410000 */
[----:B------:R-:W-:Y:S01]  /*0c70*/  FMUL.FTZ R16, R20, UR9 ;  /* 0x0000000914107c20 */ /* 0x000fe20008410000 */
[----:B------:R-:W-:-:S02]  /*0c80*/  HADD2.F32 R14, -RZ, R29.H1_H1 ;  /* 0x3000001dff0e7230 */ /* 0x000fc40000004100 */
[----:B------:R-:W-:Y:S01]  /*0c90*/  FADD.FTZ R18, R18, -UR15 ;  /* 0x8000000f12127e21 */ /* 0x000fe20008010000 */
[--C-:B------:R-:W-:Y:S02]  /*0ca0*/  HADD2.F32 R25, -RZ, R28.reuse.H0_H0 ;  /* 0x2000001cff197230 */ /* 0x100fe40000004100 */
[----:B------:R-:W-:Y:S01]  /*0cb0*/  FADD.FTZ R21, R19, R22 ;  /* 0x0000001613157221 */ /* 0x000fe20000010000 */
[----:B------:R-:W-:Y:S01]  /*0cc0*/  FFMA.FTZ R24, R16, R22, R15 ;  /* 0x0000001610187223 */ /* 0x000fe2000001000f */
[----:B------:R-:W-:Y:S02]  /*0cd0*/  HADD2.F32 R15, -RZ, R11.H0_H0 ;  /* 0x2000000bff0f7230 */ /* 0x000fe40000004100 */
[----:B------:R-:W-:Y:S01]  /*0ce0*/  FMUL.FTZ R22, R7, R14 ;  /* 0x0000000e07167220 */ /* 0x000fe20000410000 */
[----:B------:R-:W-:Y:S01]  /*0cf0*/  FMUL.FTZ R19, R18, UR9 ;  /* 0x0000000912137c20 */ /* 0x000fe20008410000 */
[----:B------:R-:W-:Y:S01]  /*0d00*/  FFMA.FTZ R20, R9, R12, RZ ;  /* 0x0000000c09147223 */ /* 0x000fe200000100ff */
[----:B------:R-:W-:Y:S01]  /*0d10*/  FADD.FTZ R12, R25, -UR15 ;  /* 0x8000000f190c7e21 */ /* 0x000fe20008010000 */
[----:B------:R-:W-:Y:S01]  /*0d20*/  FADD.FTZ R18, RZ, R9 ;  /* 0x00000009ff127221 */ /* 0x000fe20000010000 */
[----:B------:R-:W-:Y:S01]  /*0d30*/  FADD.FTZ R21, R22, R21 ;  /* 0x0000001516157221 */ /* 0x000fe20000010000 */
[----:B------:R-:W-:Y:S01]  /*0d40*/  FFMA.FTZ R9, R19, R22, R24 ;  /* 0x0000001613097223 */ /* 0x000fe20000010018 */
[----:B------:R-:W-:Y:S01]  /*0d50*/  FMUL.FTZ R24, R6, R15 ;  /* 0x0000000f06187220 */ /* 0x000fe20000410000 */
[----:B------:R-:W-:-:S02]  /*0d60*/  HADD2.F32 R22, -RZ, R28.H1_H1 ;  /* 0x3000001cff167230 */ /* 0x000fc40000004100 */
[----:B------:R-:W-:Y:S01]  /*0d70*/  FMUL.FTZ R12, R12, UR9 ;  /* 0x000000090c0c7c20 */ /* 0x000fe20008410000 */
[C---:B------:R-:W-:Y:S01]  /*0d80*/  FFMA.FTZ R16, R17.reuse, R16, R20 ;  /* 0x0000001011107223 */ /* 0x040fe20000010014 */
[----:B------:R-:W-:Y:S01]  /*0d90*/  FADD.FTZ R18, R17, R18 ;  /* 0x0000001211127221 */ /* 0x000fe20000010000 */
[----:B------:R-:W-:Y:S02]  /*0da0*/  HADD2.F32 R20, -RZ, R11.H1_H1 ;  /* 0x3000000bff147230 */ /* 0x000fe40000004100 */
[----:B------:R-:W-:Y:S01]  /*0db0*/  FADD.FTZ R17, R21, R24 ;  /* 0x0000001815117221 */ /* 0x000fe20000010000 */
[----:B------:R-:W-:Y:S01]  /*0dc0*/  FFMA.FTZ R24, R12, R24, R9 ;  /* 0x000000180c187223 */ /* 0x000fe20000010009 */
[----:B------:R-:W-:Y:S01]  /*0dd0*/  FADD.FTZ R21, R22, -UR15 ;  /* 0x8000000f16157e21 */ /* 0x000fe20008010000 */
[----:B------:R-:W-:Y:S01]  /*0de0*/  FFMA.FTZ R9, R8, R13, RZ ;  /* 0x0000000d08097223 */ /* 0x000fe200000100ff */
[----:B------:R-:W-:Y:S01]  /*0df0*/  FADD.FTZ R13, RZ, R8 ;  /* 0x00000008ff0d7221 */ /* 0x000fe20000010000 */
[----:B------:R-:W-:Y:S01]  /*0e00*/  FMUL.FTZ R8, R7, R20 ;  /* 0x0000001407087220 */ /* 0x000fe20000410000 */
[----:B------:R-:W-:Y:S01]  /*0e10*/  FMUL.FTZ R21, R21, UR9 ;  /* 0x0000000915157c20 */ /* 0x000fe20008410000 */
[----:B------:R-:W-:-:S02]  /*0e20*/  HADD2.F32 R22, -RZ, R10.H0_H0 ;  /* 0x2000000aff167230 */ /* 0x000fc40000004100 */
[C---:B------:R-:W-:Y:S01]  /*0e30*/  FADD.FTZ R13, R14.reuse, R13 ;  /* 0x0000000d0e0d7221 */ /* 0x040fe20000010000 */
[----:B------:R-:W-:Y:S01]  /*0e40*/  FFMA.FTZ R19, R14, R19, R9 ;  /* 0x000000130e137223 */ /* 0x000fe20000010009 */
[----:B------:R-:W-:Y:S01]  /*0e50*/  FADD.FTZ R14, R8, R17 ;  /* 0x00000011080e7221 */ /* 0x000fe20000010000 */
[----:B------:R-:W-:Y:S01]  /*0e60*/  FFMA.FTZ R17, R21, R8, R24 ;  /* 0x0000000815117223 */ /* 0x000fe20000010018 */
[--C-:B------:R-:W-:Y:S02]  /*0e70*/  HADD2.F32 R9, -RZ, R3.reuse.H0_H0 ;  /* 0x20000003ff097230 */ /* 0x100fe40000004100 */
[----:B------:R-:W-:Y:S01]  /*0e80*/  FADD.FTZ R22, R22, -UR15 ;  /* 0x8000000f16167e21 */ /* 0x000fe20008010000 */
[----:B------:R-:W-:Y:S02]  /*0e90*/  HADD2.F32 R24, -RZ, R10.H1_H1 ;  /* 0x3000000aff187230 */ /* 0x000fe40000004100 */
[----:B------:R-:W-:Y:S01]  /*0ea0*/  FADD.FTZ R18, R18, R15 ;  /* 0x0000000f12127221 */ /* 0x000fe20000010000 */
[----:B------:R-:W-:-:S02]  /*0eb0*/  HADD2.F32 R8, -RZ, R3.H1_H1 ;  /* 0x30000003ff087230 */ /* 0x000fc40000004100 */
        /* <DEDUP_REMOVED lines=17> */
.L_x_553:
[----:B-----5:R-:W-:Y:S02]  /*0fd0*/  HADD2.F32 R8, -RZ, R32.H0_H0 ;  /* 0x20000020ff087230 */ /* 0x020fe40000004100 */
[--C-:B------:R-:W-:Y:S02]  /*0fe0*/  HADD2.F32 R15, -RZ, R30.reuse.H1_H1 ;  /* 0x3000001eff0f7230 */ /* 0x100fe40000004100 */
[----:B------:R-:W-:Y:S02]  /*0ff0*/  HADD2.F32 R13, -RZ, R30.H0_H0 ;  /* 0x2000001eff0d7230 */ /* 0x000fe40000004100 */
[----:B------:R-:W-:Y:S01]  /*1000*/  FADD.FTZ R8, R8, -UR15 ;  /* 0x8000000f08087e21 */ /* 0x000fe20008010000 */
[--C-:B------:R-:W-:Y:S02]  /*1010*/  HADD2.F32 R18, -RZ, R28.reuse.H0_H0 ;  /* 0x2000001cff127230 */ /* 0x100fe40000004100 */
[----:B------:R-:W-:Y:S01]  /*1020*/  FADD.FTZ R16, R15, -UR15 ;  /* 0x8000000f0f107e21 */ /* 0x000fe20008010000 */
[----:B------:R-:W-:-:S02]  /*1030*/  HADD2.F32 R19, -RZ, R28.H1_H1 ;  /* 0x3000001cff137230 */ /* 0x000fc40000004100 */
[----:B------:R-:W-:Y:S01]  /*1040*/  FMUL.FTZ R9, R8, UR9 ;  /* 0x0000000908097c20 */ /* 0x000fe20008410000 */
[----:B------:R-:W-:Y:S02]  /*1050*/  HADD2.F32 R8, -RZ, R32.H1_H1 ;  /* 0x30000020ff087230 */ /* 0x000fe40000004100 */
[----:B------:R-:W-:Y:S01]  /*1060*/  FADD.FTZ R13, R13, -UR15 ;  /* 0x8000000f0d0d7e21 */ /* 0x000fe20008010000 */
[----:B------:R-:W-:Y:S01]  /*1070*/  FMUL.FTZ R16, R16, UR9 ;  /* 0x0000000910107c20 */ /* 0x000fe20008410000 */
[--C-:B------:R-:W-:Y:S01]  /*1080*/  FFMA.FTZ R27, R6, R9, R4.reuse ;  /* 0x00000009061b7223 */ /* 0x100fe20000010004 */
[----:B------:R-:W-:Y:S01]  /*1090*/  FADD.FTZ R21, R18, -UR15 ;  /* 0x8000000f12157e21 */ /* 0x000fe20008010000 */
[----:B------:R-:W-:Y:S01]  /*10a0*/  FADD.FTZ R8, R8, -UR15 ;  /* 0x8000000f08087e21 */ /* 0x000fe20008010000 */
[----:B------:R-:W-:Y:S01]  /*10b0*/  FMUL.FTZ R13, R13, UR9 ;  /* 0x000000090d0d7c20 */ /* 0x000fe20008410000 */
[----:B------:R-:W-:Y:S01]  /*10c0*/  FMUL.FTZ R12, R27, -1.4426950216293334961 ;  /* 0xbfb8aa3b1b0c7820 */ /* 0x000fe20000410000 */
[--C-:B------:R-:W-:Y:S01]  /*10d0*/  FFMA.FTZ R17, R7, R16, R5.reuse ;  /* 0x0000001007117223 */ /* 0x100fe20000010005 */
[----:B------:R-:W-:Y:S01]  /*10e0*/  FMUL.FTZ R8, R8, UR9 ;  /* 0x0000000908087c20 */ /* 0x000fe20008410000 */
[----:B------:R-:W-:Y:S01]  /*10f0*/  FFMA.FTZ R24, R6, R13, R4 ;  /* 0x0000000d06187223 */ /* 0x000fe20000010004 */
[----:B------:R-:W-:Y:S01]  /*1100*/  FADD.FTZ R19, R19, -UR15 ;  /* 0x8000000f13137e21 */ /* 0x000fe20008010000 */
[----:B------:R-:W-:Y:S01]  /*1110*/  FMUL.FTZ R26, R17, -1.4426950216293334961 ;  /* 0xbfb8aa3b111a7820 */ /* 0x000fe20000410000 */
[----:B------:R-:W0:Y:S01]  /*1120*/  MUFU.EX2 R12, R12 ;  /* 0x0000000c000c7308 */ /* 0x000e220000000800 */
[----:B------:R-:W-:Y:S01]  /*1130*/  FFMA.FTZ R20, R7, R8, R5 ;  /* 0x0000000807147223 */ /* 0x000fe20000010005 */
[----:B------:R-:W-:-:S02]  /*1140*/  HADD2.F32 R38, -RZ, R31.H1_H1 ;  /* 0x3000001fff267230 */ /* 0x000fc40000004100 */
[----:B------:R-:W-:Y:S02]  /*1150*/  HADD2.F32 R45, -RZ, R29.H0_H0 ;  /* 0x2000001dff2d7230 */ /* 0x000fe40000004100 */
[----:B------:R-:W-:Y:S01]  /*1160*/  FMUL.FTZ R15, R20, -1.4426950216293334961 ;  /* 0xbfb8aa3b140f7820 */ /* 0x000fe20000410000 */
[----:B------:R-:W1:Y:S05]  /*1170*/  MUFU.EX2 R26, R26 ;  /* 0x0000001a001a7308 */ /* 0x000e6a0000000800 */
[----:B------:R-:W2:Y:S01]  /*1180*/  MUFU.EX2 R15, R15 ;  /* 0x0000000f000f7308 */ /* 0x000ea20000000800 */
[----:B0-----:R-:W-:Y:S01]  /*1190*/  FADD.FTZ R14, R12, 1 ;  /* 0x3f8000000c0e7421 */ /* 0x001fe20000010000 */
[----:B------:R-:W-:-:S05]  /*11a0*/  FMUL.FTZ R12, R24, -1.4426950216293334961 ;  /* 0xbfb8aa3b180c7820 */ /* 0x000fca0000410000 */
[----:B------:R-:W0:Y:S01]  /*11b0*/  MUFU.RCP R14, R14 ;  /* 0x0000000e000e7308 */ /* 0x000e220000001000 */
[----:B-1----:R-:W-:Y:S01]  /*11c0*/  FADD.FTZ R26, R26, 1 ;  /* 0x3f8000001a1a7421 */ /* 0x002fe20000010000 */
[----:B--2---:R-:W-:Y:S01]  /*11d0*/  FADD.FTZ R25, R15, 1 ;  /* 0x3f8000000f197421 */ /* 0x004fe20000010000 */
[----:B------:R-:W-:-:S05]  /*11e0*/  FMUL.FTZ R15, R21, UR9 ;  /* 0x00000009150f7c20 */ /* 0x000fca0008410000 */
[----:B------:R-:W1:Y:S01]  /*11f0*/  MUFU.EX2 R12, R12 ;  /* 0x0000000c000c7308 */ /* 0x000e620000000800 */
[----:B------:R-:W-:-:S03]  /*1200*/  FFMA.FTZ R22, R6, R15, R4 ;  /* 0x0000000f06167223 */ /* 0x000fc60000010004 */
[----:B------:R-:W2:Y:S01]  /*1210*/  MUFU.RCP R25, R25 ;  /* 0x0000001900197308 */ /* 0x000ea20000001000 */
[----:B------:R-:W-:Y:S01]  /*1220*/  FMUL.FTZ R37, R22, -1.4426950216293334961 ;  /* 0xbfb8aa3b16257820 */ /* 0x000fe20000410000 */
[----:B0-----:R-:W-:-:S06]  /*1230*/  FADD.FTZ R18, -R14, 1 ;  /* 0x3f8000000e127421 */ /* 0x001fcc0000010100 */
[----:B------:R-:W0:Y:S01]  /*1240*/  MUFU.EX2 R37, R37 ;  /* 0x0000002500257308 */ /* 0x000e220000000800 */
[----:B------:R-:W-:Y:S01]  /*1250*/  FFMA.FTZ R27, R27, R18, 1 ;  /* 0x3f8000001b1b7423 */ /* 0x000fe20000010012 */
[----:B-1----:R-:W-:Y:S01]  /*1260*/  FADD.FTZ R18, R12, 1 ;  /* 0x3f8000000c127421 */ /* 0x002fe20000010000 */
[----:B------:R-:W-:Y:S01]  /*1270*/  FMUL.FTZ R12, R19, UR9 ;  /* 0x00000009130c7c20 */ /* 0x000fe20008410000 */
[----:B------:R-:W-:-:S03]  /*1280*/  HADD2.F32 R19, -RZ, R31.H0_H0 ;  /* 0x2000001fff137230 */ /* 0x000fc60000004100 */
[----:B------:R-:W-:Y:S01]  /*1290*/  FFMA.FTZ R21, R7, R12, R5 ;  /* 0x0000000c07157223 */ /* 0x000fe20000010005 */
[----:B------:R-:W1:Y:S01]  /*12a0*/  MUFU.RCP R18, R18 ;  /* 0x0000001200127308 */ /* 0x000e620000001000 */
[----:B------:R-:W-:Y:S02]  /*12b0*/  FMUL.FTZ R14, R19, R14 ;  /* 0x0000000e130e7220 */ /* 0x000fe40000410000 */
[----:B------:R-:W-:Y:S02]  /*12c0*/  FMUL.FTZ R19, R21, -1.4426950216293334961 ;  /* 0xbfb8aa3b15137820 */ /* 0x000fe40000410000 */
[----:B------:R-:W-:Y:S01]  /*12d0*/  FMUL.FTZ R14, R14, R27 ;  /* 0x0000001b0e0e7220 */ /* 0x000fe20000410000 */
[----:B--2---:R-:W-:Y:S01]  /*12e0*/  FADD.FTZ R27, -R25, 1 ;  /* 0x3f800000191b7421 */ /* 0x004fe20000010100 */
[----:B0-----:R-:W-:Y:S01]  /*12f0*/  FADD.FTZ R44, R37, 1 ;  /* 0x3f800000252c7421 */ /* 0x001fe20000010000 */
[----:B------:R-:W-:Y:S01]  /*1300*/  FMUL.FTZ R37, R38, R25 ;  /* 0x0000001926257220 */ /* 0x000fe20000410000 */
[----:B------:R-:W0:Y:S01]  /*1310*/  MUFU.EX2 R19, R19 ;  /* 0x0000001300137308 */ /* 0x000e220000000800 */
[----:B------:R-:W-:-:S03]  /*1320*/  FFMA.FTZ R20, R20, R27, 1 ;  /* 0x3f80000014147423 */ /* 0x000fc6000001001b */
[----:B------:R-:W2:Y:S01]  /*1330*/  MUFU.RCP R27, R26 ;  /* 0x0000001a001b7308 */ /* 0x000ea20000001000 */
[----:B-1----:R-:W-:-:S07]  /*1340*/  FADD.FTZ R39, -R18, 1 ;  /* 0x3f80000012277421 */ /* 0x002fce0000010100 */
[----:B------:R-:W1:Y:S01]  /*1350*/  MUFU.RCP R25, R44 ;  /* 0x0000002c00197308 */ /* 0x000e620000001000 */
[----:B------:R-:W-:Y:S01]  /*1360*/  FFMA.FTZ R24, R24, R39, 1 ;  /* 0x3f80000018187423 */ /* 0x000fe20000010027 */
[----:B0-----:R-:W-:Y:S01]  /*1370*/  FADD.FTZ R39, R19, 1 ;  /* 0x3f80000013277421 */ /* 0x001fe20000010000 */
[----:B------:R-:W-:Y:S01]  /*1380*/  FMUL.FTZ R19, R45, R18 ;  /* 0x000000122d137220 */ /* 0x000fe20000410000 */
[----:B------:R-:W-:Y:S02]  /*1390*/  HADD2.F32 R45, -RZ, R10.H0_H0 ;  /* 0x2000000aff2d7230 */ /* 0x000fe40000004100 */
[----:B------:R-:W-:Y:S02]  /*13a0*/  HADD2.F32 R18, -RZ, R29.H1_H1 ;  /* 0x3000001dff127230 */ /* 0x000fe40000004100 */
[----:B------:R-:W-:Y:S01]  /*13b0*/  FMUL.FTZ R19, R19, R24 ;  /* 0x0000001813137220 */ /* 0x000fe20000410000 */
[----:B------:R-:W0:Y:S01]  /*13c0*/  MUFU.RCP R26, R39 ;  /* 0x00000027001a7308 */ /* 0x000e220000001000 */
[----:B------:R-:W-:Y:S01]  /*13d0*/  FADD.FTZ R45, R45, -UR15 ;  /* 0x8000000f2d2d7e21 */ /* 0x000fe20008010000 */
[----:B--2---:R-:W-:Y:S01]  /*13e0*/  FADD.FTZ R38, -R27, 1 ;  /* 0x3f8000001b267421 */ /* 0x004fe20000010100 */
[----:B------:R-:W-:Y:S01]  /*13f0*/  FMUL.FTZ R27, R18, R27 ;  /* 0x0000001b121b7220 */ /* 0x000fe20000410000 */
[----:B------:R-:W-:-:S02]  /*1400*/  FMUL.FTZ R18, R37, R20 ;  /* 0x0000001425127220 */ /* 0x000fc40000410000 */
[----:B------:R-:W-:Y:S01]  /*1410*/  FFMA.FTZ R38, R17, R38, 1 ;  /* 0x3f80000011267423 */ /* 0x000fe20000010026 */
[----:B------:R-:W-:-:S03]  /*1420*/  FMUL.FTZ R17, R45, UR9 ;  /* 0x000000092d117c20 */ /* 0x000fc60008410000 */
[----:B------:R-:W-:Y:S01]  /*1430*/  FMUL.FTZ R20, R27, R38 ;  /* 0x000000261b147220 */ /* 0x000fe20000410000 */
[----:B------:R-:W-:Y:S01]  /*1440*/  FFMA.FTZ R24, R6, R17, R4 ;  /* 0x0000001106187223 */ /* 0x000fe20000010004 */
[----:B-1----:R-:W-:Y:S01]  /*1450*/  FADD.FTZ R27, -R25, 1 ;  /* 0x3f800000191b7421 */ /* 0x002fe20000010100 */
[----:B------:R-:W-:Y:S02]  /*1460*/  HADD2.F32 R38, -RZ, R11.H0_H0 ;  /* 0x2000000bff267230 */ /* 0x000fe40000004100 */
[----:B------:R-:W-:Y:S01]  /*1470*/  FMUL.FTZ R45, R24, -1.4426950216293334961 ;  /* 0xbfb8aa3b182d7820 */ /* 0x000fe20000410000 */
[----:B------:R-:W-:Y:S02]  /*1480*/  FFMA.FTZ R27, R22, R27, 1 ;  /* 0x3f800000161b7423 */ /* 0x000fe4000001001b */
[----:B------:R-:W-:Y:S01]  /*1490*/  FMUL.FTZ R38, R38, R25 ;  /* 0x0000001926267220 */ /* 0x000fe20000410000 */
[----:B------:R-:W1:Y:S01]  /*14a0*/  MUFU.EX2 R22, R45 ;  /* 0x0000002d00167308 */ /* 0x000e620000000800 */
[----:B------:R-:W-:-:S02]  /*14b0*/  HADD2.F32 R25, -RZ, R10.H1_H1 ;  /* 0x3000000aff197230 */ /* 0x000fc40000004100 */
[----:B0-----:R-:W-:-:S03]  /*14c0*/  FADD.FTZ R44, -R26, 1 ;  /* 0x3f8000001a2c7421 */ /* 0x001fc60000010100 */
[----:B------:R-:W-:Y:S01]  /*14d0*/  FADD.FTZ R25, R25, -UR15 ;  /* 0x8000000f19197e21 */ /* 0x000fe20008010000 */
[----:B------:R-:W-:Y:S01]  /*14e0*/  FFMA.FTZ R37, R21, R44, 1 ;  /* 0x3f80000015257423 */ /* 0x000fe2000001002c */
[----:B------:R-:W-:-:S05]  /*14f0*/  HADD2.F32 R21, -RZ, R11.H1_H1 ;  /* 0x3000000bff157230 */ /* 0x000fca0000004100 */
[----:B------:R-:W-:Y:S01]  /*1500*/  FMUL.FTZ R26, R21, R26 ;  /* 0x0000001a151a7220 */ /* 0x000fe20000410000 */
[----:B-1----:R-:W-:Y:S01]  /*1510*/  FADD.FTZ R39, R22, 1 ;  /* 0x3f80000016277421 */ /* 0x002fe20000010000 */
[----:B------:R-:W-:Y:S01]  /*1520*/  FMUL.FTZ R22, R25, UR9 ;  /* 0x0000000919167c20 */ /* 0x000fe20008410000 */
[----:B------:R-:W-:Y:S01]  /*1530*/  FMUL.FTZ R25, R38, R27 ;  /* 0x0000001b26197220 */ /* 0x000fe20000410000 */
[----:B------:R-:W-:Y:S02]  /*1540*/  HADD2.F32 R38, -RZ, R3.H0_H0 ;  /* 0x20000003ff267230 */ /* 0x000fe40000004100 */
[----:B------:R-:W-:Y:S01]  /*1550*/  FMUL.FTZ R26, R26, R37 ;  /* 0x000000251a1a7220 */ /* 0x000fe20000410000 */
[----:B------:R-:W-:Y:S01]  /*1560*/  FFMA.FTZ R21, R7, R22, R5 ;  /* 0x0000001607157223 */ /* 0x000fe20000010005 */
[----:B------:R-:W0:Y:S03]  /*1570*/  MUFU.RCP R39, R39 ;  /* 0x0000002700277308 */ /* 0x000e260000001000 */
[----:B------:R-:W-:-:S06]  /*1580*/  FMUL.FTZ R44, R21, -1.4426950216293334961 ;  /* 0xbfb8aa3b152c7820 */ /* 0x000fcc0000410000 */
[----:B------:R-:W1:Y:S01]  /*1590*/  MUFU.EX2 R44, R44 ;  /* 0x0000002c002c7308 */ /* 0x000e620000000800 */
[----:B0-----:R-:W-:-:S04]  /*15a0*/  FADD.FTZ R27, -R39, 1 ;  /* 0x3f800000271b7421 */ /* 0x001fc80000010100 */
[----:B------:R-:W-:Y:S01]  /*15b0*/  FFMA.FTZ R27, R24, R27, 1 ;  /* 0x3f800000181b7423 */ /* 0x000fe2000001001b */
[----:B-1----:R-:W-:Y:S01]  /*15c0*/  FADD.FTZ R45, R44, 1 ;  /* 0x3f8000002c2d7421 */ /* 0x002fe20000010000 */
[----:B------:R-:W-:Y:S01]  /*15d0*/  FMUL.FTZ R24, R38, R39 ;  /* 0x0000002726187220 */ /* 0x000fe20000410000 */
[----:B------:R-:W-:Y:S02]  /*15e0*/  FMUL.FTZ R38, R6, R14 ;  /* 0x0000000e06267220 */ /* 0x000fe40000410000 */
[----:B------:R-:W0:Y:S01]  /*15f0*/  MUFU.RCP R39, R45 ;  /* 0x0000002d00277308 */ /* 0x000e220000001000 */
[----:B------:R-:W-:Y:S01]  /*1600*/  FMUL.FTZ R24, R24, R27 ;  /* 0x0000001b18187220 */ /* 0x000fe20000410000 */
[----:B------:R-:W-:Y:S01]  /*1610*/  FFMA.FTZ R37, R9, R38, RZ ;  /* 0x0000002609257223 */ /* 0x000fe200000100ff */
[----:B------:R-:W-:Y:S01]  /*1620*/  FMUL.FTZ R27, R7, R18 ;  /* 0x00000012071b7220 */ /* 0x000fe20000410000 */
[----:B------:R-:W-:-:S03]  /*1630*/  FADD.FTZ R44, RZ, R38 ;  /* 0x00000026ff2c7221 */ /* 0x000fc60000010000 */
[----:B------:R-:W-:Y:S01]  /*1640*/  FFMA.FTZ R38, R8, R27, R37 ;  /* 0x0000001b08267223 */ /* 0x000fe20000010025 */
[----:B------:R-:W-:Y:S01]  /*1650*/  FADD.FTZ R27, R27, R44 ;  /* 0x0000002c1b1b7221 */ /* 0x000fe20000010000 */
[----:B------:R-:W-:-:S05]  /*1660*/  HADD2.F32 R44, -RZ, R3.H1_H1 ;  /* 0x30000003ff2c7230 */ /* 0x000fca0000004100 */
[----:B0-----:R-:W-:Y:S01]  /*1670*/  FMUL.FTZ R37, R44, R39 ;  /* 0x000000272c257220 */ /* 0x001fe20000410000 */
[----:B------:R-:W-:Y:S01]  /*1680*/  FFMA.FTZ R44, R9, R14, RZ ;  /* 0x0000000e092c7223 */ /* 0x000fe200000100ff */
[----:B------:R-:W-:Y:S01]  /*1690*/  FADD.FTZ R14, RZ, R14 ;  /* 0x0000000eff0e7221 */ /* 0x000fe20000010000 */
[----:B------:R-:W-:Y:S02]  /*16a0*/  FADD.FTZ R39, -R39, 1 ;  /* 0x3f80000027277421 */ /* 0x000fe40000010100 */
[-C--:B------:R-:W-:Y:S01]  /*16b0*/  FFMA.FTZ R44, R13, R19.reuse, R44 ;  /* 0x000000130d2c7223 */ /* 0x080fe2000001002c */
[----:B------:R-:W-:Y:S01]  /*16c0*/  FADD.FTZ R14, R14, R19 ;  /* 0x000000130e0e7221 */ /* 0x000fe20000010000 */
[----:B------:R-:W-:Y:S01]  /*16d0*/  FMUL.FTZ R19, R6, R19 ;  /* 0x0000001306137220 */ /* 0x000fe20000410000 */
[----:B------:R-:W-:Y:S01]  /*16e0*/  FFMA.FTZ R9, R21, R39, 1 ;  /* 0x3f80000015097423 */ /* 0x000fe20000010027 */
[----:B------:R-:W-:Y:S01]  /*16f0*/  FMUL.FTZ R21, R7, R20 ;  /* 0x0000001407157220 */ /* 0x000fe20000410000 */
[----:B------:R-:W-:Y:S01]  /*1700*/  FFMA.FTZ R44, R15, R25, R44 ;  /* 0x000000190f2c7223 */ /* 0x000fe2000001002c */
[----:B------:R-:W-:Y:S01]  /*1710*/  FFMA.FTZ R38, R13, R19, R38 ;  /* 0x000000130d267223 */ /* 0x000fe20000010026 */
[----:B------:R-:W-:Y:S01]  /*1720*/  FADD.FTZ R27, R27, R19 ;  /* 0x000000131b1b7221 */ /* 0x000fe20000010000 */
[----:B------:R-:W-:Y:S01]  /*1730*/  FFMA.FTZ R13, R8, R18, RZ ;  /* 0x00000012080d7223 */ /* 0x000fe200000100ff */
[----:B------:R-:W-:Y:S01]  /*1740*/  FMUL.FTZ R8, R6, R25 ;  /* 0x0000001906087220 */ /* 0x000fe20000410000 */
[C---:B------:R-:W-:Y:S01]  /*1750*/  FFMA.FTZ R38, R16.reuse, R21, R38 ;  /* 0x0000001510267223 */ /* 0x040fe20000010026 */
[----:B------:R-:W-:Y:S01]  /*1760*/  FADD.FTZ R27, R21, R27 ;  /* 0x0000001b151b7221 */ /* 0x000fe20000010000 */
[----:B------:R-:W-:Y:S01]  /*1770*/  FMUL.FTZ R9, R37, R9 ;  /* 0x0000000925097220 */ /* 0x000fe20000410000 */
[----:B------:R-:W-:Y:S01]  /*1780*/  FFMA.FTZ R13, R16, R20, R13 ;  /* 0x00000014100d7223 */ /* 0x000fe2000001000d */
[----:B------:R-:W-:Y:S01]  /*1790*/  FADD.FTZ R19, RZ, R18 ;  /* 0x00000012ff137221 */ /* 0x000fe20000010000 */
[----:B------:R-:W-:Y:S01]  /*17a0*/  FMUL.FTZ R21, R7, R26 ;  /* 0x0000001a07157220 */ /* 0x000fe20000410000 */
[----:B------:R-:W-:Y:S01]  /*17b0*/  FFMA.FTZ R37, R15, R8, R38 ;  /* 0x000000080f257223 */ /* 0x000fe20000010026 */
[----:B------:R-:W-:Y:S01]  /*17c0*/  FADD.FTZ R16, R27, R8 ;  /* 0x000000081b107221 */ /* 0x000fe20000010000 */
[----:B------:R-:W-:Y:S01]  /*17d0*/  FADD.FTZ R19, R19, R20 ;  /* 0x0000001413137221 */ /* 0x000fe20000010000 */
[----:B------:R-:W-:Y:S01]  /*17e0*/  FMUL.FTZ R15, R6, R24 ;  /* 0x00000018060f7220 */ /* 0x000fe20000410000 */
[C---:B------:R-:W-:Y:S01]  /*17f0*/  FFMA.FTZ R8, R12.reuse, R21, R37 ;  /* 0x000000150c087223 */ /* 0x040fe20000010025 */
[----:B------:R-:W-:Y:S01]  /*1800*/  FADD.FTZ R16, R21, R16 ;  /* 0x0000001015107221 */ /* 0x000fe20000010000 */
[----:B------:R-:W-:Y:S01]  /*1810*/  FFMA.FTZ R13, R12, R26, R13 ;  /* 0x0000001a0c0d7223 */ /* 0x000fe2000001000d */
[----:B------:R-:W-:Y:S01]  /*1820*/  FADD.FTZ R25, R14, R25 ;  /* 0x000000190e197221 */ /* 0x000fe20000010000 */
[----:B------:R-:W-:Y:S01]  /*1830*/  FMUL.FTZ R21, R7, R9 ;  /* 0x0000000907157220 */ /* 0x000fe20000410000 */
[----:B------:R-:W-:Y:S01]  /*1840*/  FFMA.FTZ R27, R17, R15, R8 ;  /* 0x0000000f111b7223 */ /* 0x000fe20000010008 */
[----:B------:R-:W-:Y:S01]  /*1850*/  FADD.FTZ R16, R16, R15 ;  /* 0x0000000f10107221 */ /* 0x000fe20000010000 */
[----:B------:R-:W-:Y:S01]  /*1860*/  FADD.FTZ R26, R19, R26 ;  /* 0x0000001a131a7221 */ /* 0x000fe20000010000 */
[----:B------:R-:W-:Y:S01]  /*1870*/  FFMA.FTZ R12, R17, R24, R44 ;  /* 0x00000018110c7223 */ /* 0x000fe2000001002c */
[C---:B------:R-:W-:Y:S01]  /*1880*/  FFMA.FTZ R19, R22.reuse, R21, R27 ;  /* 0x0000001516137223 */ /* 0x040fe2000001001b */
[----:B------:R-:W-:Y:S01]  /*1890*/  FADD.FTZ R16, R21, R16 ;  /* 0x0000001015107221 */ /* 0x000fe20000010000 */
[----:B------:R-:W-:Y:S01]  /*18a0*/  FADD.FTZ R14, R25, R24 ;  /* 0x00000018190e7221 */ /* 0x000fe20000010000 */
[----:B------:R-:W-:Y:S01]  /*18b0*/  FFMA.FTZ R13, R22, R9, R13 ;  /* 0x00000009160d7223 */ /* 0x000fe2000001000d */
[----:B------:R-:W-:-:S07]  /*18c0*/  FADD.FTZ R15, R26, R9 ;  /* 0x000000091a0f7221 */ /* 0x000fce0000010000 */
.L_x_554:
[----:B------:R-:W0:Y:S01]  /*18d0*/  S2R R17, SR_LANEID ;  /* 0x0000000000117919 */ /* 0x000e220000000000 */
[----:B------:R-:W1:Y:S01]  /*18e0*/  S2UR UR5, SR_CgaCtaId ;  /* 0x00000000000579c3 */ /* 0x000e620000008800 */
[----:B------:R-:W-:Y:S01]  /*18f0*/  UMOV UR4, 0x400 ;  /* 0x0000040000047882 */ /* 0x000fe20000000000 */
[----:B------:R-:W-:Y:S01]  /*1900*/  BSSY.RECONVERGENT B0, `(.L_x_555) ;  /* 0x000002c000007945 */ /* 0x000fe20003800200 */
[----:B------:R-:W2:Y:S01]  /*1910*/  SHFL.DOWN PT, R8, R19, 0x1, 0x1f ;  /* 0x08201f0013087f89 */ /* 0x000ea200000e0000 */
[----:B------:R-:W-:Y:S01]  /*1920*/  UIADD3 UR4, UPT, UPT, UR4, 0x40, URZ ;  /* 0x0000004004047890 */ /* 0x000fe2000fffe0ff */
[C---:B------:R-:W-:Y:S02]  /*1930*/  ISETP.NE.AND P1, PT, R0.reuse, RZ, PT ;  /* 0x000000ff0000720c */ /* 0x040fe40003f25270 */
[----:B------:R-:W3:Y:S01]  /*1940*/  SHFL.DOWN PT, R9, R16, 0x1, 0x1f ;  /* 0x08201f0010097f89 */ /* 0x000ee200000e0000 */
[----:B------:R-:W-:Y:S01]  /*1950*/  ISETP.GT.U32.AND P5, PT, R0, 0x1, PT ;  /* 0x000000010000780c */ /* 0x000fe20003fa4070 */
[----:B-1----:R-:W-:-:S06]  /*1960*/  ULEA UR4, UR5, UR4, 0x18 ;  /* 0x0000000405047291 */ /* 0x002fcc000f8ec0ff */
[----:B------:R-:W-:Y:S02]  /*1970*/  LEA R37, R0, UR4, 0x4 ;  /* 0x0000000400257c11 */ /* 0x000fe4000f8e20ff */
[C---:B0-----:R-:W-:Y:S02]  /*1980*/  ISETP.GT.AND P0, PT, R17.reuse, 0x1e, PT ;  /* 0x0000001e1100780c */ /* 0x041fe40003f04270 */
[C---:B------:R-:W-:Y:S01]  /*1990*/  ISETP.GT.AND P3, PT, R17.reuse, 0xf, PT ;  /* 0x0000000f1100780c */ /* 0x040fe20003f64270 */
[----:B------:R-:W-:Y:S01]  /*19a0*/  STS.128 [R37], R12 ;  /* 0x0000000c25007388 */ /* 0x000fe20000000c00 */
[----:B------:R-:W-:-:S09]  /*19b0*/  ISETP.GT.AND P2, PT, R17, 0x17, PT ;  /* 0x000000171100780c */ /* 0x000fd20003f44270 */
[----:B--2---:R-:W-:Y:S01]  /*19c0*/  @!P0 FADD.FTZ R19, R8, R19 ;  /* 0x0000001308138221 */ /* 0x004fe20000010000 */
[----:B---3--:R-:W-:Y:S01]  /*19d0*/  @!P0 FADD.FTZ R16, R9, R16 ;  /* 0x0000001009108221 */ /* 0x008fe20000010000 */
[----:B------:R-:W-:-:S03]  /*19e0*/  ISETP.GT.AND P0, PT, R17, 0x1d, PT ;  /* 0x0000001d1100780c */ /* 0x000fc60003f04270 */
[----:B------:R-:W0:Y:S04]  /*19f0*/  SHFL.DOWN PT, R8, R19, 0x2, 0x1f ;  /* 0x08401f0013087f89 */ /* 0x000e2800000e0000 */
        /* <DEDUP_REMOVED lines=18> */
[----:B0-----:R-:W0:Y:S01]  /*1b20*/  S2R R8, SR_LANEID ;  /* 0x0000000000087919 */ /* 0x001e220000000000 */
[----:B------:R-:W-:Y:S01]  /*1b30*/  UMOV UR4, 0x400 ;  /* 0x0000040000047882 */ /* 0x000fe20000000000 */
[----:B--2---:R-:W-:Y:S01]  /*1b40*/  FADD.FTZ R9, R17, R20 ;  /* 0x0000001411097221 */ /* 0x004fe20000010000 */
[----:B0-----:R-:W-:Y:S01]  /*1b50*/  ISETP.NE.AND P2, PT, R8, RZ, PT ;  /* 0x000000ff0800720c */ /* 0x001fe20003f45270 */
[----:B-1----:R-:W-:-:S12]  /*1b60*/  FADD.FTZ R8, R18, R19 ;  /* 0x0000001312087221 */ /* 0x002fd80000010000 */
[----:B------:R-:W-:Y:S01]  /*1b70*/  VOTEU.ALL UP0, P2 ;  /* 0x0000000000ff7886 */ /* 0x000fe20001000000 */
[----:B------:R-:W-:-:S04]  /*1b80*/  @!P2 SHF.R.U32.HI R16, RZ, 0x2, R0 ;  /* 0x00000002ff10a819 */ /* 0x000fc80000011600 */
[----:B------:R-:W-:Y:S01]  /*1b90*/  @!UP0 ULEA UR4, UR5, UR4, 0x18 ;  /* 0x0000000405048291 */ /* 0x000fe2000f8ec0ff */
[----:B------:R-:W-:-:S08]  /*1ba0*/  @!P2 LOP3.LUT R16, R16, 0xf8, RZ, 0xc0, !PT ;  /* 0x000000f81010a812 */ /* 0x000fd000078ec0ff */
[----:B------:R3:W-:Y:S03]  /*1bb0*/  @!P2 STS.64 [R16+UR4+0x8], R8 ;  /* 0x000008081000a988 */ /* 0x0007e60008000a04 */
.L_x_556:
[----:B------:R-:W-:Y:S05]  /*1bc0*/  BSYNC.RECONVERGENT B0 ;  /* 0x0000000000007941 */ /* 0x000fea0003800200 */
.L_x_555:
[----:B------:R-:W-:Y:S06]  /*1bd0*/  BAR.SYNC.DEFER_BLOCKING 0x0 ;  /* 0x0000000000007b1d */ /* 0x000fec0000010000 */
[----:B------:R-:W-:Y:S04]  /*1be0*/  BSSY.RECONVERGENT B0, `(.L_x_557) ;  /* 0x000000c000007945 */ /* 0x000fe80003800200 */
[----:B------:R-:W-:Y:S05]  /*1bf0*/  @P1 BRA `(.L_x_558) ;  /* 0x0000000000281947 */ /* 0x000fea0003800000 */
[----:B------:R-:W-:Y:S02]  /*1c00*/  UMOV UR4, 0x400 ;  /* 0x0000040000047882 */ /* 0x000fe40000000000 */
        /* <DEDUP_REMOVED lines=9> */
.L_x_558:
[----:B------:R-:W-:Y:S05]  /*1ca0*/  BSYNC.RECONVERGENT B0 ;  /* 0x0000000000007941 */ /* 0x000fea0003800200 */
.L_x_557:
[----:B------:R-:W-:Y:S01]  /*1cb0*/  BAR.SYNC.DEFER_BLOCKING 0x0 ;  /* 0x0000000000007b1d */ /* 0x000fe20000010000 */
[----:B------:R-:W-:-:S05]  /*1cc0*/  LEA R38, R23, R0, 0x1 ;  /* 0x0000000017267211 */ /* 0x000fca00078e08ff */
[----:B------:R-:W-:Y:S04]  /*1cd0*/  BSSY.RECONVERGENT B0, `(.L_x_559) ;  /* 0x000013d000007945 */ /* 0x000fe80003800200 */
[----:B------:R-:W-:Y:S05]  /*1ce0*/  @P5 BRA `(.L_x_560) ;  /* 0x0000001000ec5947 */ /* 0x000fea0003800000 */
[----:B--2---:R-:W2:Y:S04]  /*1cf0*/  LDS.128 R20, [R37+0x20] ;  /* 0x0000200025147984 */ /* 0x004ea80000000c00 */
[----:B-1-3--:R-:W1:Y:S04]  /*1d00*/  LDS.128 R16, [R37+0x40] ;  /* 0x0000400025107984 */ /* 0x00ae680000000c00 */
[----:B------:R-:W3:Y:S01]  /*1d10*/  LDS.128 R24, [R37+0x60] ;  /* 0x0000600025187984 */ /* 0x000ee20000000c00 */
        /* <DEDUP_REMOVED lines=312> */
.L_x_560:
[----:B------:R-:W-:Y:S05]  /*30a0*/  BSYNC.RECONVERGENT B0 ;  /* 0x0000000000007941 */ /* 0x000fea0003800200 */
.L_x_559:
[----:B------:R-:W-:Y:S04]  /*30b0*/  BSSY.RECONVERGENT B0, `(.L_x_561) ;  /* 0x000001c000007945 */ /* 0x000fe80003800200 */
[----:B------:R-:W-:Y:S05]  /*30c0*/  @P5 BRA `(.L_x_562) ;  /* 0x0000000000685947 */ /* 0x000fea0003800000 */
[----:B---3--:R-:W2:Y:S08]  /*30d0*/  LDC.64 R16, c[0x0][0x3f8] ;  /* 0x0000fe00ff107b82 */ /* 0x008eb00000000a00 */
        /* <DEDUP_REMOVED lines=25> */
.L_x_562:
[----:B------:R-:W-:Y:S05]  /*3270*/  BSYNC.RECONVERGENT B0 ;  /* 0x0000000000007941 */ /* 0x000fea0003800200 */
.L_x_561:
        /* <DEDUP_REMOVED lines=25> */
.L_x_565:
[----:B----4-:R-:W3:Y:S04]  /*3410*/  LDG.E.STRONG.GPU R14, desc[UR12][R12.64] ;  /* 0x0000000c0c0e7981 */ /* 0x010ee8000c1ef900 */
[----:B---3--:R-:W-:Y:S01]  /*3420*/  CCTL.IVALL ;  /* 0x00000000ff00798f */ /* 0x008fe20002000000 */
[----:B------:R-:W-:Y:S05]  /*3430*/  YIELD ;  /* 0x0000000000007946 */ /* 0x000fea0003800000 */
[----:B------:R-:W-:-:S13]  /*3440*/  ISETP.NE.AND P0, PT, R14, R19, PT ;  /* 0x000000130e00720c */ /* 0x000fda0003f05270 */
[----:B------:R-:W-:Y:S05]  /*3450*/  @P0 BRA `(.L_x_565) ;  /* 0xfffffffc00ec0947 */ /* 0x000fea000383ffff */
.L_x_564:
[----:B------:R-:W-:Y:S05]  /*3460*/  WARPSYNC.ALL ;  /* 0x0000000000007948 */ /* 0x000fea0003800000 */
[----:B------:R-:W-:Y:S01]  /*3470*/  BAR.SYNC.DEFER_BLOCKING 0x0 ;  /* 0x0000000000007b1d */ /* 0x000fe20000010000 */
[----:B------:R-:W-:-:S05]  /*3480*/  HFMA2 R24, -RZ, RZ, 0, 0 ;  /* 0x00000000ff187431 */ /* 0x000fca00000001ff */
[----:B------:R-:W-:Y:S05]  /*3490*/  @!P2 BRA `(.L_x_566) ;  /* 0x000000040010a947 */ /* 0x000fea0003800000 */
[----:B------:R-:W-:Y:S02]  /*34a0*/  MOV R25, RZ ;  /* 0x000000ff00197202 */ /* 0x000fe40000000f00 */
[----:B------:R-:W-:-:S07]  /*34b0*/  LOP3.LUT R24, R2, 0x7ffffff8, RZ, 0xc0, !PT ;  /* 0x7ffffff802187812 */ /* 0x000fce00078ec0ff */
.L_x_567:
[C---:B----4-:R-:W-:Y:S02]  /*34c0*/  IADD3 R15, PT, PT, R25.reuse, 0x1, RZ ;  /* 0x00000001190f7810 */ /* 0x050fe40007ffe0ff */
[----:B------:R-:W-:Y:S02]  /*34d0*/  ISETP.EQ.OR P5, PT, R25, UR10, P1 ;  /* 0x0000000a19007c0c */ /* 0x000fe40008fa2670 */
        /* <DEDUP_REMOVED lines=16> */
[----:B--2---:R-:W-:Y:S02]  /*35e0*/  IADD3 R20, PT, PT, R25, 0x4, RZ ;  /* 0x0000000419147810 */ /* 0x004fe40007ffe0ff */
[----:B------:R-:W-:Y:S02]  /*35f0*/  ISETP.EQ.OR P2, PT, R21, UR10, P1 ;  /* 0x0000000a15007c0c */ /* 0x000fe40008f42670 */
[----:B------:R-:W-:Y:S02]  /*3600*/  IADD3 R26, PT, PT, R25, 0x5, RZ ;  /* 0x00000005191a7810 */ /* 0x000fe40007ffe0ff */
[----:B------:R-:W-:Y:S02]  /*3610*/  ISETP.EQ.OR P3, PT, R20, UR10, P1 ;  /* 0x0000000a14007c0c */ /* 0x000fe40008f62670 */
[----:B------:R-:W-:-:S02]  /*3620*/  MOV R18, UR11 ;  /* 0x0000000b00127c02 */ /* 0x000fc40008000f00 */
        /* <DEDUP_REMOVED lines=43> */
.L_x_566:
        /* <DEDUP_REMOVED lines=8> */
[C---:B------:R-:W-:Y:S02]  /*3960*/  IADD3 R17, PT, PT, R24.reuse, 0x2, RZ ;  /* 0x0000000218117810 */ /* 0x040fe40007ffe0ff */
[----:B------:R-:W-:Y:S02]  /*3970*/  ISETP.EQ.OR P3, PT, R15, UR10, P1 ;  /* 0x0000000a0f007c0c */ /* 0x000fe40008f62670 */
[----:B-1----:R-:W-:Y:S02]  /*3980*/  IADD3 R19, PT, PT, R24, 0x3, RZ ;  /* 0x0000000318137810 */ /* 0x002fe40007ffe0ff */
[----:B------:R-:W-:-:S02]  /*3990*/  ISETP.EQ.OR P5, PT, R17, UR10, P1 ;  /* 0x0000000a11007c0c */ /* 0x000fc40008fa2670 */
[----:B------:R-:W-:Y:S02]  /*39a0*/  MOV R13, UR11 ;  /* 0x0000000b000d7c02 */ /* 0x000fe40008000f00 */
[----:B------:R-:W-:Y:S02]  /*39b0*/  MOV R12, UR11 ;  /* 0x0000000b000c7c02 */ /* 0x000fe40008000f00 */
[----:B------:R-:W-:Y:S01]  /*39c0*/  ISETP.EQ.OR P6, PT, R19, UR10, P1 ;  /* 0x0000000a13007c0c */ /* 0x000fe20008fc2670 */
[----:B------:R-:W-:Y:S01]  /*39d0*/  @!P2 IMAD R13, R24, R13, UR8 ;  /* 0x00000008180dae24 */ /* 0x000fe2000f8e020d */
[----:B------:R-:W-:Y:S01]  /*39e0*/  MOV R14, UR11 ;  /* 0x0000000b000e7c02 */ /* 0x000fe20008000f00 */
[----:B------:R-:W-:Y:S01]  /*39f0*/  @!P3 IMAD R15, R15, R12, UR8 ;  /* 0x000000080f0fbe24 */ /* 0x000fe2000f8e020c */
[----:B---3--:R-:W-:Y:S01]  /*3a00*/  MOV R16, UR11 ;  /* 0x0000000b00107c02 */ /* 0x008fe20008000f00 */
        /* <DEDUP_REMOVED lines=19> */
.L_x_568:
        /* <DEDUP_REMOVED lines=20> */
.L_x_569:
        /* <DEDUP_REMOVED lines=10> */
.L_x_570:
[----:B------:R-:W-:Y:S05]  /*3d20*/  BSYNC.RECONVERGENT B0 ;  /* 0x0000000000007941 */ /* 0x000fea0003800200 */
.L_x_563:
[----:B------:R-:W5:Y:S01]  /*3d30*/  S2UR UR5, SR_CgaCtaId ;  /* 0x00000000000579c3 */ /* 0x000f620000008800 */
[----:B------:R-:W-:Y:S01]  /*3d40*/  UMOV UR4, 0x400 ;  /* 0x0000040000047882 */ /* 0x000fe20000000000 */
[----:B------:R-:W0:Y:S01]  /*3d50*/  LDCU.64 UR16, c[0x0][0x400] ;  /* 0x00008000ff1077ac */ /* 0x000e220008000a00 */
[----:B----4-:R-:W-:Y:S01]  /*3d60*/  SHF.R.U32.HI R14, RZ, 0x1, R0 ;  /* 0x00000001ff0e7819 */ /* 0x010fe20000011600 */
[--C-:B------:R-:W-:Y:S02]  /*3d70*/  HADD2.F32 R18, -RZ, R31.reuse.H0_H0 ;  /* 0x2000001fff127230 */ /* 0x100fe40000004100 */
[----:B--2---:R-:W-:Y:S02]  /*3d80*/  HADD2.F32 R20, -RZ, R31.H1_H1 ;  /* 0x3000001fff147230 */ /* 0x004fe40000004100 */
[----:B------:R-:W2:Y:S01]  /*3d90*/  LDC R15, c[0x0][0x41c] ;  /* 0x00010700ff0f7b82 */ /* 0x000ea20000000800 */
[----:B-----5:R-:W-:Y:S01]  /*3da0*/  ULEA UR4, UR5, UR4, 0x18 ;  /* 0x0000000405047291 */ /* 0x020fe2000f8ec0ff */
[----:B--2---:R-:W-:-:S08]  /*3db0*/  IMAD R14, R15, UR10, R14 ;  /* 0x0000000a0f0e7c24 */ /* 0x004fd0000f8e020e */
[----:B------:R3:W-:Y:S01]  /*3dc0*/  @!P1 STS.64 [UR4+0x30], R8 ;  /* 0x00003008ff009988 */ /* 0x0007e20008000a04 */
[--C-:B------:R-:W-:Y:S01]  /*3dd0*/  HADD2.F32 R15, -RZ, R32.reuse.H0_H0 ;  /* 0x20000020ff0f7230 */ /* 0x100fe20000004100 */
[----:B------:R-:W-:Y:S01]  /*3de0*/  BAR.SYNC.DEFER_BLOCKING 0x0 ;  /* 0x0000000000007b1d */ /* 0x000fe20000010000 */
[----:B------:R-:W-:-:S03]  /*3df0*/  HADD2.F32 R32, -RZ, R32.H1_H1 ;  /* 0x30000020ff207230 */ /* 0x000fc60000004100 */
[----:B------:R-:W-:Y:S01]  /*3e00*/  FADD.FTZ R15, R15, -UR15 ;  /* 0x8000000f0f0f7e21 */ /* 0x000fe20008010000 */
[----:B0-----:R-:W-:Y:S02]  /*3e10*/  ISETP.GE.U32.AND P1, PT, R36, UR16, PT ;  /* 0x0000001024007c0c */ /* 0x001fe4000bf26070 */
[----:B------:R-:W-:Y:S01]  /*3e20*/  ISETP.GE.U32.AND P0, PT, R14, UR16, PT ;  /* 0x000000100e007c0c */ /* 0x000fe2000bf06070 */
[----:B-1----:R-:W-:Y:S01]  /*3e30*/  FMUL.FTZ R19, R15, UR9 ;  /* 0x000000090f137c20 */ /* 0x002fe20008410000 */
[----:B---3--:R-:W-:Y:S01]  /*3e40*/  SHF.R.S32.HI R8, RZ, 0x1f, R36 ;  /* 0x0000001fff087819 */ /* 0x008fe20000011424 */
[----:B------:R-:W-:Y:S01]  /*3e50*/  FADD.FTZ R16, R32, -UR15 ;  /* 0x8000000f20107e21 */ /* 0x000fe20008010000 */
[----:B------:R-:W-:Y:S01]  /*3e60*/  SHF.R.S32.HI R9, RZ, 0x1f, R14 ;  /* 0x0000001fff097819 */ /* 0x000fe2000001140e */
[----:B------:R-:W-:Y:S01]  /*3e70*/  HADD2.F32 R15, -RZ, R30.H0_H0 ;  /* 0x2000001eff0f7230 */ /* 0x000fe20000004100 */
[----:B------:R-:W-:Y:S01]  /*3e80*/  ISETP.GE.AND.EX P1, PT, R8, UR17, PT, P1 ;  /* 0x0000001108007c0c */ /* 0x000fe2000bf26310 */
[----:B------:R-:W-:Y:S01]  /*3e90*/  FMUL.FTZ R16, R16, UR9 ;  /* 0x0000000910107c20 */ /* 0x000fe20008410000 */
[----:B------:R-:W-:Y:S01]  /*3ea0*/  ISETP.GE.AND.EX P0, PT, R9, UR17, PT, P0 ;  /* 0x0000001109007c0c */ /* 0x000fe2000bf06300 */
[----:B------:R-:W0:Y:S01]  /*3eb0*/  LDS.64 R12, [UR4+0x30] ;  /* 0x00003004ff0c7984 */ /* 0x000e220008000a00 */
[----:B------:R-:W0:Y:S02]  /*3ec0*/  LDCU UR4, c[0x0][0x42c] ;  /* 0x00008580ff0477ac */ /* 0x000e240008000800 */
[----:B0-----:R-:W-:Y:S01]  /*3ed0*/  FMUL.FTZ R12, R12, UR4 ;  /* 0x000000040c0c7c20 */ /* 0x001fe20008410000 */
[----:B------:R-:W-:-:S04]  /*3ee0*/  FMUL.FTZ R13, R13, UR4 ;  /* 0x000000040d0d7c20 */ /* 0x000fc80008410000 */
[----:B------:R-:W-:Y:S01]  /*3ef0*/  FFMA.FTZ R17, R12, R19, R13 ;  /* 0x000000130c117223 */ /* 0x000fe2000001000d */
        /* <DEDUP_REMOVED lines=19> */
.L_x_571:
[----:B------:R-:W-:Y:S01]  /*4030*/  FFMA.FTZ R16, R12, R16, R13 ;  /* 0x000000100c107223 */ /* 0x000fe2000001000d */
[----:B------:R-:W-:Y:S01]  /*4040*/  BSSY.RECONVERGENT B0, `(.L_x_572) ;  /* 0x0000014000007945 */ /* 0x000fe20003800200 */
[----:B------:R-:W-:Y:S01]  /*4050*/  FFMA.FTZ R18, R6, R18, -R17 ;  /* 0x0000001206127223 */ /* 0x000fe20000010811 */
[----:B------:R-:W-:Y:S02]  /*4060*/  HADD2.F32 R30, -RZ, R30.H1_H1 ;  /* 0x3000001eff1e7230 */ /* 0x000fe40000004100 */
[----:B------:R-:W-:Y:S01]  /*4070*/  FADD.FTZ R19, R15, -UR15 ;  /* 0x8000000f0f137e21 */ /* 0x000fe20008010000 */
        /* <DEDUP_REMOVED lines=11> */
[C---:B-1----:R-:W-:Y:S02]  /*4130*/  LEA R14, P0, R16.reuse, UR4, 0x1 ;  /* 0x00000004100e7c11 */ /* 0x042fe4000f8008ff */
[----:B------:R-:W-:Y:S02]  /*4140*/  IADD3 R15, PT, PT, R17, R15, RZ ;  /* 0x0000000f110f7210 */ /* 0x000fe40007ffe0ff */
[----:B------:R-:W-:Y:S02]  /*4150*/  F2FP.F16.F32.PACK_AB R9, R9, R18 ;  /* 0x000000120909723e */ /* 0x000fe400000000ff */
[----:B------:R-:W-:-:S05]  /*4160*/  LEA.HI.X R15, R16, UR5, R15, 0x1, P0 ;  /* 0x00000005100f7c11 */ /* 0x000fca00080f0c0f */
[----:B------:R0:W-:Y:S02]  /*4170*/  STG.E desc[UR12][R14.64], R9 ;  /* 0x000000090e007986 */ /* 0x0001e4000c10190c */
.L_x_573:
[----:B------:R-:W-:Y:S05]  /*4180*/  BSYNC.RECONVERGENT B0 ;  /* 0x0000000000007941 */ /* 0x000fea0003800200 */
.L_x_572:
[----:B------:R-:W-:Y:S01]  /*4190*/  FMUL.FTZ R19, R19, UR9 ;  /* 0x0000000913137c20 */ /* 0x000fe20008410000 */
[----:B------:R-:W-:Y:S01]  /*41a0*/  FADD.FTZ R30, R30, -UR15 ;  /* 0x8000000f1e1e7e21 */ /* 0x000fe20008010000 */
[--C-:B0-----:R-:W-:Y:S02]  /*41b0*/  HADD2.F32 R9, -RZ, R29.reuse.H0_H0 ;  /* 0x2000001dff097230 */ /* 0x101fe40000004100 */
[----:B------:R-:W-:Y:S02]  /*41c0*/  HADD2.F32 R14, -RZ, R29.H1_H1 ;  /* 0x3000001dff0e7230 */ /* 0x000fe40000004100 */
[----:B------:R-:W-:Y:S01]  /*41d0*/  FFMA.FTZ R25, R12, R19, R13 ;  /* 0x000000130c197223 */ /* 0x000fe2000001000d */
[----:B------:R-:W-:Y:S01]  /*41e0*/  FMUL.FTZ R30, R30, UR9 ;  /* 0x000000091e1e7c20 */ /* 0x000fe20008410000 */
        /* <DEDUP_REMOVED lines=19> */
.L_x_574:
[----:B------:R-:W-:Y:S01]  /*4320*/  FFMA.FTZ R16, R12, R30, R13 ;  /* 0x0000001e0c107223 */ /* 0x000fe2000001000d */
[----:B------:R-:W-:Y:S01]  /*4330*/  BSSY.RECONVERGENT B0, `(.L_x_575) ;  /* 0x0000014000007945 */ /* 0x000fe20003800200 */
[--C-:B------:R-:W-:Y:S02]  /*4340*/  HADD2.F32 R17, -RZ, R28.reuse.H0_H0 ;  /* 0x2000001cff117230 */ /* 0x100fe40000004100 */
[----:B------:R-:W-:Y:S01]  /*4350*/  FFMA.FTZ R25, R6, R9, -R25 ;  /* 0x0000000906197223 */ /* 0x000fe20000010819 */
[----:B------:R-:W-:Y:S02]  /*4360*/  HADD2.F32 R28, -RZ, R28.H1_H1 ;  /* 0x3000001cff1c7230 */ /* 0x000fe40000004100 */
[----:B------:R-:W-:Y:S01]  /*4370*/  FFMA.FTZ R16, R7, R14, -R16 ;  /* 0x0000000e07107223 */ /* 0x000fe20000010810 */
[----:B------:R-:W-:Y:S06]  /*4380*/  @P1 BRA `(.L_x_576) ;  /* 0x0000000000381947 */ /* 0x000fec0003800000 */
[----:B------:R-:W0:Y:S01]  /*4390*/  LDCU.64 UR4, c[0x0][0x3f8] ;  /* 0x00007f00ff0477ac */ /* 0x000e220008000a00 */
[----:B------:R-:W-:Y:S01]  /*43a0*/  MOV R9, R41 ;  /* 0x0000002900097202 */ /* 0x000fe20000000f00 */
[----:B------:R-:W-:Y:S01]  /*43b0*/  FMUL.FTZ R25, R25, UR9 ;  /* 0x0000000919197c20 */ /* 0x000fe20008410000 */
[----:B------:R-:W-:Y:S01]  /*43c0*/  FMUL.FTZ R16, R16, UR9 ;  /* 0x0000000910107c20 */ /* 0x000fe20008410000 */
[----:B------:R-:W1:Y:S01]  /*43d0*/  LDCU.64 UR18, c[0x0][0x380] ;  /* 0x00007000ff1277ac */ /* 0x000e620008000a00 */
[----:B0-----:R-:W-:Y:S01]  /*43e0*/  IMAD R15, R8, UR4, RZ ;  /* 0x00000004080f7c24 */ /* 0x001fe2000f8e02ff */
[----:B------:R-:W-:-:S03]  /*43f0*/  MOV R8, R42 ;  /* 0x0000002a00087202 */ /* 0x000fc60000000f00 */
[C---:B------:R-:W-:Y:S02]  /*4400*/  IMAD R15, R36.reuse, UR5, R15 ;  /* 0x00000005240f7c24 */ /* 0x040fe4000f8e020f */
[----:B------:R-:W-:-:S03]  /*4410*/  IMAD.WIDE.U32 R8, R36, UR4, R8 ;  /* 0x0000000424087c25 */ /* 0x000fc6000f8e0008 */
[----:B-1----:R-:W-:Y:S02]  /*4420*/  LEA R14, P0, R8, UR18, 0x1 ;  /* 0x00000012080e7c11 */ /* 0x002fe4000f8008ff */
[----:B------:R-:W-:Y:S02]  /*4430*/  IADD3 R15, PT, PT, R9, R15, RZ ;  /* 0x0000000f090f7210 */ /* 0x000fe40007ffe0ff */
[----:B------:R-:W-:Y:S02]  /*4440*/  F2FP.F16.F32.PACK_AB R9, R16, R25 ;  /* 0x000000191009723e */ /* 0x000fe400000000ff */
[----:B------:R-:W-:-:S05]  /*4450*/  LEA.HI.X R15, R8, UR19, R15, 0x1, P0 ;  /* 0x00000013080f7c11 */ /* 0x000fca00080f0c0f */
[----:B------:R0:W-:Y:S02]  /*4460*/  STG.E desc[UR12][R14.64], R9 ;  /* 0x000000090e007986 */ /* 0x0001e4000c10190c */
.L_x_576:
[----:B------:R-:W-:Y:S05]  /*4470*/  BSYNC.RECONVERGENT B0 ;  /* 0x0000000000007941 */ /* 0x000fea0003800200 */
.L_x_575:
[--C-:B------:R-:W-:Y:S02]  /*4480*/  HADD2.F32 R8, -RZ, R10.reuse.H0_H0 ;  /* 0x2000000aff087230 */ /* 0x100fe40000004100 */
[----:B------:R-:W-:Y:S01]  /*4490*/  FADD.FTZ R17, R17, -UR15 ;  /* 0x8000000f11117e21 */ /* 0x000fe20008010000 */
[----:B------:R-:W-:Y:S02]  /*44a0*/  HADD2.F32 R10, -RZ, R10.H1_H1 ;  /* 0x3000000aff0a7230 */ /* 0x000fe40000004100 */
[----:B------:R-:W-:Y:S01]  /*44b0*/  FADD.FTZ R28, R28, -UR15 ;  /* 0x8000000f1c1c7e21 */ /* 0x000fe20008010000 */
[----:B------:R-:W-:Y:S01]  /*44c0*/  UISETP.NE.AND UP0, UPT, UR14, URZ, UPT ;  /* 0x000000ff0e00728c */ /* 0x000fe2000bf05270 */
[----:B------:R-:W-:Y:S01]  /*44d0*/  FADD.FTZ R8, R8, -UR15 ;  /* 0x8000000f08087e21 */ /* 0x000fe20008010000 */
[----:B------:R-:W-:Y:S01]  /*44e0*/  FMUL.FTZ R17, R17, UR9 ;  /* 0x0000000911117c20 */ /* 0x000fe20008410000 */
[----:B------:R-:W-:Y:S01]  /*44f0*/  FADD.FTZ R10, R10, -UR15 ;  /* 0x8000000f0a0a7e21 */ /* 0x000fe20008010000 */
[----:B------:R-:W-:Y:S01]  /*4500*/  FMUL.FTZ R28, R28, UR9 ;  /* 0x000000091c1c7c20 */ /* 0x000fe20008410000 */
[----:B------:R-:W-:Y:S01]  /*4510*/  FMUL.FTZ R8, R8, UR9 ;  /* 0x0000000908087c20 */ /* 0x000fe20008410000 */
[----:B0-----:R-:W-:Y:S01]  /*4520*/  SHF.R.S32.HI R14, RZ, 0x1f, R35 ;  /* 0x0000001fff0e7819 */ /* 0x001fe20000011423 */
[----:B------:R-:W-:Y:S01]  /*4530*/  FMUL.FTZ R10, R10, UR9 ;  /* 0x000000090a0a7c20 */ /* 0x000fe20008410000 */
[----:B------:R-:W-:Y:S01]  /*4540*/  ISETP.GE.U32.AND P0, PT, R35, UR16, PT ;  /* 0x0000001023007c0c */ /* 0x000fe2000bf06070 */
[C-C-:B------:R-:W-:Y:S01]  /*4550*/  FFMA.FTZ R23, R12.reuse, R17, R13.reuse ;  /* 0x000000110c177223 */ /* 0x140fe2000001000d */
[C-C-:B------:R-:W-:Y:S01]  /*4560*/  FFMA.FTZ R16, R12.reuse, R28, R13.reuse ;  /* 0x0000001c0c107223 */ /* 0x140fe2000001000d */
[C-C-:B------:R-:W-:Y:S01]  /*4570*/  FFMA.FTZ R9, R12.reuse, R8, R13.reuse ;  /* 0x000000080c097223 */ /* 0x140fe2000001000d */
[----:B------:R-:W-:Y:S01]  /*4580*/  FFMA.FTZ R12, R12, R10, R13 ;  /* 0x0000000a0c0c7223 */ /* 0x000fe2000001000d */
[--C-:B------:R-:W-:Y:S01]  /*4590*/  HADD2.F32 R13, -RZ, R11.reuse.H0_H0 ;  /* 0x2000000bff0d7230 */ /* 0x100fe20000004100 */
[----:B------:R-:W-:Y:S01]  /*45a0*/  ISETP.GE.U32.AND P1, PT, R34, UR16, PT ;  /* 0x0000001022007c0c */ /* 0x000fe2000bf26070 */
[----:B------:R-:W-:Y:S01]  /*45b0*/  HADD2.F32 R11, -RZ, R11.H1_H1 ;  /* 0x3000000bff0b7230 */ /* 0x000fe20000004100 */
[----:B------:R-:W-:Y:S01]  /*45c0*/  ISETP.GE.AND.EX P0, PT, R14, UR17, PT, P0 ;  /* 0x000000110e007c0c */ /* 0x000fe2000bf06300 */
[----:B------:R-:W-:-:S12]  /*45d0*/  BRA.U !UP0, `(.L_x_577) ;  /* 0x0000000108487547 */ /* 0x000fd8000b800000 */
        /* <DEDUP_REMOVED lines=18> */
.L_x_577:
[----:B------:R-:W-:Y:S01]  /*4700*/  BSSY.RECONVERGENT B0, `(.L_x_578) ;  /* 0x0000012000007945 */ /* 0x000fe20003800200 */
[----:B------:R-:W-:Y:S01]  /*4710*/  FFMA.FTZ R23, R6, R13, -R23 ;  /* 0x0000000d06177223 */ /* 0x000fe20000010817 */
[----:B------:R-:W-:Y:S02]  /*4720*/  FFMA.FTZ R11, R7, R11, -R16 ;  /* 0x0000000b070b7223 */ /* 0x000fe40000010810 */
[----:B------:R-:W-:Y:S05]  /*4730*/  @P0 BRA `(.L_x_579) ;  /* 0x0000000000380947 */ /* 0x000fea0003800000 */
[----:B------:R-:W0:Y:S01]  /*4740*/  LDCU.64 UR4, c[0x0][0x3f8] ;  /* 0x00007f00ff0477ac */ /* 0x000e220008000a00 */
[----:B------:R-:W-:Y:S01]  /*4750*/  MOV R15, R41 ;  /* 0x00000029000f7202 */ /* 0x000fe20000000f00 */
[----:B------:R-:W-:Y:S01]  /*4760*/  FMUL.FTZ R18, R23, UR9 ;  /* 0x0000000917127c20 */ /* 0x000fe20008410000 */
[----:B------:R-:W-:Y:S01]  /*4770*/  FMUL.FTZ R11, R11, UR9 ;  /* 0x000000090b0b7c20 */ /* 0x000fe20008410000 */
[----:B------:R-:W1:Y:S04]  /*4780*/  LDCU.64 UR18, c[0x0][0x380] ;  /* 0x00007000ff1277ac */ /* 0x000e680008000a00 */
[----:B------:R-:W-:Y:S01]  /*4790*/  F2FP.F16.F32.PACK_AB R11, R11, R18 ;  /* 0x000000120b0b723e */ /* 0x000fe200000000ff */
        /* <DEDUP_REMOVED lines=8> */
.L_x_579:
[----:B------:R-:W-:Y:S05]  /*4820*/  BSYNC.RECONVERGENT B0 ;  /* 0x0000000000007941 */ /* 0x000fea0003800200 */
.L_x_578:
[--C-:B0-----:R-:W-:Y:S01]  /*4830*/  HADD2.F32 R11, -RZ, R3.reuse.H0_H0 ;  /* 0x20000003ff0b7230 */ /* 0x101fe20000004100 */
[----:B------:R-:W-:Y:S01]  /*4840*/  SHF.R.S32.HI R17, RZ, 0x1f, R34 ;  /* 0x0000001fff117819 */ /* 0x000fe20000011422 */
[----:B------:R-:W-:Y:S01]  /*4850*/  HADD2.F32 R3, -RZ, R3.H1_H1 ;  /* 0x30000003ff037230 */ /* 0x000fe20000004100 */
        /* <DEDUP_REMOVED lines=19> */
.L_x_580:
        /* <DEDUP_REMOVED lines=9> */
[----:B------:R-:W-:Y:S01]  /*4a20*/  F2FP.F16.F32.PACK_AB R3, R12, R3 ;  /* 0x000000030c03723e */ /* 0x000fe200000000ff */
        /* <DEDUP_REMOVED lines=8> */
.L_x_582:
[----:B------:R-:W-:Y:S05]  /*4ab0*/  BSYNC.RECONVERGENT B0 ;  /* 0x0000000000007941 */ /* 0x000fea0003800200 */
.L_x_581:
[----:B------:R-:W-:Y:S01]  /*4ac0*/  UIADD3 UR7, UPT, UPT, UR11, UR7, URZ ;  /* 0x000000070b077290 */ /* 0x000fe2000fffe0ff */
[----:B------:R-:W-:-:S03]  /*4ad0*/  IADD3 R33, PT, PT, R33, 0x1, RZ ;  /* 0x0000000121217810 */ /* 0x000fc60007ffe0ff */
[----:B------:R-:W-:-:S09]  /*4ae0*/  UISETP.GE.AND UP0, UPT, UR7, UR6, UPT ;  /* 0x000000060700728c */ /* 0x000fd2000bf06270 */
[----:B------:R-:W-:Y:S05]  /*4af0*/  BRA.U !UP0, `(.L_x_583) ;  /* 0xffffffb508947547 */ /* 0x000fea000b83ffff */
.L_x_552:
[----:B------:R-:W1:Y:S01]  /*4b00*/  LDC R6, c[0x0][0x370] ;  /* 0x0000dc00ff067b82 */ /* 0x000e620000000800 */
[----:B------:R-:W-:Y:S01]  /*4b10*/  ISETP.NE.AND P2, PT, R0, RZ, PT ;  /* 0x000000ff0000720c */ /* 0x000fe20003f45270 */
[----:B------:R-:W-:Y:S06]  /*4b20*/  BSSY.RECONVERGENT B0, `(.L_x_584) ;  /* 0x0000011000007945 */ /* 0x000fec0003800200 */
[----:B------:R-:W2:Y:S08]  /*4b30*/  LDC R7, c[0x0][0x374] ;  /* 0x0000dd00ff077b82 */ /* 0x000eb00000000800 */
[----:B0-----:R-:W0:Y:S01]  /*4b40*/  LDC.64 R2, c[0x0][0x3c8] ;  /* 0x0000f200ff027b82 */ /* 0x001e220000000a00 */
[----:B-1----:R-:W-:-:S02]  /*4b50*/  IADD3 R5, PT, PT, R6, -0x1, RZ ;  /* 0xffffffff06057810 */ /* 0x002fc40007ffe0ff */
[----:B------:R-:W-:Y:S02]  /*4b60*/  ISETP.NE.AND P1, PT, R6, 0x1, PT ;  /* 0x000000010600780c */ /* 0x000fe40003f25270 */
[----:B--2---:R-:W-:-:S04]  /*4b70*/  IADD3 R4, PT, PT, R7, -0x1, RZ ;  /* 0xffffffff07047810 */ /* 0x004fc80007ffe0ff */
        /* <DEDUP_REMOVED lines=11> */
.L_x_585:
[----:B------:R-:W-:Y:S05]  /*4c30*/  BSYNC.RECONVERGENT B0 ;  /* 0x0000000000007941 */ /* 0x000fea0003800200 */
.L_x_584:
[----:B------:R-:W-:Y:S05]  /*4c40*/  @P0 EXIT ;  /* 0x000000000000094d */ /* 0x000fea0003800000 */
[----:B------:R-:W-:Y:S05]  /*4c50*/  @P2 BRA `(.L_x_586) ;  /* 0x0000000000202947 */ /* 0x000fea0003800000 */
[----:B------:R-:W-:-:S05]  /*4c60*/  IMAD R4, R6, R7, RZ ;  /* 0x0000000706047224 */ /* 0x000fca00078e02ff */
[----:B------:R-:W-:-:S13]  /*4c70*/  ISETP.NE.AND P0, PT, R4, -0x1, PT ;  /* 0xffffffff0400780c */ /* 0x000fda0003f05270 */
[----:B------:R-:W-:Y:S05]  /*4c80*/  @!P0 BRA `(.L_x_586) ;  /* 0x0000000000148947 */ /* 0x000fea0003800000 */
.L_x_587:
[----:B0-----:R-:W2:Y:S04]  /*4c90*/  LDG.E.STRONG.GPU R5, desc[UR12][R2.64] ;  /* 0x0000000c02057981 */ /* 0x001ea8000c1ef900 */
[----:B--2---:R-:W-:Y:S01]  /*4ca0*/  CCTL.IVALL ;  /* 0x00000000ff00798f */ /* 0x004fe20002000000 */
[----:B------:R-:W-:Y:S05]  /*4cb0*/  YIELD ;  /* 0x0000000000007946 */ /* 0x000fea0003800000 */
[----:B------:R-:W-:-:S13]  /*4cc0*/  ISETP.NE.AND P0, PT, R5, R4, PT ;  /* 0x000000040500720c */ /* 0x000fda0003f05270 */
[----:B------:R-:W-:Y:S05]  /*4cd0*/  @P0 BRA `(.L_x_587) ;  /* 0xfffffffc00ec0947 */ /* 0x000fea000383ffff */
.L_x_586:
        /* <DEDUP_REMOVED lines=8> */
[----:B0-----:R-:W-:-:S04]  /*4d60*/  MOV R2, UR9 ;  /* 0x0000000900027c02 */ /* 0x001fc80008000f00 */
[----:B------:R-:W-:-:S13]  /*4d70*/  ISETP.GT.AND.EX P0, PT, R2, RZ, PT, P0 ;  /* 0x000000ff0200720c */ /* 0x000fda0003f04300 */
[----:B------:R-:W-:Y:S05]  /*4d80*/  @!P0 EXIT ;  /* 0x000000000000894d */ /* 0x000fea0003800000 */
[----:B------:R-:W-:Y:S01]  /*4d90*/  IADD3 R3, P1, PT, R0, 0x80, RZ ;  /* 0x0000008000037810 */ /* 0x000fe20007f3e0ff */
        /* <DEDUP_REMOVED lines=25> */
[----:B------:R-:W0:Y:S01]  /*4f30*/  LDCU.64 UR4, c[0x0][0x3d8] ;  /* 0x00007b00ff0477ac */ /* 0x000e220008000a00 */
[----:B------:R-:W-:Y:S02]  /*4f40*/  SHF.R.U64 R10, R10, 0x7, R3 ;  /* 0x000000070a0a7819 */ /* 0x000fe40000001203 */
[----:B------:R-:W-:Y:S01]  /*4f50*/  MOV R29, UR8 ;  /* 0x00000008001d7c02 */ /* 0x000fe20008000f00 */
[----:B------:R-:W1:Y:S01]  /*4f60*/  LDCU.64 UR14, c[0x0][0x390] ;  /* 0x00007200ff0e77ac */ /* 0x000e620008000a00 */
[----:B------:R-:W-:Y:S02]  /*4f70*/  IADD3 R10, PT, PT, R10, 0x1, RZ ;  /* 0x000000010a0a7810 */ /* 0x000fe40007ffe0ff */
[----:B------:R-:W-:Y:S01]  /*4f80*/  MOV R2, UR9 ;  /* 0x0000000900027c02 */ /* 0x000fe20008000f00 */
[----:B------:R-:W2:Y:S01]  /*4f90*/  LDCU.64 UR16, c[0x0][0x388] ;  /* 0x00007100ff1077ac */ /* 0x000ea20008000a00 */
[----:B------:R-:W-:Y:S02]  /*4fa0*/  SHF.L.U32 R3, R10, 0x7, RZ ;  /* 0x000000070a037819 */ /* 0x000fe400000006ff */
[----:B------:R-:W-:-:S02]  /*4fb0*/  SHF.L.U64.HI R29, R29, 0x2, R2 ;  /* 0x000000021d1d7819 */ /* 0x000fc40000010202 */
[----:B------:R-:W-:Y:S02]  /*4fc0*/  LOP3.LUT R3, R3, 0x180, RZ, 0xc0, !PT ;  /* 0x0000018003037812 */ /* 0x000fe400078ec0ff */
[----:B------:R-:W-:Y:S02]  /*4fd0*/  MOV R2, UR10 ;  /* 0x0000000a00027c02 */ /* 0x000fe40008000f00 */
[C---:B------:R-:W-:Y:S02]  /*4fe0*/  SHF.L.U32 R19, R0.reuse, 0x3, RZ ;  /* 0x0000000300137819 */ /* 0x040fe400000006ff */
[----:B0-----:R-:W-:Y:S01]  /*4ff0*/  LEA R23, P1, R0, UR4, 0x2 ;  /* 0x0000000400177c11 */ /* 0x001fe2000f8210ff */
[----:B------:R-:W-:Y:S01]  /*5000*/  USHF.L.U32 UR4, UR11, 0x2, URZ ;  /* 0x000000020b047899 */ /* 0x000fe200080006ff */
[----:B------:R-:W-:Y:S02]  /*5010*/  LOP3.LUT R10, R10, 0x3, RZ, 0xc0, !PT ;  /* 0x000000030a0a7812 */ /* 0x000fe400078ec0ff */
[----:B------:R-:W-:-:S02]  /*5020*/  LEA.HI.X R24, R0, UR5, R11, 0x2, P1 ;  /* 0x0000000500187c11 */ /* 0x000fc400088f140b */
[----:B------:R-:W-:Y:S02]  /*5030*/  SHF.L.U64.HI R20, R0, 0x3, R11 ;  /* 0x0000000300147819 */ /* 0x000fe4000001020b */
[----:B------:R-:W-:Y:S01]  /*5040*/  IADD3 R0, P3, PT, R3, R0, RZ ;  /* 0x0000000003007210 */ /* 0x000fe20007f7e0ff */
[----:B------:R-:W-:Y:S01]  /*5050*/  IMAD.WIDE.U32 R2, R2, 0x4, RZ ;  /* 0x0000000402027825 */ /* 0x000fe200078e00ff */
[C---:B-1----:R-:W-:Y:S02]  /*5060*/  IADD3 R21, P1, PT, R19.reuse, UR14, RZ ;  /* 0x0000000e13157c10 */ /* 0x042fe4000ff3e0ff */
[----:B------:R-:W-:Y:S02]  /*5070*/  MOV R25, UR6 ;  /* 0x0000000600197c02 */ /* 0x000fe40008000f00 */
[----:B------:R-:W-:Y:S02]  /*5080*/  MOV R4, UR7 ;  /* 0x0000000700047c02 */ /* 0x000fe40008000f00 */
[----:B--2---:R-:W-:-:S02]  /*5090*/  IADD3 R19, P2, PT, R19, UR16, RZ ;  /* 0x0000001013137c10 */ /* 0x004fc4000ff5e0ff */
[----:B------:R-:W-:Y:S02]  /*50a0*/  IADD3 R10, P4, PT, RZ, -R10, RZ ;  /* 0x8000000aff0a7210 */ /* 0x000fe40007f9e0ff */
[C---:B------:R-:W-:Y:S02]  /*50b0*/  IADD3.X R22, PT, PT, R20.reuse, UR15, RZ, P1, !PT ;  /* 0x0000000f14167c10 */ /* 0x040fe40008ffe4ff */
[----:B------:R-:W-:Y:S02]  /*50c0*/  SHF.L.U64.HI R25, R25, 0x2, R4 ;  /* 0x0000000219197819 */ /* 0x000fe40000010204 */
[----:B------:R-:W-:Y:S02]  /*50d0*/  IADD3.X R20, PT, PT, R20, UR17, RZ, P2, !PT ;  /* 0x0000001114147c10 */ /* 0x000fe400097fe4ff */
[----:B------:R-:W-:Y:S02]  /*50e0*/  IADD3 R27, PT, PT, R3, UR4, RZ ;  /* 0x00000004031b7c10 */ /* 0x000fe4000fffe0ff */
[----:B------:R-:W-:-:S02]  /*50f0*/  IADD3.X R18, PT, PT, RZ, -0x1, RZ, P4, !PT ;  /* 0xffffffffff127810 */ /* 0x000fc400027fe4ff */
[----:B------:R-:W-:-:S07]  /*5100*/  IADD3.X R11, PT, PT, RZ, R11, RZ, P3, !PT ;  /* 0x0000000bff0b7210 */ /* 0x000fce0001ffe4ff */
.L_x_590:
[----:B0-----:R-:W-:Y:S02]  /*5110*/  MOV R6, UR8 ;  /* 0x0000000800067c02 */ /* 0x001fe40008000f00 */
        /* <DEDUP_REMOVED lines=8> */
[----:B------:R0:W2:Y:S01]  /*51a0*/  LDG.E R14, desc[UR12][R4.64] ;  /* 0x0000000c040e7981 */ /* 0x0000a2000c1e1900 */
[----:B------:R-:W-:-:S03]  /*51b0*/  IADD3.X R13, PT, PT, R24, R25, RZ, P3, !PT ;  /* 0x00000019180d7210 */ /* 0x000fc60001ffe4ff */
[----:B------:R1:W2:Y:S04]  /*51c0*/  LDG.E R15, desc[UR12][R6.64] ;  /* 0x0000000c060f7981 */ /* 0x0002a8000c1e1900 */
[----:B------:R-:W3:Y:S04]  /*51d0*/  LDG.E R16, desc[UR12][R8.64] ;  /* 0x0000000c08107981 */ /* 0x000ee8000c1e1900 */
[----:B------:R-:W3:Y:S01]  /*51e0*/  LDG.E R17, desc[UR12][R12.64] ;  /* 0x0000000c0c117981 */ /* 0x000ee2000c1e1900 */
[----:B0-----:R-:W-:Y:S02]  /*51f0*/  MOV R4, R19 ;  /* 0x0000001300047202 */ /* 0x001fe40000000f00 */
[----:B------:R-:W-:-:S02]  /*5200*/  MOV R5, R20 ;  /* 0x0000001400057202 */ /* 0x000fc40000000f00 */
[----:B-1----:R-:W-:Y:S02]  /*5210*/  MOV R6, R21 ;  /* 0x0000001500067202 */ /* 0x002fe40000000f00 */
        /* <DEDUP_REMOVED lines=14> */
.L_x_589:
[----:B------:R-:W-:Y:S05]  /*5300*/  BSYNC.RECONVERGENT B0 ;  /* 0x0000000000007941 */ /* 0x000fea0003800200 */
.L_x_588:
[----:B------:R-:W-:Y:S05]  /*5310*/  @!P0 EXIT ;  /* 0x000000000000894d */ /* 0x000fea0003800000 */
[----:B------:R-:W-:Y:S01]  /*5320*/  BSSY.RECONVERGENT B0, `(.L_x_591) ;  /* 0x000005c000007945 */ /* 0x000fe20003800200 */
[----:B------:R-:W-:Y:S02]  /*5330*/  USHF.L.U64.HI UR5, UR10, 0x2, UR11 ;  /* 0x000000020a057899 */ /* 0x000fe4000801020b */
[----:B------:R-:W-:Y:S02]  /*5340*/  USHF.L.U32 UR4, UR10, 0x2, URZ ;  /* 0x000000020a047899 */ /* 0x000fe400080006ff */
[----:B------:R-:W-:Y:S01]  /*5350*/  USHF.L.U64.HI UR7, UR6, 0x2, UR7 ;  /* 0x0000000206077899 */ /* 0x000fe20008010207 */
[----:B------:R-:W1:Y:S01]  /*5360*/  LDCU.64 UR14, c[0x0][0x3d8] ;  /* 0x00007b00ff0e77ac */ /* 0x000e620008000a00 */
[----:B------:R-:W2:Y:S01]  /*5370*/  LDCU.64 UR16, c[0x0][0x388] ;  /* 0x00007100ff1077ac */ /* 0x000ea20008000a00 */
[----:B------:R-:W3:Y:S01]  /*5380*/  LDCU.64 UR18, c[0x0][0x390] ;  /* 0x00007200ff1277ac */ /* 0x000ee20008000a00 */
[----:B------:R-:W-:Y:S02]  /*5390*/  USHF.L.U64.HI UR10, UR8, 0x2, UR9 ;  /* 0x00000002080a7899 */ /* 0x000fe40008010209 */
[----:B------:R-:W-:-:S02]  /*53a0*/  USHF.L.U32 UR11, UR8, 0x2, URZ ;  /* 0x00000002080b7899 */ /* 0x000fc400080006ff */
[----:B------:R-:W-:-:S12]  /*53b0*/  USHF.L.U32 UR6, UR6, 0x2, URZ ;  /* 0x0000000206067899 */ /* 0x000fd800080006ff */
.L_x_592:
[C---:B----4-:R-:W-:Y:S02]  /*53c0*/  SHF.L.U32 R13, R0.reuse, 0x2, RZ ;  /* 0x00000002000d7819 */ /* 0x050fe400000006ff */
[----:B0-----:R-:W-:Y:S02]  /*53d0*/  SHF.L.U64.HI R15, R0, 0x2, R11 ;  /* 0x00000002000f7819 */ /* 0x001fe4000001020b */
[----:B-1----:R-:W-:-:S04]  /*53e0*/  IADD3 R2, P0, PT, R13, UR14, RZ ;  /* 0x0000000e0d027c10 */ /* 0x002fc8000ff1e0ff */
        /* <DEDUP_REMOVED lines=9> */
[----:B------:R-:W5:Y:S04]  /*5480*/  LDG.E R19, desc[UR12][R8.64] ;  /* 0x0000000c08137981 */ /* 0x000f68000c1e1900 */
[----:B------:R1:W5:Y:S01]  /*5490*/  LDG.E R18, desc[UR12][R6.64] ;  /* 0x0000000c06127981 */ /* 0x000362000c1e1900 */
[C---:B------:R-:W-:Y:S02]  /*54a0*/  SHF.L.U32 R10, R0.reuse, 0x3, RZ ;  /* 0x00000003000a7819 */ /* 0x040fe400000006ff */
[----:B------:R-:W-:Y:S02]  /*54b0*/  SHF.L.U64.HI R11, R0, 0x3, R11 ;  /* 0x00000003000b7819 */ /* 0x000fe4000001020b */
[----:B------:R-:W-:Y:S02]  /*54c0*/  LOP3.LUT R14, R10, 0xfffffff8, RZ, 0xc0, !PT ;  /* 0xfffffff80a0e7812 */ /* 0x000fe400078ec0ff */
[----:B------:R-:W-:-:S02]  /*54d0*/  LOP3.LUT R13, R13, 0xfffffffc, RZ, 0xc0, !PT ;  /* 0xfffffffc0d0d7812 */ /* 0x000fc400078ec0ff */
[----:B0-----:R-:W-:Y:S02]  /*54e0*/  LOP3.LUT R3, R11, 0x3, RZ, 0xc0, !PT ;  /* 0x000000030b037812 */ /* 0x001fe400078ec0ff */
[C---:B--2---:R-:W-:Y:S02]  /*54f0*/  IADD3 R12, P0, PT, R14.reuse, UR16, RZ ;  /* 0x000000100e0c7c10 */ /* 0x044fe4000ff1e0ff */
[----:B------:R-:W-:Y:S02]  /*5500*/  LOP3.LUT R2, R15, 0x3, RZ, 0xc0, !PT ;  /* 0x000000030f027812 */ /* 0x000fe400078ec0ff */
[----:B---3--:R-:W-:Y:S02]  /*5510*/  IADD3 R14, P1, PT, R14, UR18, RZ ;  /* 0x000000120e0e7c10 */ /* 0x008fe4000ff3e0ff */
[----:B-1----:R-:W-:Y:S02]  /*5520*/  IADD3 R4, P2, PT, R13, UR14, RZ ;  /* 0x0000000e0d047c10 */ /* 0x002fe4000ff5e0ff */
        /* <DEDUP_REMOVED lines=42> */
[----:B------:R1:W2:Y:S01]  /*57d0*/  LDG.E R23, desc[UR12][R2.64+0x600] ;  /* 0x0006000c02177981 */ /* 0x0002a2000c1e1900 */
        /* <DEDUP_REMOVED lines=9> */
[----:B-1----:R-:W-:Y:S02]  /*5870*/  MOV R2, UR9 ;  /* 0x0000000900027c02 */ /* 0x002fe40008000f00 */
[----:B------:R-:W-:-:S04]  /*5880*/  ISETP.LT.U32.AND P0, PT, R0, UR8, PT ;  /* 0x0000000800007c0c */ /* 0x000fc8000bf01070 */
[----:B------:R-:W-:Y:S01]  /*5890*/  ISETP.GT.AND.EX P0, PT, R2, RZ, PT, P0 ;  /* 0x000000ff0200720c */ /* 0x000fe20003f04300 */
[----:B------:R-:W-:Y:S01]  /*58a0*/  HFMA2 R11, -RZ, RZ, 0, 0 ;  /* 0x00000000ff0b7431 */ /* 0x000fe200000001ff */
[----:B---3--:R4:W-:Y:S04]  /*58b0*/  STG.E.64 desc[UR12][R16.64], R20 ;  /* 0x0000001410007986 */ /* 0x0089e8000c101b0c */
[----:B--2---:R4:W-:Y:S07]  /*58c0*/  STG.E.64 desc[UR12][R14.64], R22 ;  /* 0x000000160e007986 */ /* 0x0049ee000c101b0c */
[----:B------:R-:W-:Y:S05]  /*58d0*/  @P0 BRA `(.L_x_592) ;  /* 0xfffffff800b80947 */ /* 0x000fea000383ffff */
[----:B------:R-:W-:Y:S05]  /*58e0*/  BSYNC.RECONVERGENT B0 ;  /* 0x0000000000007941 */ /* 0x000fea0003800200 */
.L_x_591:
[----:B------:R-:W-:Y:S05]  /*58f0*/  EXIT ;  /* 0x000000000000794d */ /* 0x000fea0003800000 */
.L_x_593:
        /* <DEDUP_REMOVED lines=16> */
.L_x_2481:


//--------------------- .text._Z35group_norm_nhwc_bwd_one_pass_kernelI11Fp16IOFp32WLi512ELi4ELi128EEv26Group_norm_nhwc_bwd_params --------------------------
	.section	.text._Z35group_norm_nhwc_bwd_one_pass_kernelI11Fp16IOFp32WLi512ELi4ELi128EEv26Group_norm_nhwc_bwd_params,"ax",@progbits
	.align	128
        .global         _Z35group_norm_nhwc_bwd_one_pass_kernelI11Fp16IOFp32WLi512ELi4ELi128EEv26Group_norm_nhwc_bwd_params
        .type           _Z35group_norm_nhwc_bwd_one_pass_kernelI11Fp16IOFp32WLi512ELi4ELi128EEv26Group_norm_nhwc_bwd_params,@function
        .size           _Z35group_norm_nhwc_bwd_one_pass_kernelI11Fp16IOFp32WLi512ELi4ELi128EEv26Group_norm_nhwc_bwd_params,(.L_x_2482 - _Z35group_norm_nhwc_bwd_one_pass_kernelI11Fp16IOFp32WLi512ELi4ELi128EEv26Group_norm_nhwc_bwd_params)
        .other          _Z35group_norm_nhwc_bwd_one_pass_kernelI11Fp16IOFp32WLi512ELi4ELi128EEv26Group_norm_nhwc_bwd_params,@"STO_CUDA_ENTRY STV_DEFAULT"
_Z35group_norm_nhwc_bwd_one_pass_kernelI11Fp16IOFp32WLi512ELi4ELi128EEv26Group_norm_nhwc_bwd_params:
.text._Z35group_norm_nhwc_bwd_one_pass_kernelI11Fp16IOFp32WLi512ELi4ELi128EEv26Group_norm_nhwc_bwd_params:
        /* <DEDUP_REMOVED lines=21> */
[----:B------:R-:W-:Y:S02]  /*0150*/  IADD3 R50, PT, PT, R4, 0x1c0, RZ ;  /* 0x000001c004327810 */ /* 0x000fe40007ffe0ff */
[----:B------:R-:W-:Y:S02]  /*0160*/  SHF.R.S32.HI R5, RZ, 0x1f, R52 ;  /* 0x0000001fff057819 */ /* 0x000fe40000011434 */
[----:B------:R-:W-:Y:S02]  /*0170*/  SHF.R.S32.HI R7, RZ, 0x1f, R51 ;  /* 0x0000001fff077819 */ /* 0x000fe40000011433 */
[----:B-1234-:R-:W-:-:S07]  /*0180*/  SHF.R.S32.HI R9, RZ, 0x1f, R50 ;  /* 0x0000001fff097819 */ /* 0x01efce0000011432 */
.L_x_637:
[----:B0-----:R-:W0:Y:S01]  /*0190*/  LDC R8, c[0x0][0x410] ;  /* 0x00010400ff087b82 */ /* 0x001e220000000800 */
[----:B-1----:R-:W1:Y:S01]  /*01a0*/  LDCU.128 UR16, c[0x0][0x400] ;  /* 0x00008000ff1077ac */ /* 0x002e620008000c00 */
[----:B------:R-:W-:Y:S02]  /*01b0*/  SHF.R.U32.HI R27, RZ, 0x1, R0 ;  /* 0x00000001ff1b7819 */ /* 0x000fe40000011600 */
[----:B------:R-:W-:Y:S02]  /*01c0*/  CS2R R46, SRZ ;  /* 0x00000000002e7805 */ /* 0x000fe4000001ff00 */
[----:B------:R-:W-:Y:S01]  /*01d0*/  ISETP.LE.AND P4, PT, RZ, UR7, PT ;  /* 0x00000007ff007c0c */ /* 0x000fe2000bf83270 */
[----:B--2---:R-:W2:Y:S01]  /*01e0*/  LDCU.64 UR4, c[0x0][0x3b8] ;  /* 0x00007700ff0477ac */ /* 0x004ea20008000a00 */
[----:B------:R-:W-:Y:S01]  /*01f0*/  SHF.L.U32 R14, R0, 0x1, RZ ;  /* 0x00000001000e7819 */ /* 0x000fe200000006ff */
[----:B------:R-:W3:Y:S01]  /*0200*/  LDC R12, c[0x0][0x41c] ;  /* 0x00010700ff0c7b82 */ /* 0x000ee20000000800 */
[----:B------:R-:W-:-:S02]  /*0210*/  MOV R48, RZ ;  /* 0x000000ff00307202 */ /* 0x000fc40000000f00 */
[----:B0-----:R-:W-:-:S04]  /*0220*/  IABS R13, R8 ;  /* 0x00000008000d7213 */ /* 0x001fc80000000000 */
[----:B------:R-:W0:Y:S01]  /*0230*/  I2F.RP R4, R13 ;  /* 0x0000000d00047306 */ /* 0x000e220000209400 */
[----:B---3--:R-:W-:-:S05]  /*0240*/  IMAD R27, R12, UR13, R27 ;  /* 0x0000000d0c1b7c24 */ /* 0x008fca000f8e021b */
[C---:B-1----:R-:W-:Y:S02]  /*0250*/  ISETP.GE.U32.AND P2, PT, R27.reuse, UR16, PT ;  /* 0x000000101b007c0c */ /* 0x042fe4000bf46070 */
[----:B------:R-:W-:Y:S02]  /*0260*/  SHF.R.S32.HI R19, RZ, 0x1f, R27 ;  /* 0x0000001fff137819 */ /* 0x000fe4000001141b */
[----:B------:R-:W-:Y:S01]  /*0270*/  IADD3 R24, PT, PT, R27, 0x40, RZ ;  /* 0x000000401b187810 */ /* 0x000fe20007ffe0ff */
[----:B0-----:R-:W0:Y:S01]  /*0280*/  MUFU.RCP R4, R4 ;  /* 0x0000000400047308 */ /* 0x001e220000001000 */
[----:B------:R-:W-:Y:S02]  /*0290*/  ISETP.GE.AND.EX P2, PT, R19, UR17, PT, P2 ;  /* 0x0000001113007c0c */ /* 0x000fe4000bf46320 */
[----:B------:R-:W-:Y:S02]  /*02a0*/  ISETP.GE.U32.AND P3, PT, R24, UR16, PT ;  /* 0x0000001018007c0c */ /* 0x000fe4000bf66070 */
[----:B------:R-:W-:-:S04]  /*02b0*/  SHF.R.S32.HI R25, RZ, 0x1f, R24 ;  /* 0x0000001fff197819 */ /* 0x000fc80000011418 */
[----:B------:R-:W-:-:S05]  /*02c0*/  ISETP.GE.AND.EX P3, PT, R25, UR17, PT, P3 ;  /* 0x0000001119007c0c */ /* 0x000fca000bf66330 */
[----:B------:R-:W1:Y:S01]  /*02d0*/  @!P2 LDC.64 R20, c[0x0][0x3a0] ;  /* 0x0000e800ff14ab82 */ /* 0x000e620000000a00 */
[----:B0-----:R-:W-:-:S04]  /*02e0*/  IADD3 R10, PT, PT, R4, 0xffffffe, RZ ;  /* 0x0ffffffe040a7810 */ /* 0x001fc80007ffe0ff */
[----:B------:R0:W3:Y:S03]  /*02f0*/  F2I.FTZ.U32.TRUNC.NTZ R11, R10 ;  /* 0x0000000a000b7305 */ /* 0x0000e6000021f000 */
[----:B------:R-:W4:Y:S01]  /*0300*/  @!P2 LDC.64 R22, c[0x0][0x398] ;  /* 0x0000e600ff16ab82 */ /* 0x000f220000000a00 */
[----:B0-----:R-:W-:Y:S02]  /*0310*/  MOV R10, RZ ;  /* 0x000000ff000a7202 */ /* 0x001fe40000000f00 */
[----:B---3--:R-:W-:-:S05]  /*0320*/  IADD3 R6, PT, PT, RZ, -R11, RZ ;  /* 0x8000000bff067210 */ /* 0x008fca0007ffe0ff */
[----:B------:R-:W-:Y:S01]  /*0330*/  IMAD R15, R6, R13, RZ ;  /* 0x0000000d060f7224 */ /* 0x000fe200078e02ff */
[----:B------:R-:W-:-:S03]  /*0340*/  IABS R6, UR7 ;  /* 0x0000000700067c13 */ /* 0x000fc60008000000 */
[----:B------:R-:W-:Y:S01]  /*0350*/  IMAD.HI.U32 R11, R11, R15, R10 ;  /* 0x0000000f0b0b7227 */ /* 0x000fe200078e000a */
[----:B------:R-:W-:-:S05]  /*0360*/  LOP3.LUT R15, RZ, R8, RZ, 0x33, !PT ;  /* 0x00000008ff0f7212 */ /* 0x000fca00078e33ff */
        /* <DEDUP_REMOVED lines=16> */
[----:B------:R-:W-:-:S02]  /*0470*/  MOV R6, R11 ;  /* 0x0000000b00067202 */ /* 0x000fc40000000f00 */
[----:B------:R-:W3:Y:S01]  /*0480*/  @!P3 LDC.64 R10, c[0x0][0x3f8] ;  /* 0x0000fe00ff0abb82 */ /* 0x000ee20000000a00 */
[----:B------:R-:W-:Y:S02]  /*0490*/  SEL R53, R15, R4, !P0 ;  /* 0x000000040f357207 */ /* 0x000fe40004000000 */
[----:B------:R-:W-:Y:S02]  /*04a0*/  @!P5 IADD3 R6, PT, PT, -R6, RZ, RZ ;  /* 0x000000ff0606d210 */ /* 0x000fe40007ffe1ff */
[----:B------:R-:W-:Y:S02]  /*04b0*/  IADD3 R8, PT, PT, R27, 0x80, RZ ;  /* 0x000000801b087810 */ /* 0x000fe40007ffe0ff */
[----:B------:R-:W-:Y:S02]  /*04c0*/  SEL R15, R15, R6, !P0 ;  /* 0x000000060f0f7207 */ /* 0x000fe40004000000 */
[----:B------:R-:W-:Y:S02]  /*04d0*/  SHF.L.U32 R17, R53, 0x2, RZ ;  /* 0x0000000235117819 */ /* 0x000fe400000006ff */
[----:B------:R-:W-:-:S02]  /*04e0*/  LOP3.LUT R4, R14, 0x2, RZ, 0xc0, !PT ;  /* 0x000000020e047812 */ /* 0x000fc400078ec0ff */
[----:B------:R-:W-:Y:S01]  /*04f0*/  SHF.R.S32.HI R6, RZ, 0x1f, R15 ;  /* 0x0000001fff067819 */ /* 0x000fe2000001140f */
[----:B0-----:R-:W-:Y:S01]  /*0500*/  @!P2 IMAD R14, R19, R12, RZ ;  /* 0x0000000c130ea224 */ /* 0x001fe200078e02ff */
[----:B------:R-:W-:Y:S02]  /*0510*/  ISETP.GE.U32.AND P0, PT, R8, UR16, PT ;  /* 0x0000001008007c0c */ /* 0x000fe4000bf06070 */
[----:B------:R-:W-:Y:S01]  /*0520*/  SHF.R.S32.HI R57, RZ, 0x1f, R17 ;  /* 0x0000001fff397819 */ /* 0x000fe20000011411 */
[----:B------:R-:W-:Y:S01]  /*0530*/  IMAD R6, R6, UR18, RZ ;  /* 0x0000001206067c24 */ /* 0x000fe2000f8e02ff */
[----:B------:R-:W-:Y:S01]  /*0540*/  LOP3.LUT R56, R17, R4, RZ, 0xfc, !PT ;  /* 0x0000000411387212 */ /* 0x000fe200078efcff */
[----:B------:R-:W-:Y:S01]  /*0550*/  @!P2 IMAD R33, R27, R13, R14 ;  /* 0x0000000d1b21a224 */ /* 0x000fe200078e020e */
[----:B------:R-:W-:Y:S01]  /*0560*/  SHF.R.S32.HI R29, RZ, 0x1f, R8 ;  /* 0x0000001fff1d7819 */ /* 0x000fe20000011408 */
[----:B------:R-:W0:Y:S02]  /*0570*/  @!P3 LDC.64 R16, c[0x0][0x3a0] ;  /* 0x0000e800ff10bb82 */ /* 0x000e240000000a00 */
[----:B------:R-:W-:Y:S01]  /*0580*/  IMAD.WIDE.U32 R56, R15, UR18, R56 ;  /* 0x000000120f387c25 */ /* 0x000fe2000f8e0038 */
[----:B------:R-:W-:-:S03]  /*0590*/  ISETP.GE.AND.EX P0, PT, R29, UR17, PT, P0 ;  /* 0x000000111d007c0c */ /* 0x000fc6000bf06300 */
[----:B------:R-:W-:Y:S01]  /*05a0*/  IMAD R15, R15, UR19, R6 ;  /* 0x000000130f0f7c24 */ /* 0x000fe2000f8e0206 */
[----:B------:R-:W-:Y:S01]  /*05b0*/  @!P2 MOV R58, R56 ;  /* 0x00000038003aa202 */ /* 0x000fe20000000f00 */
[----:B---3--:R-:W-:Y:S01]  /*05c0*/  @!P3 IMAD R13, R25, R10, RZ ;  /* 0x0000000a190db224 */ /* 0x008fe200078e02ff */
[----:B------:R-:W-:Y:S02]  /*05d0*/  IADD3 R6, PT, PT, R27, 0x100, RZ ;  /* 0x000001001b067810 */ /* 0x000fe40007ffe0ff */
[----:B------:R-:W-:Y:S01]  /*05e0*/  IADD3 R59, PT, PT, R57, R15, RZ ;  /* 0x0000000f393b7210 */ /* 0x000fe20007ffe0ff */
[----:B------:R-:W-:Y:S01]  /*05f0*/  @!P3 IMAD R35, R24, R11, R13 ;  /* 0x0000000b1823b224 */ /* 0x000fe200078e020d */
[----:B------:R-:W-:Y:S01]  /*0600*/  ISETP.GE.U32.AND P1, PT, R6, UR16, PT ;  /* 0x0000001006007c0c */ /* 0x000fe2000bf26070 */
[----:B------:R-:W3:Y:S01]  /*0610*/  @!P3 LDC.64 R14, c[0x0][0x398] ;  /* 0x0000e600ff0ebb82 */ /* 0x000ee20000000a00 */
[----:B------:R-:W-:Y:S01]  /*0620*/  SHF.R.S32.HI R25, RZ, 0x1f, R6 ;  /* 0x0000001fff197819 */ /* 0x000fe20000011406 */
[----:B------:R-:W-:Y:S01]  /*0630*/  @!P2 IMAD.WIDE.U32 R18, R27, R12, R58 ;  /* 0x0000000c1b12a225 */ /* 0x000fe200078e003a */
[----:B------:R-:W-:-:S02]  /*0640*/  @!P3 MOV R30, R56 ;  /* 0x00000038001eb202 */ /* 0x000fc40000000f00 */
[----:B------:R-:W-:Y:S02]  /*0650*/  @!P3 MOV R31, R59 ;  /* 0x0000003b001fb202 */ /* 0x000fe40000000f00 */
[----:B------:R-:W-:Y:S01]  /*0660*/  ISETP.GE.AND.EX P1, PT, R25, UR17, PT, P1 ;  /* 0x0000001119007c0c */ /* 0x000fe2000bf26310 */
[----:B------:R-:W2:Y:S01]  /*0670*/  @!P0 LDC.64 R12, c[0x0][0x3f8] ;  /* 0x0000fe00ff0c8b82 */ /* 0x000ea20000000a00 */
[----:B------:R-:W-:Y:S01]  /*0680*/  @!P2 IADD3 R33, PT, PT, R19, R33, RZ ;  /* 0x000000211321a210 */ /* 0x000fe20007ffe0ff */
[----:B------:R-:W-:Y:S01]  /*0690*/  @!P3 IMAD.WIDE.U32 R10, R24, R10, R30 ;  /* 0x0000000a180ab225 */ /* 0x000fe200078e001e */
[C---:B------:R-:W-:Y:S02]  /*06a0*/  @!P2 SHF.L.U32 R19, R18.reuse, 0x1, RZ ;  /* 0x000000011213a819 */ /* 0x040fe400000006ff */
[----:B------:R-:W-:Y:S02]  /*06b0*/  @!P2 SHF.L.U64.HI R18, R18, 0x1, R33 ;  /* 0x000000011212a819 */ /* 0x000fe40000010221 */
[----:B-1----:R-:W-:-:S02]  /*06c0*/  @!P2 IADD3 R20, P4, PT, R19, R20, RZ ;  /* 0x000000141314a210 */ /* 0x002fc40007f9e0ff */
[----:B----4-:R-:W-:Y:S02]  /*06d0*/  @!P2 IADD3 R22, P5, PT, R19, R22, RZ ;  /* 0x000000161316a210 */ /* 0x010fe40007fbe0ff */
[----:B------:R-:W-:Y:S02]  /*06e0*/  @!P3 IADD3 R11, PT, PT, R11, R35, RZ ;  /* 0x000000230b0bb210 */ /* 0x000fe40007ffe0ff */
[----:B------:R-:W-:Y:S02]  /*06f0*/  @!P3 SHF.L.U32 R31, R10, 0x1, RZ ;  /* 0x000000010a1fb819 */ /* 0x000fe400000006ff */
[C---:B------:R-:W-:Y:S02]  /*0700*/  @!P2 IADD3.X R21, PT, PT, R18.reuse, R21, RZ, P4, !PT ;  /* 0x000000151215a210 */ /* 0x040fe400027fe4ff */
[----:B------:R-:W-:Y:S02]  /*0710*/  @!P2 IADD3.X R23, PT, PT, R18, R23, RZ, P5, !PT ;  /* 0x000000171217a210 */ /* 0x000fe40002ffe4ff */
[----:B------:R-:W-:Y:S01]  /*0720*/  @!P3 SHF.L.U64.HI R24, R10, 0x1, R11 ;  /* 0x000000010a18b819 */ /* 0x000fe2000001020b */
[----:B------:R-:W5:Y:S01]  /*0730*/  @!P2 LDG.E R48, desc[UR10][R20.64] ;  /* 0x0000000a1430a981 */ /* 0x000f62000c1e1900 */
[----:B0-----:R-:W-:Y:S01]  /*0740*/  @!P3 IADD3 R18, P4, PT, R31, R16, RZ ;  /* 0x000000101f12b210 */ /* 0x001fe20007f9e0ff */
[----:B------:R-:W0:Y:S01]  /*0750*/  @!P1 LDC.64 R10, c[0x0][0x3f8] ;  /* 0x0000fe00ff0a9b82 */ /* 0x000e220000000a00 */
[----:B--2---:R-:W-:-:S02]  /*0760*/  @!P0 IMAD R29, R29, R12, RZ ;  /* 0x0000000c1d1d8224 */ /* 0x004fc400078e02ff */
[----:B------:R-:W-:Y:S01]  /*0770*/  @!P3 IADD3.X R19, PT, PT, R24, R17, RZ, P4, !PT ;  /* 0x000000111813b210 */ /* 0x000fe200027fe4ff */
[----:B------:R-:W5:Y:S04]  /*0780*/  @!P2 LDG.E R47, desc[UR10][R22.64] ;  /* 0x0000000a162fa981 */ /* 0x000f68000c1e1900 */
[----:B------:R1:W5:Y:S01]  /*0790*/  @!P3 LDG.E R46, desc[UR10][R18.64] ;  /* 0x0000000a122eb981 */ /* 0x000362000c1e1900 */
[----:B------:R-:W-:Y:S01]  /*07a0*/  @!P0 IMAD R29, R8, R13, R29 ;  /* 0x0000000d081d8224 */ /* 0x000fe200078e021d */
[----:B---3--:R-:W-:Y:S01]  /*07b0*/  @!P3 IADD3 R14, P2, PT, R31, R14, RZ ;  /* 0x0000000e1f0eb210 */ /* 0x008fe20007f5e0ff */
[----:B------:R-:W2:Y:S01]  /*07c0*/  @!P0 LDC.64 R16, c[0x0][0x3a0] ;  /* 0x0000e800ff108b82 */ /* 0x000ea20000000a00 */
[----:B-1----:R-:W-:-:S07]  /*07d0*/  @!P0 MOV R18, R56 ;  /* 0x0000003800128202 */ /* 0x002fce0000000f00 */
[----:B------:R-:W1:Y:S01]  /*07e0*/  @!P0 LDC.64 R22, c[0x0][0x398] ;  /* 0x0000e600ff168b82 */ /* 0x000e620000000a00 */
[----:B------:R-:W-:-:S03]  /*07f0*/  @!P0 MOV R19, R59 ;  /* 0x0000003b00138202 */ /* 0x000fc60000000f00 */
[----:B------:R-:W-:Y:S01]  /*0800*/  @!P0 IMAD.WIDE.U32 R12, R8, R12, R18 ;  /* 0x0000000c080c8225 */ /* 0x000fe200078e0012 */
[----:B------:R-:W-:Y:S02]  /*0810*/  IADD3 R8, PT, PT, R27, 0x140, RZ ;  /* 0x000001401b087810 */ /* 0x000fe40007ffe0ff */
[----:B------:R-:W-:Y:S02]  /*0820*/  CS2R R44, SRZ ;  /* 0x00000000002c7805 */ /* 0x000fe4000001ff00 */
[----:B------:R-:W-:Y:S01]  /*0830*/  @!P3 IADD3.X R15, PT, PT, R24, R15, RZ, P2, !PT ;  /* 0x0000000f180fb210 */ /* 0x000fe200017fe4ff */
[----:B0-----:R-:W-:Y:S01]  /*0840*/  @!P1 IMAD R25, R25, R10, RZ ;  /* 0x0000000a19199224 */ /* 0x001fe200078e02ff */
[----:B------:R-:W-:Y:S01]  /*0850*/  ISETP.GE.U32.AND P2, PT, R8, UR16, PT ;  /* 0x0000001008007c0c */ /* 0x000fe2000bf46070 */
[----:B------:R-:W-:Y:S01]  /*0860*/  UIMAD.WIDE UR4, UR7, 0x8, UR4 ;  /* 0x00000008070478a5 */ /* 0x000fe2000f8e0204 */
[----:B------:R-:W-:Y:S01]  /*0870*/  SHF.R.S32.HI R27, RZ, 0x1f, R8 ;  /* 0x0000001fff1b7819 */ /* 0x000fe20000011408 */
[----:B------:R0:W5:Y:S01]  /*0880*/  @!P3 LDG.E R45, desc[UR10][R14.64] ;  /* 0x0000000a0e2db981 */ /* 0x000162000c1e1900 */
[----:B------:R-:W3:Y:S02]  /*0890*/  @!P1 LDC.64 R18, c[0x0][0x3a0] ;  /* 0x0000e800ff129b82 */ /* 0x000ee40000000a00 */
[----:B------:R-:W-:Y:S01]  /*08a0*/  ISETP.GE.AND.EX P2, PT, R27, UR17, PT, P2 ;  /* 0x000000111b007c0c */ /* 0x000fe2000bf46320 */
[----:B------:R-:W-:Y:S01]  /*08b0*/  @!P1 IMAD R31, R6, R11, R25 ;  /* 0x0000000b061f9224 */ /* 0x000fe200078e0219 */
[----:B------:R-:W-:-:S02]  /*08c0*/  @!P1 MOV R24, R56 ;  /* 0x0000003800189202 */ /* 0x000fc40000000f00 */
[----:B------:R-:W-:Y:S02]  /*08d0*/  @!P1 MOV R25, R59 ;  /* 0x0000003b00199202 */ /* 0x000fe40000000f00 */
[----:B------:R-:W4:Y:S01]  /*08e0*/  @!P1 LDC.64 R20, c[0x0][0x398] ;  /* 0x0000e600ff149b82 */ /* 0x000f220000000a00 */
[----:B------:R-:W-:Y:S01]  /*08f0*/  @!P1 IMAD.WIDE.U32 R24, R6, R10, R24 ;  /* 0x0000000a06189225 */ /* 0x000fe200078e0018 */
[----:B0-----:R-:W-:Y:S02]  /*0900*/  MOV R14, UR4 ;  /* 0x00000004000e7c02 */ /* 0x001fe40008000f00 */
[----:B------:R-:W-:-:S04]  /*0910*/  MOV R15, UR5 ;  /* 0x00000005000f7c02 */ /* 0x000fc80008000f00 */
[----:B------:R-:W0:Y:S01]  /*0920*/  @!P2 LDC.64 R10, c[0x0][0x3f8] ;  /* 0x0000fe00ff0aab82 */ /* 0x000e220000000a00 */
[----:B------:R-:W-:Y:S02]  /*0930*/  ISETP.GE.U32.AND P3, PT, R51, UR16, PT ;  /* 0x0000001033007c0c */ /* 0x000fe4000bf66070 */
[----:B------:R-:W-:Y:S01]  /*0940*/  @!P0 IADD3 R13, PT, PT, R13, R29, RZ ;  /* 0x0000001d0d0d8210 */ /* 0x000fe20007ffe0ff */
[----:B------:R-:W4:Y:S01]  /*0950*/  LDG.E.64 R14, desc[UR10][R14.64] ;  /* 0x0000000a0e0e7981 */ /* 0x000f22000c1e1b00 */
[C---:B------:R-:W-:Y:S02]  /*0960*/  @!P0 SHF.L.U32 R29, R12.reuse, 0x1, RZ ;  /* 0x000000010c1d8819 */ /* 0x040fe400000006ff */
[----:B------:R-:W-:Y:S02]  /*0970*/  ISETP.GE.AND.EX P3, PT, R7, UR17, PT, P3 ;  /* 0x0000001107007c0c */ /* 0x000fe4000bf66330 */
[----:B------:R-:W-:Y:S02]  /*0980*/  @!P0 SHF.L.U64.HI R26, R12, 0x1, R13 ;  /* 0x000000010c1a8819 */ /* 0x000fe4000001020d */
[----:B--2---:R-:W-:-:S02]  /*0990*/  @!P0 IADD3 R12, P4, PT, R29, R16, RZ ;  /* 0x000000101d0c8210 */ /* 0x004fc40007f9e0ff */
[----:B-1----:R-:W-:Y:S02]  /*09a0*/  @!P0 IADD3 R22, P6, PT, R29, R22, RZ ;  /* 0x000000161d168210 */ /* 0x002fe40007fde0ff */
[----:B------:R-:W-:Y:S02]  /*09b0*/  @!P0 IADD3.X R13, PT, PT, R26, R17, RZ, P4, !PT ;  /* 0x000000111a0d8210 */ /* 0x000fe400027fe4ff */
[----:B------:R-:W-:Y:S02]  /*09c0*/  @!P1 IADD3 R17, PT, PT, R25, R31, RZ ;  /* 0x0000001f19119210 */ /* 0x000fe40007ffe0ff */
[----:B------:R-:W-:Y:S02]  /*09d0*/  CS2R R42, SRZ ;  /* 0x00000000002a7805 */ /* 0x000fe4000001ff00 */
[----:B------:R-:W-:Y:S01]  /*09e0*/  ISETP.GE.U32.AND P5, PT, R52, UR16, PT ;  /* 0x0000001034007c0c */ /* 0x000fe2000bfa6070 */
[----:B------:R-:W5:Y:S01]  /*09f0*/  @!P0 LDG.E R44, desc[UR10][R12.64] ;  /* 0x0000000a0c2c8981 */ /* 0x000f62000c1e1900 */
[----:B------:R-:W-:Y:S01]  /*0a00*/  @!P0 IADD3.X R23, PT, PT, R26, R23, RZ, P6, !PT ;  /* 0x000000171a178210 */ /* 0x000fe200037fe4ff */
[----:B------:R-:W1:Y:S01]  /*0a10*/  @!P2 LDC.64 R30, c[0x0][0x398] ;  /* 0x0000e600ff1eab82 */ /* 0x000e620000000a00 */
[----:B------:R-:W-:Y:S01]  /*0a20*/  ISETP.GE.AND.EX P5, PT, R5, UR17, PT, P5 ;  /* 0x0000001105007c0c */ /* 0x000fe2000bfa6350 */
[----:B0-----:R-:W-:Y:S01]  /*0a30*/  @!P2 IMAD R27, R27, R10, RZ ;  /* 0x0000000a1b1ba224 */ /* 0x001fe200078e02ff */
[C---:B------:R-:W-:Y:S01]  /*0a40*/  @!P1 SHF.L.U32 R29, R24.reuse, 0x1, RZ ;  /* 0x00000001181d9819 */ /* 0x040fe200000006ff */
[----:B------:R0:W5:Y:S01]  /*0a50*/  @!P0 LDG.E R43, desc[UR10][R22.64] ;  /* 0x0000000a162b8981 */ /* 0x000162000c1e1900 */
[----:B------:R-:W-:-:S03]  /*0a60*/  @!P1 SHF.L.U64.HI R6, R24, 0x1, R17 ;  /* 0x0000000118069819 */ /* 0x000fc60000010211 */
[----:B------:R-:W2:Y:S01]  /*0a70*/  @!P3 LDC.64 R16, c[0x0][0x3f8] ;  /* 0x0000fe00ff10bb82 */ /* 0x000ea20000000a00 */
[C---:B---3--:R-:W-:Y:S02]  /*0a80*/  @!P1 IADD3 R18, P6, PT, R29.reuse, R18, RZ ;  /* 0x000000121d129210 */ /* 0x048fe40007fde0ff */
[----:B----4-:R-:W-:Y:S01]  /*0a90*/  @!P1 IADD3 R20, P0, PT, R29, R20, RZ ;  /* 0x000000141d149210 */ /* 0x010fe20007f1e0ff */
[----:B------:R-:W-:-:S04]  /*0aa0*/  @!P2 IMAD R29, R8, R11, R27 ;  /* 0x0000000b081da224 */ /* 0x000fc800078e021b */
[----:B------:R-:W3:Y:S01]  /*0ab0*/  @!P2 LDC.64 R24, c[0x0][0x3a0] ;  /* 0x0000e800ff18ab82 */ /* 0x000ee20000000a00 */
[----:B------:R-:W-:Y:S02]  /*0ac0*/  @!P2 MOV R26, R56 ;  /* 0x00000038001aa202 */ /* 0x000fe40000000f00 */
[----:B------:R-:W-:-:S03]  /*0ad0*/  @!P2 MOV R27, R59 ;  /* 0x0000003b001ba202 */ /* 0x000fc60000000f00 */
[----:B------:R-:W-:Y:S01]  /*0ae0*/  @!P2 IMAD.WIDE.U32 R26, R8, R10, R26 ;  /* 0x0000000a081aa225 */ /* 0x000fe200078e001a */
[----:B------:R-:W-:Y:S01]  /*0af0*/  ISETP.GE.U32.AND P4, PT, R50, UR16, PT ;  /* 0x0000001032007c0c */ /* 0x000fe2000bf86070 */
[----:B------:R-:W4:Y:S01]  /*0b00*/  @!P5 LDC.64 R10, c[0x0][0x3f8] ;  /* 0x0000fe00ff0adb82 */ /* 0x000f220000000a00 */
[----:B------:R-:W-:Y:S02]  /*0b10*/  CS2R R40, SRZ ;  /* 0x0000000000287805 */ /* 0x000fe4000001ff00 */
[----:B0-----:R-:W-:Y:S02]  /*0b20*/  @!P2 IADD3 R23, PT, PT, R27, R29, RZ ;  /* 0x0000001d1b17a210 */ /* 0x001fe40007ffe0ff */
[----:B------:R-:W-:-:S03]  /*0b30*/  ISETP.GE.AND.EX P4, PT, R9, UR17, PT, P4 ;  /* 0x0000001109007c0c */ /* 0x000fc6000bf86340 */
[----:B------:R-:W0:Y:S01]  /*0b40*/  @!P3 LDC.64 R12, c[0x0][0x3a0] ;  /* 0x0000e800ff0cbb82 */ /* 0x000e220000000a00 */
[----:B------:R-:W-:Y:S02]  /*0b50*/  @!P1 IADD3.X R19, PT, PT, R6, R19, RZ, P6, !PT ;  /* 0x0000001306139210 */ /* 0x000fe400037fe4ff */
[C---:B------:R-:W-:Y:S02]  /*0b60*/  @!P2 SHF.L.U32 R27, R26.reuse, 0x1, RZ ;  /* 0x000000011a1ba819 */ /* 0x040fe400000006ff */
[----:B------:R-:W-:Y:S01]  /*0b70*/  @!P2 SHF.L.U64.HI R26, R26, 0x1, R23 ;  /* 0x000000011a1aa819 */ /* 0x000fe20000010217 */
[----:B------:R1:W5:Y:S02]  /*0b80*/  @!P1 LDG.E R40, desc[UR10][R18.64] ;  /* 0x0000000a12289981 */ /* 0x000364000c1e1900 */
[----:B------:R-:W0:Y:S01]  /*0b90*/  @!P3 LDC.64 R22, c[0x0][0x398] ;  /* 0x0000e600ff16bb82 */ /* 0x000e220000000a00 */
[----:B------:R-:W-:Y:S01]  /*0ba0*/  @!P1 IADD3.X R21, PT, PT, R6, R21, RZ, P0, !PT ;  /* 0x0000001506159210 */ /* 0x000fe200007fe4ff */
[----:B--2---:R-:W-:Y:S01]  /*0bb0*/  @!P3 IMAD R6, R7, R16, RZ ;  /* 0x000000100706b224 */ /* 0x004fe200078e02ff */
[----:B---3--:R-:W-:-:S02]  /*0bc0*/  @!P2 IADD3 R24, P0, PT, R27, R24, RZ ;  /* 0x000000181b18a210 */ /* 0x008fc40007f1e0ff */
[----:B------:R-:W-:Y:S02]  /*0bd0*/  CS2R R38, SRZ ;  /* 0x0000000000267805 */ /* 0x000fe4000001ff00 */
[----:B-1----:R-:W-:Y:S02]  /*0be0*/  @!P3 MOV R18, R56 ;  /* 0x000000380012b202 */ /* 0x002fe40000000f00 */
[----:B------:R-:W-:Y:S01]  /*0bf0*/  @!P3 MOV R19, R59 ;  /* 0x0000003b0013b202 */ /* 0x000fe20000000f00 */
[C---:B------:R-:W-:Y:S01]  /*0c00*/  @!P3 IMAD R29, R51.reuse, R17, R6 ;  /* 0x00000011331db224 */ /* 0x040fe200078e0206 */
[----:B------:R-:W-:Y:S01]  /*0c10*/  @!P2 IADD3.X R25, PT, PT, R26, R25, RZ, P0, !PT ;  /* 0x000000191a19a210 */ /* 0x000fe200007fe4ff */
[----:B------:R1:W5:Y:S01]  /*0c20*/  @!P1 LDG.E R39, desc[UR10][R20.64] ;  /* 0x0000000a14279981 */ /* 0x000362000c1e1900 */
[----:B------:R-:W-:Y:S02]  /*0c30*/  @!P3 IMAD.WIDE.U32 R16, R51, R16, R18 ;  /* 0x000000103310b225 */ /* 0x000fe400078e0012 */
[----:B------:R-:W2:Y:S01]  /*0c40*/  @!P4 LDC.64 R18, c[0x0][0x3f8] ;  /* 0x0000fe00ff12cb82 */ /* 0x000ea20000000a00 */
[----:B------:R3:W5:Y:S01]  /*0c50*/  @!P2 LDG.E R38, desc[UR10][R24.64] ;  /* 0x0000000a1826a981 */ /* 0x000762000c1e1900 */
[----:B------:R-:W-:-:S02]  /*0c60*/  @!P2 IADD3 R30, P0, PT, R27, R30, RZ ;  /* 0x0000001e1b1ea210 */ /* 0x000fc40007f1e0ff */
[----:B------:R-:W-:Y:S01]  /*0c70*/  @!P3 IADD3 R17, PT, PT, R17, R29, RZ ;  /* 0x0000001d1111b210 */ /* 0x000fe20007ffe0ff */
[----:B----4-:R-:W-:Y:S01]  /*0c80*/  @!P5 IMAD R8, R5, R10, RZ ;  /* 0x0000000a0508d224 */ /* 0x010fe200078e02ff */
[----:B------:R-:W-:Y:S02]  /*0c90*/  @!P3 SHF.L.U32 R27, R16, 0x1, RZ ;  /* 0x00000001101bb819 */ /* 0x000fe400000006ff */
[----:B-1----:R-:W1:Y:S01]  /*0ca0*/  @!P5 LDC.64 R20, c[0x0][0x3a0] ;  /* 0x0000e800ff14db82 */ /* 0x002e620000000a00 */
[----:B---3--:R-:W-:Y:S02]  /*0cb0*/  @!P5 MOV R24, R56 ;  /* 0x000000380018d202 */ /* 0x008fe40000000f00 */
[----:B------:R-:W-:Y:S01]  /*0cc0*/  @!P5 MOV R25, R59 ;  /* 0x0000003b0019d202 */ /* 0x000fe20000000f00 */
[----:B------:R-:W-:Y:S01]  /*0cd0*/  @!P5 IMAD R33, R52, R11, R8 ;  /* 0x0000000b3421d224 */ /* 0x000fe200078e0208 */
[----:B------:R-:W-:Y:S02]  /*0ce0*/  @!P2 IADD3.X R31, PT, PT, R26, R31, RZ, P0, !PT ;  /* 0x0000001f1a1fa210 */ /* 0x000fe400007fe4ff */
[----:B------:R-:W-:Y:S01]  /*0cf0*/  @!P3 SHF.L.U64.HI R6, R16, 0x1, R17 ;  /* 0x000000011006b819 */ /* 0x000fe20000010211 */
[----:B------:R-:W-:Y:S01]  /*0d00*/  @!P5 IMAD.WIDE.U32 R24, R52, R10, R24 ;  /* 0x0000000a3418d225 */ /* 0x000fe200078e0018 */
[----:B------:R-:W-:Y:S01]  /*0d10*/  ISETP.NE.AND P1, PT, RZ, UR15, PT ;  /* 0x0000000fff007c0c */ /* 0x000fe2000bf25270 */
[----:B------:R-:W3:Y:S01]  /*0d20*/  @!P5 LDC.64 R16, c[0x0][0x398] ;  /* 0x0000e600ff10db82 */ /* 0x000ee20000000a00 */
[----:B0-----:R-:W-:-:S02]  /*0d30*/  @!P3 IADD3 R28, P0, PT, R27, R12, RZ ;  /* 0x0000000c1b1cb210 */ /* 0x001fc40007f1e0ff */
[----:B------:R-:W-:Y:S02]  /*0d40*/  @!P5 IADD3 R25, PT, PT, R25, R33, RZ ;  /* 0x000000211919d210 */ /* 0x000fe40007ffe0ff */
[----:B------:R-:W-:Y:S02]  /*0d50*/  @!P3 IADD3.X R29, PT, PT, R6, R13, RZ, P0, !PT ;  /* 0x0000000d061db210 */ /* 0x000fe400007fe4ff */
[----:B------:R-:W-:Y:S01]  /*0d60*/  @!P3 IADD3 R26, P0, PT, R27, R22, RZ ;  /* 0x000000161b1ab210 */ /* 0x000fe20007f1e0ff */
[----:B------:R-:W0:Y:S01]  /*0d70*/  @!P4 LDC.64 R10, c[0x0][0x3a0] ;  /* 0x0000e800ff0acb82 */ /* 0x000e220000000a00 */
[----:B------:R-:W-:Y:S02]  /*0d80*/  CS2R R36, SRZ ;  /* 0x0000000000247805 */ /* 0x000fe4000001ff00 */
[----:B------:R-:W-:Y:S02]  /*0d90*/  @!P5 SHF.L.U32 R33, R24, 0x1, RZ ;  /* 0x000000011821d819 */ /* 0x000fe400000006ff */
[----:B------:R-:W-:-:S03]  /*0da0*/  @!P3 IADD3.X R27, PT, PT, R6, R23, RZ, P0, !PT ;  /* 0x00000017061bb210 */ /* 0x000fc600007fe4ff */
[----:B------:R-:W4:Y:S01]  /*0db0*/  @!P4 LDC.64 R12, c[0x0][0x398] ;  /* 0x0000e600ff0ccb82 */ /* 0x000f220000000a00 */
[----:B------:R-:W-:Y:S01]  /*0dc0*/  @!P5 SHF.L.U64.HI R6, R24, 0x1, R25 ;  /* 0x000000011806d819 */ /* 0x000fe20000010219 */
[----:B------:R2:W5:Y:S02]  /*0dd0*/  @!P2 LDG.E R37, desc[UR10][R30.64] ;  /* 0x0000000a1e25a981 */ /* 0x000564000c1e1900 */
[----:B--2---:R-:W-:Y:S02]  /*0de0*/  @!P4 IMAD R8, R9, R18, RZ ;  /* 0x000000120908c224 */ /* 0x004fe400078e02ff */
[----:B------:R1:W5:Y:S02]  /*0df0*/  @!P3 LDG.E R36, desc[UR10][R28.64] ;  /* 0x0000000a1c24b981 */ /* 0x000364000c1e1900 */
[----:B------:R-:W2:Y:S01]  /*0e00*/  LDC.64 R24, c[0x0][0x3a8] ;  /* 0x0000ea00ff187b82 */ /* 0x000ea20000000a00 */
[----:B------:R-:W-:-:S07]  /*0e10*/  @!P4 MOV R30, R56 ;  /* 0x00000038001ec202 */ /* 0x000fce0000000f00 */
[----:B------:R-:W2:Y:S01]  /*0e20*/  @P1 LDC.64 R22, c[0x0][0x3b0] ;  /* 0x0000ec00ff161b82 */ /* 0x000ea20000000a00 */
[----:B------:R-:W-:Y:S01]  /*0e30*/  @!P4 MOV R31, R59 ;  /* 0x0000003b001fc202 */ /* 0x000fe20000000f00 */
[C---:B------:R-:W-:Y:S01]  /*0e40*/  @!P4 IMAD R35, R50.reuse, R19, R8 ;  /* 0x000000133223c224 */ /* 0x040fe200078e0208 */
[----:B-1----:R-:W-:Y:S01]  /*0e50*/  @!P5 IADD3 R28, P0, PT, R33, R20, RZ ;  /* 0x00000014211cd210 */ /* 0x002fe20007f1e0ff */
[----:B------:R-:W-:-:S03]  /*0e60*/  @!P4 IMAD.WIDE.U32 R18, R50, R18, R30 ;  /* 0x000000123212c225 */ /* 0x000fc600078e001e */
[----:B------:R-:W-:Y:S02]  /*0e70*/  @!P5 IADD3.X R29, PT, PT, R6, R21, RZ, P0, !PT ;  /* 0x00000015061dd210 */ /* 0x000fe400007fe4ff */
[----:B---3--:R-:W-:Y:S02]  /*0e80*/  @!P5 IADD3 R20, P0, PT, R33, R16, RZ ;  /* 0x000000102114d210 */ /* 0x008fe40007f1e0ff */
[----:B------:R-:W-:Y:S01]  /*0e90*/  @!P4 IADD3 R31, PT, PT, R19, R35, RZ ;  /* 0x00000023131fc210 */ /* 0x000fe20007ffe0ff */
[----:B------:R1:W5:Y:S01]  /*0ea0*/  @!P5 LDG.E R42, desc[UR10][R28.64] ;  /* 0x0000000a1c2ad981 */ /* 0x000362000c1e1900 */
[----:B------:R-:W-:Y:S02]  /*0eb0*/  @!P4 SHF.L.U32 R19, R18, 0x1, RZ ;  /* 0x000000011213c819 */ /* 0x000fe400000006ff */
[----:B------:R-:W-:Y:S02]  /*0ec0*/  @!P5 IADD3.X R21, PT, PT, R6, R17, RZ, P0, !PT ;  /* 0x000000110615d210 */ /* 0x000fe400007fe4ff */
[----:B------:R-:W-:-:S02]  /*0ed0*/  @!P4 SHF.L.U64.HI R6, R18, 0x1, R31 ;  /* 0x000000011206c819 */ /* 0x000fc4000001021f */
[C---:B0-----:R-:W-:Y:S01]  /*0ee0*/  @!P4 IADD3 R18, P0, PT, R19.reuse, R10, RZ ;  /* 0x0000000a1312c210 */ /* 0x041fe20007f1e0ff */
[----:B------:R1:W5:Y:S01]  /*0ef0*/  @!P5 LDG.E R41, desc[UR10][R20.64] ;  /* 0x0000000a1429d981 */ /* 0x000362000c1e1900 */
[----:B----4-:R-:W-:Y:S02]  /*0f00*/  @!P4 IADD3 R16, P2, PT, R19, R12, RZ ;  /* 0x0000000c1310c210 */ /* 0x010fe40007f5e0ff */
[----:B------:R-:W-:Y:S02]  /*0f10*/  LEA R31, R53, R4, 0x2 ;  /* 0x00000004351f7211 */ /* 0x000fe400078e10ff */
[C---:B------:R-:W-:Y:S02]  /*0f20*/  @!P4 IADD3.X R19, PT, PT, R6.reuse, R11, RZ, P0, !PT ;  /* 0x0000000b0613c210 */ /* 0x040fe400007fe4ff */
[----:B------:R-:W-:Y:S02]  /*0f30*/  CS2R R10, SRZ ;  /* 0x00000000000a7805 */ /* 0x000fe4000001ff00 */
[----:B------:R-:W-:Y:S01]  /*0f40*/  @!P4 IADD3.X R17, PT, PT, R6, R13, RZ, P2, !PT ;  /* 0x0000000d0611c210 */ /* 0x000fe200017fe4ff */
[----:B--2---:R-:W-:Y:S01]  /*0f50*/  IMAD.WIDE R12, R31, 0x4, R24 ;  /* 0x000000041f0c7825 */ /* 0x004fe200078e0218 */
[----:B------:R-:W-:-:S02]  /*0f60*/  MOV R8, RZ ;  /* 0x000000ff00087202 */ /* 0x000fc40000000f00 */
[----:B------:R-:W-:Y:S01]  /*0f70*/  MOV R6, RZ ;  /* 0x000000ff00067202 */ /* 0x000fe20000000f00 */
[----:B------:R-:W-:Y:S01]  /*0f80*/  @P1 IMAD.WIDE R22, R31, 0x4, R22 ;  /* 0x000000041f161825 */ /* 0x000fe200078e0216 */
[----:B------:R-:W-:Y:S01]  /*0f90*/  MOV R4, RZ ;  /* 0x000000ff00047202 */ /* 0x000fe20000000f00 */
[----:B------:R-:W5:Y:S04]  /*0fa0*/  LDG.E.64 R12, desc[UR10][R12.64] ;  /* 0x0000000a0c0c7981 */ /* 0x000f68000c1e1b00 */
[----:B------:R1:W5:Y:S04]  /*0fb0*/  @!P3 LDG.E R8, desc[UR10][R26.64] ;  /* 0x0000000a1a08b981 */ /* 0x000368000c1e1900 */
[----:B------:R1:W5:Y:S04]  /*0fc0*/  @!P4 LDG.E R6, desc[UR10][R18.64] ;  /* 0x0000000a1206c981 */ /* 0x000368000c1e1900 */
[----:B------:R1:W5:Y:S04]  /*0fd0*/  @!P4 LDG.E R4, desc[UR10][R16.64] ;  /* 0x0000000a1004c981 */ /* 0x000368000c1e1900 */
[----:B------:R1:W5:Y:S01]  /*0fe0*/  @P1 LDG.E.64 R10, desc[UR10][R22.64] ;  /* 0x0000000a160a1981 */ /* 0x000362000c1e1b00 */
[----:B------:R-:W-:Y:S01]  /*0ff0*/  UISETP.NE.AND UP1, UPT, UR15, URZ, UPT ;  /* 0x000000ff0f00728c */ /* 0x000fe2000bf25270 */
[----:B------:R-:W-:Y:S01]  /*1000*/  UMOV UR9, 0x3f800000 ;  /* 0x3f80000000097882 */ /* 0x000fe20000000000 */
[----:B------:R-:W-:-:S13]  /*1010*/  R2UR UR16, R14 ;  /* 0x000000000e1072ca */ /* 0x000fda00000e0000 */
        /* <DEDUP_REMOVED lines=17> */
[----:B------:R-:W-:-:S02]  /*1130*/  HADD2.F32 R22, -RZ, R46.H1_H1 ;  /* 0x3000002eff167230 */ /* 0x000fc40000004100 */
        /* <DEDUP_REMOVED lines=8> */
[--C-:B------:R-:W-:Y:S02]  /*11c0*/  HADD2.F32 R23, -RZ, R45.reuse.H0_H0 ;  /* 0x2000002dff177230 */ /* 0x100fe40000004100 */
[----:B------:R-:W-:Y:S01]  /*11d0*/  FFMA.FTZ R20, R19, R18, R20 ;  /* 0x0000001213147223 */ /* 0x000fe20000010014 */
[----:B------:R-:W-:-:S02]  /*11e0*/  HADD2.F32 R24, -RZ, R45.H1_H1 ;  /* 0x3000002dff187230 */ /* 0x000fc40000004100 */
[----:B------:R-:W-:Y:S01]  /*11f0*/  FADD.FTZ R21, R21, -UR16 ;  /* 0x8000001015157e21 */ /* 0x000fe20008010000 */
[----:B------:R-:W-:Y:S01]  /*1200*/  FFMA.FTZ R16, R15, R16, RZ ;  /* 0x000000100f107223 */ /* 0x000fe200000100ff */
[----:B------:R-:W-:Y:S01]  /*1210*/  FADD.FTZ R26, RZ, R15 ;  /* 0x0000000fff1a7221 */ /* 0x000fe20000010000 */
[----:B------:R-:W-:Y:S01]  /*1220*/  FFMA.FTZ R25, R14, R19, RZ ;  /* 0x000000130e197223 */ /* 0x000fe200000100ff */
[----:B------:R-:W-:Y:S01]  /*1230*/  FADD.FTZ R17, R18, R17 ;  /* 0x0000001112117221 */ /* 0x000fe20000010000 */
[----:B------:R-:W-:Y:S01]  /*1240*/  FADD.FTZ R15, RZ, R14 ;  /* 0x0000000eff0f7221 */ /* 0x000fe20000010000 */
[----:B------:R-:W-:Y:S01]  /*1250*/  FMUL.FTZ R19, R22, UR9 ;  /* 0x0000000916137c20 */ /* 0x000fe20008410000 */
[----:B------:R-:W-:Y:S02]  /*1260*/  HADD2.F32 R18, -RZ, R44.H0_H0 ;  /* 0x2000002cff127230 */ /* 0x000fe40000004100 */
[----:B------:R-:W-:Y:S01]  /*1270*/  FMUL.FTZ R21, R21, UR9 ;  /* 0x0000000915157c20 */ /* 0x000fe20008410000 */
[----:B------:R-:W-:Y:S01]  /*1280*/  FMUL.FTZ R22, R12, R23 ;  /* 0x000000170c167220 */ /* 0x000fe20000410000 */
[C---:B------:R-:W-:Y:S01]  /*1290*/  FADD.FTZ R15, R24.reuse, R15 ;  /* 0x0000000f180f7221 */ /* 0x040fe20000010000 */
[----:B------:R-:W-:Y:S01]  /*12a0*/  FFMA.FTZ R14, R24, R19, R25 ;  /* 0x00000013180e7223 */ /* 0x000fe20000010019 */
[----:B------:R-:W-:Y:S01]  /*12b0*/  FMUL.FTZ R24, R13, R24 ;  /* 0x000000180d187220 */ /* 0x000fe20000410000 */
[----:B------:R-:W-:Y:S01]  /*12c0*/  FFMA.FTZ R20, R21, R22, R20 ;  /* 0x0000001615147223 */ /* 0x000fe20000010014 */
[----:B------:R-:W-:Y:S01]  /*12d0*/  FADD.FTZ R18, R18, -UR16 ;  /* 0x8000001012127e21 */ /* 0x000fe20008010000 */
[----:B------:R-:W-:Y:S01]  /*12e0*/  FFMA.FTZ R16, R23, R21, R16 ;  /* 0x0000001517107223 */ /* 0x000fe20000010010 */
[----:B------:R-:W-:-:S02]  /*12f0*/  HADD2.F32 R21, -RZ, R43.H0_H0 ;  /* 0x2000002bff157230 */ /* 0x000fc40000004100 */
[----:B------:R-:W-:Y:S01]  /*1300*/  FADD.FTZ R26, R23, R26 ;  /* 0x0000001a171a7221 */ /* 0x000fe20000010000 */
[----:B------:R-:W-:Y:S01]  /*1310*/  FFMA.FTZ R20, R19, R24, R20 ;  /* 0x0000001813147223 */ /* 0x000fe20000010014 */
[----:B------:R-:W-:Y:S01]  /*1320*/  FMUL.FTZ R19, R18, UR9 ;  /* 0x0000000912137c20 */ /* 0x000fe20008410000 */
[----:B------:R-:W-:Y:S01]  /*1330*/  FADD.FTZ R17, R17, R22 ;  /* 0x0000001611117221 */ /* 0x000fe20000010000 */
[----:B------:R-:W-:Y:S02]  /*1340*/  HADD2.F32 R18, -RZ, R44.H1_H1 ;  /* 0x3000002cff127230 */ /* 0x000fe40000004100 */
[----:B------:R-:W-:Y:S01]  /*1350*/  FMUL.FTZ R22, R12, R21 ;  /* 0x000000150c167220 */ /* 0x000fe20000410000 */
[----:B------:R-:W-:Y:S01]  /*1360*/  FADD.FTZ R26, R26, R21 ;  /* 0x000000151a1a7221 */ /* 0x000fe20000010000 */
[----:B------:R-:W-:Y:S01]  /*1370*/  FFMA.FTZ R21, R21, R19, R16 ;  /* 0x0000001315157223 */ /* 0x000fe20000010010 */
[----:B------:R-:W-:Y:S01]  /*1380*/  FADD.FTZ R17, R24, R17 ;  /* 0x0000001118117221 */ /* 0x000fe20000010000 */
[----:B------:R-:W-:-:S02]  /*1390*/  HADD2.F32 R16, -RZ, R42.H0_H0 ;  /* 0x2000002aff107230 */ /* 0x000fc40000004100 */
[----:B------:R-:W-:Y:S01]  /*13a0*/  FADD.FTZ R18, R18, -UR16 ;  /* 0x8000001012127e21 */ /* 0x000fe20008010000 */
[----:B------:R-:W-:Y:S01]  /*13b0*/  FFMA.FTZ R23, R19, R22, R20 ;  /* 0x0000001613177223 */ /* 0x000fe20000010014 */
[----:B------:R-:W-:Y:S01]  /*13c0*/  FADD.FTZ R24, R17, R22 ;  /* 0x0000001611187221 */ /* 0x000fe20000010000 */
[----:B------:R-:W-:Y:S02]  /*13d0*/  HADD2.F32 R17, -RZ, R43.H1_H1 ;  /* 0x3000002bff117230 */ /* 0x000fe40000004100 */
[----:B------:R-:W-:Y:S01]  /*13e0*/  FADD.FTZ R16, R16, -UR16 ;  /* 0x8000001010107e21 */ /* 0x000fe20008010000 */
[----:B------:R-:W-:Y:S01]  /*13f0*/  FMUL.FTZ R18, R18, UR9 ;  /* 0x0000000912127c20 */ /* 0x000fe20008410000 */
[----:B------:R-:W-:Y:S02]  /*1400*/  HADD2.F32 R20, -RZ, R42.H1_H1 ;  /* 0x3000002aff147230 */ /* 0x000fe40000004100 */
[----:B------:R-:W-:Y:S01]  /*1410*/  FMUL.FTZ R28, R16, UR9 ;  /* 0x00000009101c7c20 */ /* 0x000fe20008410000 */
[----:B------:R-:W-:-:S02]  /*1420*/  HADD2.F32 R22, -RZ, R41.H0_H0 ;  /* 0x20000029ff167230 */ /* 0x000fc40000004100 */
[----:B------:R-:W-:Y:S01]  /*1430*/  FADD.FTZ R16, R15, R17 ;  /* 0x000000110f107221 */ /* 0x000fe20000010000 */
[----:B------:R-:W-:Y:S01]  /*1440*/  FFMA.FTZ R19, R17, R18, R14 ;  /* 0x0000001211137223 */ /* 0x000fe2000001000e */
[----:B------:R-:W-:Y:S01]  /*1450*/  FMUL.FTZ R17, R13, R17 ;  /* 0x000000110d117220 */ /* 0x000fe20000410000 */
[----:B------:R-:W-:Y:S01]  /*1460*/  FADD.FTZ R20, R20, -UR16 ;  /* 0x8000001014147e21 */ /* 0x000fe20008010000 */
[----:B------:R-:W-:Y:S01]  /*1470*/  FFMA.FTZ R15, R22, R28, R21 ;  /* 0x0000001c160f7223 */ /* 0x000fe20000010015 */
[----:B------:R-:W-:Y:S01]  /*1480*/  FMUL.FTZ R21, R12, R22 ;  /* 0x000000160c157220 */ /* 0x000fe20000410000 */
[----:B------:R-:W-:Y:S01]  /*1490*/  FFMA.FTZ R23, R18, R17, R23 ;  /* 0x0000001112177223 */ /* 0x000fe20000010017 */
[----:B------:R-:W-:Y:S01]  /*14a0*/  FADD.FTZ R24, R17, R24 ;  /* 0x0000001811187221 */ /* 0x000fe20000010000 */
[----:B------:R-:W-:Y:S02]  /*14b0*/  HADD2.F32 R18, -RZ, R41.H1_H1 ;  /* 0x30000029ff127230 */ /* 0x000fe40000004100 */
[----:B------:R-:W-:Y:S01]  /*14c0*/  FMUL.FTZ R20, R20, UR9 ;  /* 0x0000000914147c20 */ /* 0x000fe20008410000 */
[----:B------:R-:W-:Y:S01]  /*14d0*/  FFMA.FTZ R23, R28, R21, R23 ;  /* 0x000000151c177223 */ /* 0x000fe20000010017 */
[----:B------:R-:W-:Y:S01]  /*14e0*/  FADD.FTZ R24, R24, R21 ;  /* 0x0000001518187221 */ /* 0x000fe20000010000 */
[----:B------:R-:W-:-:S02]  /*14f0*/  HADD2.F32 R21, -RZ, R40.H0_H0 ;  /* 0x20000028ff157230 */ /* 0x000fc40000004100 */
[----:B------:R-:W-:Y:S01]  /*1500*/  FMUL.FTZ R17, R13, R18 ;  /* 0x000000120d117220 */ /* 0x000fe20000410000 */
[----:B------:R-:W-:Y:S01]  /*1510*/  FADD.FTZ R16, R16, R18 ;  /* 0x0000001210107221 */ /* 0x000fe20000010000 */
[----:B------:R-:W-:Y:S01]  /*1520*/  FFMA.FTZ R19, R18, R20, R19 ;  /* 0x0000001412137223 */ /* 0x000fe20000010013 */
[----:B------:R-:W-:Y:S02]  /*1530*/  HADD2.F32 R18, -RZ, R40.H1_H1 ;  /* 0x30000028ff127230 */ /* 0x000fe40000004100 */
[----:B------:R-:W-:Y:S01]  /*1540*/  FADD.FTZ R24, R17, R24 ;  /* 0x0000001811187221 */ /* 0x000fe20000010000 */
[----:B------:R-:W-:Y:S01]  /*1550*/  FFMA.FTZ R23, R20, R17, R23 ;  /* 0x0000001114177223 */ /* 0x000fe20000010017 */
[----:B------:R-:W-:Y:S01]  /*1560*/  FADD.FTZ R21, R21, -UR16 ;  /* 0x8000001015157e21 */ /* 0x000fe20008010000 */
[--C-:B------:R-:W-:Y:S02]  /*1570*/  HADD2.F32 R20, -RZ, R39.reuse.H0_H0 ;  /* 0x20000027ff147230 */ /* 0x100fe40000004100 */
[----:B------:R-:W-:Y:S01]  /*1580*/  FADD.FTZ R17, R18, -UR16 ;  /* 0x8000001012117e21 */ /* 0x000fe20008010000 */
[----:B------:R-:W-:Y:S01]  /*1590*/  FADD.FTZ R14, R26, R22 ;  /* 0x000000161a0e7221 */ /* 0x000fe20000010000 */
[----:B------:R-:W-:-:S02]  /*15a0*/  HADD2.F32 R18, -RZ, R39.H1_H1 ;  /* 0x30000027ff127230 */ /* 0x000fc40000004100 */
[----:B------:R-:W-:Y:S01]  /*15b0*/  FMUL.FTZ R22, R21, UR9 ;  /* 0x0000000915167c20 */ /* 0x000fe20008410000 */
[--C-:B------:R-:W-:Y:S02]  /*15c0*/  HADD2.F32 R26, -RZ, R38.reuse.H0_H0 ;  /* 0x20000026ff1a7230 */ /* 0x100fe40000004100 */
[----:B------:R-:W-:Y:S01]  /*15d0*/  FMUL.FTZ R17, R17, UR9 ;  /* 0x0000000911117c20 */ /* 0x000fe20008410000 */
[----:B------:R-:W-:Y:S01]  /*15e0*/  FMUL.FTZ R27, R12, R20 ;  /* 0x000000140c1b7220 */ /* 0x000fe20000410000 */
[----:B------:R-:W-:Y:S01]  /*15f0*/  FADD.FTZ R21, R14, R20 ;  /* 0x000000140e157221 */ /* 0x000fe20000010000 */
[----:B------:R-:W-:Y:S01]  /*1600*/  FFMA.FTZ R25, R20, R22, R15 ;  /* 0x0000001614197223 */ /* 0x000fe2000001000f */
[----:B------:R-:W-:Y:S01]  /*1610*/  FADD.FTZ R14, R16, R18 ;  /* 0x00000012100e7221 */ /* 0x000fe20000010000 */
[----:B------:R-:W-:Y:S01]  /*1620*/  FFMA.FTZ R15, R18, R17, R19 ;  /* 0x00000011120f7223 */ /* 0x000fe20000010013 */
[----:B------:R-:W-:Y:S02]  /*1630*/  HADD2.F32 R20, -RZ, R37.H0_H0 ;  /* 0x20000025ff147230 */ /* 0x000fe40000004100 */
[----:B------:R-:W-:Y:S01]  /*1640*/  FMUL.FTZ R18, R13, R18 ;  /* 0x000000120d127220 */ /* 0x000fe20000410000 */
[----:B------:R-:W-:Y:S01]  /*1650*/  FADD.FTZ R19, R24, R27 ;  /* 0x0000001b18137221 */ /* 0x000fe20000010000 */
[----:B------:R-:W-:Y:S01]  /*1660*/  FFMA.FTZ R22, R22, R27, R23 ;  /* 0x0000001b16167223 */ /* 0x000fe20000010017 */
[----:B------:R-:W-:Y:S01]  /*1670*/  FADD.FTZ R26, R26, -UR16 ;  /* 0x800000101a1a7e21 */ /* 0x000fe20008010000 */
[----:B------:R-:W-:Y:S01]  /*1680*/  FMUL.FTZ R24, R12, R20 ;  /* 0x000000140c187220 */ /* 0x000fe20000410000 */
[----:B------:R-:W-:Y:S01]  /*1690*/  FADD.FTZ R19, R18, R19 ;  /* 0x0000001312137221 */ /* 0x000fe20000010000 */
[----:B------:R-:W-:Y:S01]  /*16a0*/  FFMA.FTZ R22, R17, R18, R22 ;  /* 0x0000001211167223 */ /* 0x000fe20000010016 */
[----:B------:R-:W-:Y:S01]  /*16b0*/  FMUL.FTZ R23, R26, UR9 ;  /* 0x000000091a177c20 */ /* 0x000fe20008410000 */
[----:B------:R-:W-:-:S02]  /*16c0*/  HADD2.F32 R18, -RZ, R38.H1_H1 ;  /* 0x30000026ff127230 */ /* 0x000fc40000004100 */
[----:B------:R-:W-:Y:S01]  /*16d0*/  FADD.FTZ R16, R21, R20 ;  /* 0x0000001415107221 */ /* 0x000fe20000010000 */
[----:B------:R-:W-:Y:S01]  /*16e0*/  FADD.FTZ R21, R19, R24 ;  /* 0x0000001813157221 */ /* 0x000fe20000010000 */
[----:B------:R-:W-:Y:S01]  /*16f0*/  FFMA.FTZ R17, R20, R23, R25 ;  /* 0x0000001714117223 */ /* 0x000fe20000010019 */
[----:B------:R-:W-:Y:S02]  /*1700*/  HADD2.F32 R20, -RZ, R37.H1_H1 ;  /* 0x30000025ff147230 */ /* 0x000fe40000004100 */
[----:B------:R-:W-:Y:S01]  /*1710*/  FFMA.FTZ R24, R23, R24, R22 ;  /* 0x0000001817187223 */ /* 0x000fe20000010016 */
[----:B------:R-:W-:Y:S01]  /*1720*/  FADD.FTZ R19, R18, -UR16 ;  /* 0x8000001012137e21 */ /* 0x000fe20008010000 */
[----:B------:R-:W-:Y:S02]  /*1730*/  HADD2.F32 R23, -RZ, R36.H0_H0 ;  /* 0x20000024ff177230 */ /* 0x000fe40000004100 */
[----:B------:R-:W-:Y:S02]  /*1740*/  HADD2.F32 R18, -RZ, R8.H0_H0 ;  /* 0x20000008ff127230 */ /* 0x000fe40000004100 */
[----:B------:R-:W-:Y:S01]  /*1750*/  FMUL.FTZ R22, R13, R20 ;  /* 0x000000140d167220 */ /* 0x000fe20000410000 */
[----:B------:R-:W-:Y:S01]  /*1760*/  FMUL.FTZ R25, R19, UR9 ;  /* 0x0000000913197c20 */ /* 0x000fe20008410000 */
[----:B------:R-:W-:Y:S01]  /*1770*/  FADD.FTZ R19, R23, -UR16 ;  /* 0x8000001017137e21 */ /* 0x000fe20008010000 */
[----:B------:R-:W-:-:S02]  /*1780*/  HADD2.F32 R26, -RZ, R36.H1_H1 ;  /* 0x30000024ff1a7230 */ /* 0x000fc40000004100 */
[----:B------:R-:W-:Y:S01]  /*1790*/  FADD.FTZ R21, R22, R21 ;  /* 0x0000001516157221 */ /* 0x000fe20000010000 */
[----:B------:R-:W-:Y:S01]  /*17a0*/  FFMA.FTZ R24, R25, R22, R24 ;  /* 0x0000001619187223 */ /* 0x000fe20000010018 */
[----:B------:R-:W-:Y:S01]  /*17b0*/  FMUL.FTZ R28, R12, R18 ;  /* 0x000000120c1c7220 */ /* 0x000fe20000410000 */
[----:B------:R-:W-:Y:S01]  /*17c0*/  FMUL.FTZ R19, R19, UR9 ;  /* 0x0000000913137c20 */ /* 0x000fe20008410000 */
[----:B------:R-:W-:Y:S02]  /*17d0*/  HADD2.F32 R22, -RZ, R8.H1_H1 ;  /* 0x30000008ff167230 */ /* 0x000fe40000004100 */
[----:B------:R-:W-:Y:S01]  /*17e0*/  FADD.FTZ R26, R26, -UR16 ;  /* 0x800000101a1a7e21 */ /* 0x000fe20008010000 */
[----:B------:R-:W-:Y:S01]  /*17f0*/  FADD.FTZ R27, R21, R28 ;  /* 0x0000001c151b7221 */ /* 0x000fe20000010000 */
[----:B------:R-:W-:Y:S01]  /*1800*/  FFMA.FTZ R28, R19, R28, R24 ;  /* 0x0000001c131c7223 */ /* 0x000fe20000010018 */
[----:B------:R-:W-:Y:S02]  /*1810*/  HADD2.F32 R29, -RZ, R6.H0_H0 ;  /* 0x20000006ff1d7230 */ /* 0x000fe40000004100 */
[----:B------:R-:W-:Y:S01]  /*1820*/  FMUL.FTZ R24, R13, R22 ;  /* 0x000000160d187220 */ /* 0x000fe20000410000 */
[----:B------:R-:W-:Y:S01]  /*1830*/  FMUL.FTZ R21, R26, UR9 ;  /* 0x000000091a157c20 */ /* 0x000fe20008410000 */
[----:B------:R-:W-:Y:S01]  /*1840*/  FFMA.FTZ R25, R20, R25, R15 ;  /* 0x0000001914197223 */ /* 0x000fe2000001000f */
[----:B------:R-:W-:Y:S01]  /*1850*/  FADD.FTZ R23, R14, R20 ;  /* 0x000000140e177221 */ /* 0x000fe20000010000 */
[----:B------:R-:W-:Y:S01]  /*1860*/  FADD.FTZ R26, R24, R27 ;  /* 0x0000001b181a7221 */ /* 0x000fe20000010000 */
[----:B------:R-:W-:Y:S01]  /*1870*/  FFMA.FTZ R27, R21, R24, R28 ;  /* 0x00000018151b7223 */ /* 0x000fe2000001001c */
[----:B------:R-:W-:-:S02]  /*1880*/  HADD2.F32 R15, -RZ, R4.H0_H0 ;  /* 0x20000004ff0f7230 */ /* 0x000fc40000004100 */
[----:B------:R-:W-:Y:S01]  /*1890*/  FADD.FTZ R20, R29, -UR16 ;  /* 0x800000101d147e21 */ /* 0x000fe20008010000 */
[----:B------:R-:W-:Y:S02]  /*18a0*/  HADD2.F32 R28, -RZ, R6.H1_H1 ;  /* 0x30000006ff1c7230 */ /* 0x000fe40000004100 */
[----:B------:R-:W-:Y:S01]  /*18b0*/  FFMA.FTZ R24, R18, R19, R17 ;  /* 0x0000001312187223 */ /* 0x000fe20000010011 */
[----:B------:R-:W-:Y:S02]  /*18c0*/  HADD2.F32 R14, -RZ, R4.H1_H1 ;  /* 0x30000004ff0e7230 */ /* 0x000fe40000004100 */
[----:B------:R-:W-:Y:S01]  /*18d0*/  FMUL.FTZ R29, R12, R15 ;  /* 0x0000000f0c1d7220 */ /* 0x000fe20000410000 */
[----:B------:R-:W-:Y:S01]  /*18e0*/  FMUL.FTZ R20, R20, UR9 ;  /* 0x0000000914147c20 */ /* 0x000fe20008410000 */
[----:B------:R-:W-:Y:S01]  /*18f0*/  FADD.FTZ R28, R28, -UR16 ;  /* 0x800000101c1c7e21 */ /* 0x000fe20008010000 */
[----:B------:R-:W-:Y:S01]  /*1900*/  FADD.FTZ R16, R16, R18 ;  /* 0x0000001210107221 */ /* 0x000fe20000010000 */
        /* <DEDUP_REMOVED lines=13> */
.L_x_595:
[----:B-----5:R-:W-:Y:S02]  /*19e0*/  HADD2.F32 R14, -RZ, R48.H0_H0 ;  /* 0x20000030ff0e7230 */ /* 0x020fe40000004100 */
[--C-:B------:R-:W-:Y:S02]  /*19f0*/  HADD2.F32 R16, -RZ, R46.reuse.H0_H0 ;  /* 0x2000002eff107230 */ /* 0x100fe40000004100 */
[----:B------:R-:W-:Y:S02]  /*1a00*/  HADD2.F32 R22, -RZ, R46.H1_H1 ;  /* 0x3000002eff167230 */ /* 0x000fe40000004100 */
[----:B------:R-:W-:Y:S01]  /*1a10*/  FADD.FTZ R15, R14, -UR16 ;  /* 0x800000100e0f7e21 */ /* 0x000fe20008010000 */
[----:B------:R-:W-:Y:S02]  /*1a20*/  HADD2.F32 R14, -RZ, R48.H1_H1 ;  /* 0x30000030ff0e7230 */ /* 0x000fe40000004100 */
[----:B------:R-:W-:Y:S01]  /*1a30*/  FADD.FTZ R16, R16, -UR16 ;  /* 0x8000001010107e21 */ /* 0x000fe20008010000 */
[----:B------:R-:W-:-:S02]  /*1a40*/  HADD2.F32 R23, -RZ, R44.H0_H0 ;  /* 0x2000002cff177230 */ /* 0x000fc40000004100 */
[----:B------:R-:W-:Y:S01]  /*1a50*/  FMUL.FTZ R15, R15, UR9 ;  /* 0x000000090f0f7c20 */ /* 0x000fe20008410000 */
[----:B------:R-:W-:Y:S01]  /*1a60*/  FADD.FTZ R22, R22, -UR16 ;  /* 0x8000001016167e21 */ /* 0x000fe20008010000 */
[----:B------:R-:W-:Y:S01]  /*1a70*/  FADD.FTZ R14, R14, -UR16 ;  /* 0x800000100e0e7e21 */ /* 0x000fe20008010000 */
[----:B------:R-:W-:Y:S01]  /*1a80*/  FMUL.FTZ R35, R16, UR9 ;  /* 0x0000000910237c20 */ /* 0x000fe20008410000 */
[--C-:B------:R-:W-:Y:S01]  /*1a90*/  FFMA.FTZ R17, R12, R15, R10.reuse ;  /* 0x0000000f0c117223 */ /* 0x100fe2000001000a */
[----:B------:R-:W-:Y:S01]  /*1aa0*/  FMUL.FTZ R26, R22, UR9 ;  /* 0x00000009161a7c20 */ /* 0x000fe20008410000 */
[----:B------:R-:W-:Y:S01]  /*1ab0*/  FMUL.FTZ R14, R14, UR9 ;  /* 0x000000090e0e7c20 */ /* 0x000fe20008410000 */
[----:B------:R-:W-:Y:S01]  /*1ac0*/  FFMA.FTZ R27, R12, R35, R10 ;  /* 0x000000230c1b7223 */ /* 0x000fe2000001000a */
[----:B------:R-:W-:Y:S01]  /*1ad0*/  FMUL.FTZ R18, R17, -1.4426950216293334961 ;  /* 0xbfb8aa3b11127820 */ /* 0x000fe20000410000 */
[----:B------:R-:W-:Y:S02]  /*1ae0*/  HADD2.F32 R30, -RZ, R47.H0_H0 ;  /* 0x2000002fff1e7230 */ /* 0x000fe40000004100 */
[--C-:B------:R-:W-:Y:S01]  /*1af0*/  FFMA.FTZ R16, R13, R14, R11.reuse ;  /* 0x0000000e0d107223 */ /* 0x100fe2000001000b */
[----:B------:R-:W-:Y:S01]  /*1b00*/  FMUL.FTZ R21, R27, -1.4426950216293334961 ;  /* 0xbfb8aa3b1b157820 */ /* 0x000fe20000410000 */
[----:B------:R-:W-:Y:S01]  /*1b10*/  FADD.FTZ R29, R23, -UR16 ;  /* 0x80000010171d7e21 */ /* 0x000fe20008010000 */
[----:B------:R-:W-:Y:S01]  /*1b20*/  FFMA.FTZ R23, R13, R26, R11 ;  /* 0x0000001a0d177223 */ /* 0x000fe2000001000b */
[----:B------:R-:W-:Y:S01]  /*1b30*/  FMUL.FTZ R20, R16, -1.4426950216293334961 ;  /* 0xbfb8aa3b10147820 */ /* 0x000fe20000410000 */
[----:B------:R-:W0:Y:S01]  /*1b40*/  MUFU.EX2 R18, R18 ;  /* 0x0000001200127308 */ /* 0x000e220000000800 */
[----:B------:R-:W-:-:S02]  /*1b50*/  HADD2.F32 R24, -RZ, R44.H1_H1 ;  /* 0x3000002cff187230 */ /* 0x000fc40000004100 */
[----:B------:R-:W-:Y:S01]  /*1b60*/  FMUL.FTZ R29, R29, UR9 ;  /* 0x000000091d1d7c20 */ /* 0x000fe20008410000 */
[--C-:B------:R-:W-:Y:S01]  /*1b70*/  HADD2.F32 R32, -RZ, R42.reuse.H0_H0 ;  /* 0x2000002aff207230 */ /* 0x100fe20000004100 */
[----:B------:R-:W1:Y:S01]  /*1b80*/  MUFU.EX2 R21, R21 ;  /* 0x0000001500157308 */ /* 0x000e620000000800 */
[----:B------:R-:W-:Y:S02]  /*1b90*/  HADD2.F32 R31, -RZ, R47.H1_H1 ;  /* 0x3000002fff1f7230 */ /* 0x000fe40000004100 */
[----:B------:R-:W-:Y:S01]  /*1ba0*/  FFMA.FTZ R22, R12, R29, R10 ;  /* 0x0000001d0c167223 */ /* 0x000fe2000001000a */
[----:B------:R-:W-:Y:S01]  /*1bb0*/  FADD.FTZ R24, R24, -UR16 ;  /* 0x8000001018187e21 */ /* 0x000fe20008010000 */
[----:B------:R-:W2:Y:S01]  /*1bc0*/  MUFU.EX2 R20, R20 ;  /* 0x0000001400147308 */ /* 0x000ea20000000800 */
[----:B------:R-:W-:Y:S01]  /*1bd0*/  FADD.FTZ R54, R32, -UR16 ;  /* 0x8000001020367e21 */ /* 0x000fe20008010000 */
[----:B------:R-:W-:Y:S02]  /*1be0*/  HADD2.F32 R34, -RZ, R42.H1_H1 ;  /* 0x3000002aff227230 */ /* 0x000fe40000004100 */
[----:B------:R-:W-:-:S02]  /*1bf0*/  HADD2.F32 R55, -RZ, R45.H1_H1 ;  /* 0x3000002dff377230 */ /* 0x000fc40000004100 */
[----:B0-----:R-:W-:Y:S01]  /*1c00*/  FADD.FTZ R19, R18, 1 ;  /* 0x3f80000012137421 */ /* 0x001fe20000010000 */
[----:B------:R-:W-:Y:S01]  /*1c10*/  FADD.FTZ R34, R34, -UR16 ;  /* 0x8000001022227e21 */ /* 0x000fe20008010000 */
[----:B------:R-:W-:Y:S02]  /*1c20*/  HADD2.F32 R61, -RZ, R43.H0_H0 ;  /* 0x2000002bff3d7230 */ /* 0x000fe40000004100 */
[----:B-1----:R-:W-:Y:S02]  /*1c30*/  FADD.FTZ R18, R21, 1 ;  /* 0x3f80000015127421 */ /* 0x002fe40000010000 */
[----:B------:R-:W0:Y:S01]  /*1c40*/  MUFU.RCP R19, R19 ;  /* 0x0000001300137308 */ /* 0x000e220000001000 */
[----:B--2---:R-:W-:-:S07]  /*1c50*/  FADD.FTZ R28, R20, 1 ;  /* 0x3f800000141c7421 */ /* 0x004fce0000010000 */
[----:B------:R-:W1:Y:S08]  /*1c60*/  MUFU.RCP R28, R28 ;  /* 0x0000001c001c7308 */ /* 0x000e700000001000 */
[----:B------:R-:W2:Y:S01]  /*1c70*/  MUFU.RCP R18, R18 ;  /* 0x0000001200127308 */ /* 0x000ea20000001000 */
[----:B0-----:R-:W-:Y:S01]  /*1c80*/  FMUL.FTZ R30, R30, R19 ;  /* 0x000000131e1e7220 */ /* 0x001fe20000410000 */
[----:B------:R-:W-:Y:S01]  /*1c90*/  FADD.FTZ R20, -R19, 1 ;  /* 0x3f80000013147421 */ /* 0x000fe20000010100 */
[----:B------:R-:W-:-:S03]  /*1ca0*/  FMUL.FTZ R19, R23, -1.4426950216293334961 ;  /* 0xbfb8aa3b17137820 */ /* 0x000fc60000410000 */
[----:B------:R-:W-:Y:S01]  /*1cb0*/  FFMA.FTZ R17, R17, R20, 1 ;  /* 0x3f80000011117423 */ /* 0x000fe20000010014 */
[----:B------:R-:W-:Y:S01]  /*1cc0*/  FMUL.FTZ R20, R24, UR9 ;  /* 0x0000000918147c20 */ /* 0x000fe20008410000 */
[----:B-1----:R-:W-:Y:S01]  /*1cd0*/  FADD.FTZ R33, -R28, 1 ;  /* 0x3f8000001c217421 */ /* 0x002fe20000010100 */
[----:B------:R-:W0:Y:S02]  /*1ce0*/  MUFU.EX2 R19, R19 ;  /* 0x0000001300137308 */ /* 0x000e240000000800 */
[----:B------:R-:W-:Y:S01]  /*1cf0*/  FFMA.FTZ R21, R13, R20, R11 ;  /* 0x000000140d157223 */ /* 0x000fe2000001000b */
[----:B------:R-:W-:Y:S01]  /*1d00*/  FMUL.FTZ R28, R31, R28 ;  /* 0x0000001c1f1c7220 */ /* 0x000fe20000410000 */
[----:B------:R-:W-:Y:S01]  /*1d10*/  FFMA.FTZ R33, R16, R33, 1 ;  /* 0x3f80000010217423 */ /* 0x000fe20000010021 */
[----:B------:R-:W-:Y:S01]  /*1d20*/  FMUL.FTZ R16, R22, -1.4426950216293334961 ;  /* 0xbfb8aa3b16107820 */ /* 0x000fe20000410000 */
[----:B------:R-:W-:Y:S01]  /*1d30*/  FMUL.FTZ R25, R21, -1.4426950216293334961 ;  /* 0xbfb8aa3b15197820 */ /* 0x000fe20000410000 */
[----:B------:R-:W-:-:S02]  /*1d40*/  HADD2.F32 R31, -RZ, R45.H0_H0 ;  /* 0x2000002dff1f7230 */ /* 0x000fc40000004100 */
[----:B--2---:R-:W-:Y:S01]  /*1d50*/  FADD.FTZ R24, -R18, 1 ;  /* 0x3f80000012187421 */ /* 0x004fe20000010100 */
[----:B------:R-:W-:Y:S01]  /*1d60*/  FMUL.FTZ R30, R30, R17 ;  /* 0x000000111e1e7220 */ /* 0x000fe20000410000 */
[----:B------:R-:W-:Y:S01]  /*1d70*/  FMUL.FTZ R33, R28, R33 ;  /* 0x000000211c217220 */ /* 0x000fe20000410000 */
[----:B------:R-:W1:Y:S01]  /*1d80*/  MUFU.EX2 R16, R16 ;  /* 0x0000001000107308 */ /* 0x000e620000000800 */
[----:B------:R-:W-:Y:S01]  /*1d90*/  FFMA.FTZ R27, R27, R24, 1 ;  /* 0x3f8000001b1b7423 */ /* 0x000fe20000010018 */
[----:B------:R-:W-:Y:S01]  /*1da0*/  FMUL.FTZ R32, R31, R18 ;  /* 0x000000121f207220 */ /* 0x000fe20000410000 */
[----:B0-----:R-:W-:Y:S01]  /*1db0*/  FADD.FTZ R24, R19, 1 ;  /* 0x3f80000013187421 */ /* 0x001fe20000010000 */
[----:B------:R-:W-:Y:S01]  /*1dc0*/  FMUL.FTZ R19, R54, UR9 ;  /* 0x0000000936137c20 */ /* 0x000fe20008410000 */
[----:B------:R-:W0:Y:S01]  /*1dd0*/  MUFU.EX2 R25, R25 ;  /* 0x0000001900197308 */ /* 0x000e220000000800 */
[----:B------:R-:W-:Y:S02]  /*1de0*/  FMUL.FTZ R27, R32, R27 ;  /* 0x0000001b201b7220 */ /* 0x000fe40000410000 */
[----:B------:R-:W-:Y:S01]  /*1df0*/  FFMA.FTZ R18, R12, R19, R10 ;  /* 0x000000130c127223 */ /* 0x000fe2000001000a */
[----:B------:R-:W2:Y:S01]  /*1e00*/  MUFU.RCP R24, R24 ;  /* 0x0000001800187308 */ /* 0x000ea20000001000 */
[----:B-1----:R-:W-:Y:S01]  /*1e10*/  FADD.FTZ R54, R16, 1 ;  /* 0x3f80000010367421 */ /* 0x002fe20000010000 */
[----:B------:R-:W-:Y:S01]  /*1e20*/  FMUL.FTZ R16, R34, UR9 ;  /* 0x0000000922107c20 */ /* 0x000fe20008410000 */
[----:B------:R-:W-:-:S05]  /*1e30*/  FMUL.FTZ R34, R18, -1.4426950216293334961 ;  /* 0xbfb8aa3b12227820 */ /* 0x000fca0000410000 */
[----:B------:R-:W1:Y:S01]  /*1e40*/  MUFU.RCP R28, R54 ;  /* 0x00000036001c7308 */ /* 0x000e620000001000 */
[----:B------:R-:W-:Y:S01]  /*1e50*/  FFMA.FTZ R17, R13, R16, R11 ;  /* 0x000000100d117223 */ /* 0x000fe2000001000b */
[----:B0-----:R-:W-:-:S03]  /*1e60*/  FADD.FTZ R25, R25, 1 ;  /* 0x3f80000019197421 */ /* 0x001fc60000010000 */
[----:B------:R-:W-:-:S03]  /*1e70*/  FMUL.FTZ R31, R17, -1.4426950216293334961 ;  /* 0xbfb8aa3b111f7820 */ /* 0x000fc60000410000 */
[----:B------:R-:W0:Y:S01]  /*1e80*/  MUFU.EX2 R34, R34 ;  /* 0x0000002200227308 */ /* 0x000e220000000800 */
[----:B--2---:R-:W-:-:S03]  /*1e90*/  FADD.FTZ R32, -R24, 1 ;  /* 0x3f80000018207421 */ /* 0x004fc60000010100 */
[----:B------:R-:W2:Y:S01]  /*1ea0*/  MUFU.RCP R25, R25 ;  /* 0x0000001900197308 */ /* 0x000ea20000001000 */
[----:B------:R-:W-:Y:S01]  /*1eb0*/  FFMA.FTZ R32, R23, R32, 1 ;  /* 0x3f80000017207423 */ /* 0x000fe20000010020 */
[----:B------:R-:W-:Y:S01]  /*1ec0*/  FMUL.FTZ R23, R55, R24 ;  /* 0x0000001837177220 */ /* 0x000fe20000410000 */
[----:B-1----:R-:W-:-:S03]  /*1ed0*/  FADD.FTZ R55, -R28, 1 ;  /* 0x3f8000001c377421 */ /* 0x002fc60000010100 */
[----:B------:R-:W-:Y:S02]  /*1ee0*/  FMUL.FTZ R32, R23, R32 ;  /* 0x0000002017207220 */ /* 0x000fe40000410000 */
[----:B------:R-:W1:Y:S01]  /*1ef0*/  MUFU.EX2 R31, R31 ;  /* 0x0000001f001f7308 */ /* 0x000e620000000800 */
[----:B------:R-:W-:Y:S02]  /*1f00*/  HADD2.F32 R23, -RZ, R40.H0_H0 ;  /* 0x20000028ff177230 */ /* 0x000fe40000004100 */
[----:B0-----:R-:W-:Y:S01]  /*1f10*/  FADD.FTZ R24, R34, 1 ;  /* 0x3f80000022187421 */ /* 0x001fe20000010000 */
[----:B------:R-:W-:Y:S01]  /*1f20*/  FFMA.FTZ R55, R22, R55, 1 ;  /* 0x3f80000016377423 */ /* 0x000fe20000010037 */
[----:B------:R-:W-:Y:S02]  /*1f30*/  HADD2.F32 R34, -RZ, R43.H1_H1 ;  /* 0x3000002bff227230 */ /* 0x000fe40000004100 */
[----:B------:R-:W-:Y:S01]  /*1f40*/  FMUL.FTZ R28, R61, R28 ;  /* 0x0000001c3d1c7220 */ /* 0x000fe20000410000 */
[----:B------:R-:W-:Y:S01]  /*1f50*/  FADD.FTZ R23, R23, -UR16 ;  /* 0x8000001017177e21 */ /* 0x000fe20008010000 */
[----:B------:R-:W0:Y:S02]  /*1f60*/  MUFU.RCP R24, R24 ;  /* 0x0000001800187308 */ /* 0x000e240000001000 */
[----:B------:R-:W-:Y:S01]  /*1f70*/  FMUL.FTZ R28, R28, R55 ;  /* 0x000000371c1c7220 */ /* 0x000fe20000410000 */
[----:B--2---:R-:W-:Y:S01]  /*1f80*/  FADD.FTZ R22, -R25, 1 ;  /* 0x3f80000019167421 */ /* 0x004fe20000010100 */
[----:B-1----:R-:W-:-:S03]  /*1f90*/  FADD.FTZ R31, R31, 1 ;  /* 0x3f8000001f1f7421 */ /* 0x002fc60000010000 */
[----:B------:R-:W-:Y:S01]  /*1fa0*/  FFMA.FTZ R22, R21, R22, 1 ;  /* 0x3f80000015167423 */ /* 0x000fe20000010016 */
[----:B------:R-:W-:Y:S01]  /*1fb0*/  FMUL.FTZ R21, R34, R25 ;  /* 0x0000001922157220 */ /* 0x000fe20000410000 */
[----:B------:R-:W-:Y:S01]  /*1fc0*/  FMUL.FTZ R25, R23, UR9 ;  /* 0x0000000917197c20 */ /* 0x000fe20008410000 */
[----:B------:R1:W2:Y:S02]  /*1fd0*/  MUFU.RCP R54, R31 ;  /* 0x0000001f00367308 */ /* 0x0002a40000001000 */
[----:B------:R-:W-:Y:S01]  /*1fe0*/  FMUL.FTZ R21, R21, R22 ;  /* 0x0000001615157220 */ /* 0x000fe20000410000 */
[----:B------:R-:W-:-:S04]  /*1ff0*/  FFMA.FTZ R23, R12, R25, R10 ;  /* 0x000000190c177223 */ /* 0x000fc8000001000a */
[----:B------:R-:W-:Y:S01]  /*2000*/  FMUL.FTZ R60, R23, -1.4426950216293334961 ;  /* 0xbfb8aa3b173c7820 */ /* 0x000fe20000410000 */
[----:B0-----:R-:W-:Y:S01]  /*2010*/  FADD.FTZ R55, -R24, 1 ;  /* 0x3f80000018377421 */ /* 0x001fe20000010100 */
[----:B-1----:R-:W-:-:S03]  /*2020*/  HADD2.F32 R31, -RZ, R41.H0_H0 ;  /* 0x20000029ff1f7230 */ /* 0x002fc60000004100 */
[----:B------:R-:W-:Y:S01]  /*2030*/  FFMA.FTZ R22, R18, R55, 1 ;  /* 0x3f80000012167423 */ /* 0x000fe20000010037 */
[----:B------:R-:W-:Y:S01]  /*2040*/  HADD2.F32 R55, -RZ, R41.H1_H1 ;  /* 0x30000029ff377230 */ /* 0x000fe20000004100 */
[----:B------:R-:W0:Y:S01]  /*2050*/  MUFU.EX2 R18, R60 ;  /* 0x0000003c00127308 */ /* 0x000e220000000800 */
[----:B------:R-:W-:Y:S01]  /*2060*/  FMUL.FTZ R31, R31, R24 ;  /* 0x000000181f1f7220 */ /* 0x000fe20000410000 */
[----:B--2---:R-:W-:Y:S02]  /*2070*/  FADD.FTZ R34, -R54, 1 ;  /* 0x3f80000036227421 */ /* 0x004fe40000010100 */
[----:B------:R-:W-:Y:S02]  /*2080*/  FMUL.FTZ R55, R55, R54 ;  /* 0x0000003637377220 */ /* 0x000fe40000410000 */
[----:B------:R-:W-:Y:S01]  /*2090*/  FFMA.FTZ R34, R17, R34, 1 ;  /* 0x3f80000011227423 */ /* 0x000fe20000010022 */
[----:B------:R-:W-:-:S05]  /*20a0*/  HADD2.F32 R17, -RZ, R40.H1_H1 ;  /* 0x30000028ff117230 */ /* 0x000fca0000004100 */
[----:B------:R-:W-:Y:S01]  /*20b0*/  FADD.FTZ R17, R17, -UR16 ;  /* 0x8000001011117e21 */ /* 0x000fe20008010000 */
[----:B0-----:R-:W-:-:S03]  /*20c0*/  FADD.FTZ R54, R18, 1 ;  /* 0x3f80000012367421 */ /* 0x001fc60000010000 */
[----:B------:R-:W-:Y:S01]  /*20d0*/  FMUL.FTZ R24, R17, UR9 ;  /* 0x0000000911187c20 */ /* 0x000fe20008410000 */
[----:B------:R-:W-:Y:S01]  /*20e0*/  FMUL.FTZ R17, R31, R22 ;  /* 0x000000161f117220 */ /* 0x000fe20000410000 */
[----:B------:R-:W-:Y:S01]  /*20f0*/  FMUL.FTZ R22, R55, R34 ;  /* 0x0000002237167220 */ /* 0x000fe20000410000 */
[----:B------:R-:W0:Y:S01]  /*2100*/  MUFU.RCP R54, R54 ;  /* 0x0000003600367308 */ /* 0x000e220000001000 */
[C---:B------:R-:W-:Y:S01]  /*2110*/  FFMA.FTZ R18, R13.reuse, R24, R11 ;  /* 0x000000180d127223 */ /* 0x040fe2000001000b */
[----:B------:R-:W-:Y:S02]  /*2120*/  HADD2.F32 R31, -RZ, R39.H0_H0 ;  /* 0x20000027ff1f7230 */ /* 0x000fe40000004100 */
[----:B------:R-:W-:Y:S01]  /*2130*/  FMUL.FTZ R55, R13, R33 ;  /* 0x000000210d377220 */ /* 0x000fe20000410000 */
[----:B------:R-:W-:-:S06]  /*2140*/  FMUL.FTZ R60, R18, -1.4426950216293334961 ;  /* 0xbfb8aa3b123c7820 */ /* 0x000fcc0000410000 */
[----:B------:R-:W1:Y:S01]  /*2150*/  MUFU.EX2 R60, R60 ;  /* 0x0000003c003c7308 */ /* 0x000e620000000800 */
[----:B0-----:R-:W-:-:S04]  /*2160*/  FADD.FTZ R34, -R54, 1 ;  /* 0x3f80000036227421 */ /* 0x001fc80000010100 */
[----:B------:R-:W-:Y:S01]  /*2170*/  FFMA.FTZ R34, R23, R34, 1 ;  /* 0x3f80000017227423 */ /* 0x000fe20000010022 */
[----:B------:R-:W-:Y:S01]  /*2180*/  FMUL.FTZ R23, R31, R54 ;  /* 0x000000361f177220 */ /* 0x000fe20000410000 */
[----:B-1----:R-:W-:Y:S01]  /*2190*/  FADD.FTZ R31, R60, 1 ;  /* 0x3f8000003c1f7421 */ /* 0x002fe20000010000 */
[----:B------:R-:W-:Y:S02]  /*21a0*/  HADD2.F32 R60, -RZ, R39.H1_H1 ;  /* 0x30000027ff3c7230 */ /* 0x000fe40000004100 */
[----:B------:R-:W-:Y:S01]  /*21b0*/  FMUL.FTZ R23, R23, R34 ;  /* 0x0000002217177220 */ /* 0x000fe20000410000 */
[----:B------:R-:W-:Y:S02]  /*21c0*/  FMUL.FTZ R34, R12, R30 ;  /* 0x0000001e0c227220 */ /* 0x000fe40000410000 */
[----:B------:R-:W0:Y:S02]  /*21d0*/  MUFU.RCP R31, R31 ;  /* 0x0000001f001f7308 */ /* 0x000e240000001000 */
[----:B------:R-:W-:Y:S01]  /*21e0*/  FFMA.FTZ R61, R15, R34, RZ ;  /* 0x000000220f3d7223 */ /* 0x000fe200000100ff */
[----:B------:R-:W-:-:S03]  /*21f0*/  FADD.FTZ R34, RZ, R34 ;  /* 0x00000022ff227221 */ /* 0x000fc60000010000 */
[----:B------:R-:W-:Y:S01]  /*2200*/  FFMA.FTZ R54, R14, R55, R61 ;  /* 0x000000370e367223 */ /* 0x000fe2000001003d */
[----:B------:R-:W-:Y:S01]  /*2210*/  FADD.FTZ R34, R55, R34 ;  /* 0x0000002237227221 */ /* 0x000fe20000010000 */
[----:B0-----:R-:W-:Y:S01]  /*2220*/  FADD.FTZ R61, -R31, 1 ;  /* 0x3f8000001f3d7421 */ /* 0x001fe20000010100 */
[----:B------:R-:W-:Y:S01]  /*2230*/  FMUL.FTZ R55, R60, R31 ;  /* 0x0000001f3c377220 */ /* 0x000fe20000410000 */
[----:B------:R-:W-:Y:S01]  /*2240*/  FFMA.FTZ R60, R15, R30, RZ ;  /* 0x0000001e0f3c7223 */ /* 0x000fe200000100ff */
[----:B------:R-:W-:Y:S02]  /*2250*/  HADD2.F32 R15, -RZ, R38.H0_H0 ;  /* 0x20000026ff0f7230 */ /* 0x000fe40000004100 */
[----:B------:R-:W-:Y:S01]  /*2260*/  FFMA.FTZ R18, R18, R61, 1 ;  /* 0x3f80000012127423 */ /* 0x000fe2000001003d */
[----:B------:R-:W-:-:S03]  /*2270*/  FADD.FTZ R30, RZ, R30 ;  /* 0x0000001eff1e7221 */ /* 0x000fc60000010000 */
[----:B------:R-:W-:Y:S01]  /*2280*/  FMUL.FTZ R18, R55, R18 ;  /* 0x0000001237127220 */ /* 0x000fe20000410000 */
[----:B------:R-:W-:Y:S01]  /*2290*/  FADD.FTZ R55, R15, -UR16 ;  /* 0x800000100f377e21 */ /* 0x000fe20008010000 */
[----:B------:R-:W-:Y:S01]  /*22a0*/  FADD.FTZ R31, R30, R27 ;  /* 0x0000001b1e1f7221 */ /* 0x000fe20000010000 */
[-C--:B------:R-:W-:Y:S01]  /*22b0*/  FFMA.FTZ R30, R35, R27.reuse, R60 ;  /* 0x0000001b231e7223 */ /* 0x080fe2000001003c */
[C---:B------:R-:W-:Y:S01]  /*22c0*/  FMUL.FTZ R15, R12.reuse, R27 ;  /* 0x0000001b0c0f7220 */ /* 0x040fe20000410000 */
[----:B------:R-:W-:Y:S02]  /*22d0*/  FMUL.FTZ R27, R55, UR9 ;  /* 0x00000009371b7c20 */ /* 0x000fe40008410000 */
[----:B------:R-:W-:Y:S01]  /*22e0*/  FFMA.FTZ R30, R29, R28, R30 ;  /* 0x0000001c1d1e7223 */ /* 0x000fe2000001001e */
[----:B------:R-:W-:Y:S01]  /*22f0*/  FFMA.FTZ R35, R35, R15, R54 ;  /* 0x0000000f23237223 */ /* 0x000fe20000010036 */
[----:B------:R-:W-:Y:S01]  /*2300*/  FFMA.FTZ R55, R12, R27, R10 ;  /* 0x0000001b0c377223 */ /* 0x000fe2000001000a */
[----:B------:R-:W-:Y:S01]  /*2310*/  FADD.FTZ R54, R34, R15 ;  /* 0x0000000f22367221 */ /* 0x000fe20000010000 */
[----:B------:R-:W-:-:S02]  /*2320*/  HADD2.F32 R15, -RZ, R37.H0_H0 ;  /* 0x20000025ff0f7230 */ /* 0x000fc40000004100 */
        /* <DEDUP_REMOVED lines=8> */
[----:B------:R-:W-:Y:S01]  /*23b0*/  FFMA.FTZ R34, R55, R34, 1 ;  /* 0x3f80000037227423 */ /* 0x000fe20000010022 */
[----:B------:R-:W-:Y:S01]  /*23c0*/  FFMA.FTZ R55, R14, R33, RZ ;  /* 0x000000210e377223 */ /* 0x000fe200000100ff */
[----:B------:R-:W-:Y:S02]  /*23d0*/  HADD2.F32 R14, -RZ, R38.H1_H1 ;  /* 0x30000026ff0e7230 */ /* 0x000fe40000004100 */
[----:B------:R-:W-:Y:S01]  /*23e0*/  FADD.FTZ R33, RZ, R33 ;  /* 0x00000021ff217221 */ /* 0x000fe20000010000 */
[----:B------:R-:W-:Y:S02]  /*23f0*/  FMUL.FTZ R15, R15, R34 ;  /* 0x000000220f0f7220 */ /* 0x000fe40000410000 */
[----:B------:R-:W-:Y:S01]  /*2400*/  FADD.FTZ R14, R14, -UR16 ;  /* 0x800000100e0e7e21 */ /* 0x000fe20008010000 */
[----:B------:R-:W-:Y:S01]  /*2410*/  FADD.FTZ R34, R33, R32 ;  /* 0x0000002021227221 */ /* 0x000fe20000010000 */
[-C--:B------:R-:W-:Y:S01]  /*2420*/  FFMA.FTZ R33, R26, R32.reuse, R55 ;  /* 0x000000201a217223 */ /* 0x080fe20000010037 */
[----:B------:R-:W-:Y:S01]  /*2430*/  FMUL.FTZ R32, R13, R32 ;  /* 0x000000200d207220 */ /* 0x000fe20000410000 */
[----:B------:R-:W-:-:S02]  /*2440*/  FMUL.FTZ R14, R14, UR9 ;  /* 0x000000090e0e7c20 */ /* 0x000fc40008410000 */
[----:B------:R-:W-:Y:S01]  /*2450*/  FFMA.FTZ R33, R20, R21, R33 ;  /* 0x0000001514217223 */ /* 0x000fe20000010021 */
[----:B------:R-:W-:Y:S01]  /*2460*/  FFMA.FTZ R60, R26, R32, R35 ;  /* 0x000000201a3c7223 */ /* 0x000fe20000010023 */
[----:B------:R-:W-:Y:S01]  /*2470*/  FFMA.FTZ R26, R13, R14, R11 ;  /* 0x0000000e0d1a7223 */ /* 0x000fe2000001000b */
[----:B------:R-:W-:Y:S01]  /*2480*/  FADD.FTZ R54, R32, R54 ;  /* 0x0000003620367221 */ /* 0x000fe20000010000 */
[----:B------:R-:W-:Y:S02]  /*2490*/  HADD2.F32 R32, -RZ, R37.H1_H1 ;  /* 0x30000025ff207230 */ /* 0x000fe40000004100 */
[----:B------:R-:W-:Y:S01]  /*24a0*/  FFMA.FTZ R33, R16, R22, R33 ;  /* 0x0000001610217223 */ /* 0x000fe20000010021 */
[----:B------:R-:W-:-:S03]  /*24b0*/  FMUL.FTZ R55, R26, -1.4426950216293334961 ;  /* 0xbfb8aa3b1a377820 */ /* 0x000fc60000410000 */
[----:B------:R-:W-:-:S03]  /*24c0*/  FFMA.FTZ R33, R24, R18, R33 ;  /* 0x0000001218217223 */ /* 0x000fc60000010021 */
[----:B------:R-:W0:Y:S02]  /*24d0*/  MUFU.EX2 R55, R55 ;  /* 0x0000003700377308 */ /* 0x000e240000000800 */
[----:B0-----:R-:W-:Y:S01]  /*24e0*/  FADD.FTZ R35, R55, 1 ;  /* 0x3f80000037237421 */ /* 0x001fe20000010000 */
[----:B------:R-:W-:-:S04]  /*24f0*/  FMUL.FTZ R55, R12, R28 ;  /* 0x0000001c0c377220 */ /* 0x000fc80000410000 */
[----:B------:R-:W-:Y:S01]  /*2500*/  FADD.FTZ R54, R54, R55 ;  /* 0x0000003736367221 */ /* 0x000fe20000010000 */
[----:B------:R-:W0:Y:S02]  /*2510*/  MUFU.RCP R35, R35 ;  /* 0x0000002300237308 */ /* 0x000e240000001000 */
[----:B0-----:R-:W-:Y:S01]  /*2520*/  FADD.FTZ R61, -R35, 1 ;  /* 0x3f800000233d7421 */ /* 0x001fe20000010100 */
[----:B------:R-:W-:Y:S01]  /*2530*/  FMUL.FTZ R32, R32, R35 ;  /* 0x0000002320207220 */ /* 0x000fe20000410000 */
[----:B------:R-:W-:Y:S01]  /*2540*/  FFMA.FTZ R35, R29, R55, R60 ;  /* 0x000000371d237223 */ /* 0x000fe2000001003c */
[----:B------:R-:W-:Y:S02]  /*2550*/  HADD2.F32 R55, -RZ, R8.H0_H0 ;  /* 0x20000008ff377230 */ /* 0x000fe40000004100 */
[----:B------:R-:W-:-:S04]  /*2560*/  FFMA.FTZ R61, R26, R61, 1 ;  /* 0x3f8000001a3d7423 */ /* 0x000fc8000001003d */
[----:B------:R-:W-:Y:S01]  /*2570*/  FMUL.FTZ R26, R32, R61 ;  /* 0x0000003d201a7220 */ /* 0x000fe20000410000 */
[----:B------:R-:W-:-:S03]  /*2580*/  HADD2.F32 R32, -RZ, R36.H0_H0 ;  /* 0x20000024ff207230 */ /* 0x000fc60000004100 */
[----:B------:R-:W-:Y:S02]  /*2590*/  FFMA.FTZ R33, R14, R26, R33 ;  /* 0x0000001a0e217223 */ /* 0x000fe40000010021 */
[----:B------:R-:W-:Y:S01]  /*25a0*/  FADD.FTZ R61, R32, -UR16 ;  /* 0x80000010203d7e21 */ /* 0x000fe20008010000 */
[----:B------:R-:W-:-:S03]  /*25b0*/  FADD.FTZ R32, R31, R28 ;  /* 0x0000001c1f207221 */ /* 0x000fc60000010000 */
[----:B------:R-:W-:Y:S01]  /*25c0*/  FMUL.FTZ R31, R61, UR9 ;  /* 0x000000093d1f7c20 */ /* 0x000fe20008410000 */
[----:B------:R-:W-:Y:S01]  /*25d0*/  FADD.FTZ R32, R32, R17 ;  /* 0x0000001120207221 */ /* 0x000fe20000010000 */
[C---:B------:R-:W-:Y:S02]  /*25e0*/  FMUL.FTZ R17, R12.reuse, R17 ;  /* 0x000000110c117220 */ /* 0x040fe40000410000 */
[----:B------:R-:W-:Y:S01]  /*25f0*/  FFMA.FTZ R28, R12, R31, R10 ;  /* 0x0000001f0c1c7223 */ /* 0x000fe2000001000a */
[----:B------:R-:W-:-:S03]  /*2600*/  FADD.FTZ R32, R32, R23 ;  /* 0x0000001720207221 */ /* 0x000fc60000010000 */
[----:B------:R-:W-:-:S06]  /*2610*/  FMUL.FTZ R60, R28, -1.4426950216293334961 ;  /* 0xbfb8aa3b1c3c7820 */ /* 0x000fcc0000410000 */
[----:B------:R-:W0:Y:S02]  /*2620*/  MUFU.EX2 R60, R60 ;  /* 0x0000003c003c7308 */ /* 0x000e240000000800 */
[----:B0-----:R-:W-:-:S04]  /*2630*/  FADD.FTZ R61, R60, 1 ;  /* 0x3f8000003c3d7421 */ /* 0x001fc80000010000 */
[----:B------:R-:W0:Y:S02]  /*2640*/  MUFU.RCP R29, R61 ;  /* 0x0000003d001d7308 */ /* 0x000e240000001000 */
[----:B0-----:R-:W-:Y:S01]  /*2650*/  FMUL.FTZ R55, R55, R29 ;  /* 0x0000001d37377220 */ /* 0x001fe20000410000 */
[----:B------:R-:W-:-:S04]  /*2660*/  FADD.FTZ R29, -R29, 1 ;  /* 0x3f8000001d1d7421 */ /* 0x000fc80000010100 */
[----:B------:R-:W-:Y:S01]  /*2670*/  FFMA.FTZ R28, R28, R29, 1 ;  /* 0x3f8000001c1c7423 */ /* 0x000fe2000001001d */
[----:B------:R-:W-:-:S03]  /*2680*/  HADD2.F32 R29, -RZ, R36.H1_H1 ;  /* 0x30000024ff1d7230 */ /* 0x000fc60000004100 */
        /* <DEDUP_REMOVED lines=9> */
[----:B------:R-:W-:-:S02]  /*2720*/  HADD2.F32 R21, -RZ, R8.H1_H1 ;  /* 0x30000008ff157230 */ /* 0x000fc40000004100 */
[----:B------:R-:W-:Y:S01]  /*2730*/  FFMA.FTZ R19, R19, R17, R60 ;  /* 0x0000001113137223 */ /* 0x000fe2000001003c */
[----:B------:R-:W-:Y:S01]  /*2740*/  FADD.FTZ R54, R54, R17 ;  /* 0x0000001136367221 */ /* 0x000fe20000010000 */
[----:B------:R-:W-:Y:S01]  /*2750*/  FMUL.FTZ R55, R20, -1.4426950216293334961 ;  /* 0xbfb8aa3b14377820 */ /* 0x000fe20000410000 */
[----:B------:R-:W-:Y:S02]  /*2760*/  HADD2.F32 R17, -RZ, R4.H0_H0 ;  /* 0x20000004ff117230 */ /* 0x000fe40000004100 */
[----:B------:R-:W-:-:S03]  /*2770*/  FADD.FTZ R29, R29, R18 ;  /* 0x000000121d1d7221 */ /* 0x000fc60000010000 */
[----:B------:R-:W0:Y:S01]  /*2780*/  MUFU.EX2 R55, R55 ;  /* 0x0000003700377308 */ /* 0x000e220000000800 */
[----:B------:R-:W-:Y:S01]  /*2790*/  FADD.FTZ R29, R29, R26 ;  /* 0x0000001a1d1d7221 */ /* 0x000fe20000010000 */
[----:B0-----:R-:W-:-:S06]  /*27a0*/  FADD.FTZ R35, R55, 1 ;  /* 0x3f80000037237421 */ /* 0x001fcc0000010000 */
[----:B------:R-:W0:Y:S02]  /*27b0*/  MUFU.RCP R35, R35 ;  /* 0x0000002300237308 */ /* 0x000e240000001000 */
[----:B0-----:R-:W-:Y:S01]  /*27c0*/  FADD.FTZ R61, -R35, 1 ;  /* 0x3f800000233d7421 */ /* 0x001fe20000010100 */
[----:B------:R-:W-:-:S03]  /*27d0*/  FMUL.FTZ R21, R21, R35 ;  /* 0x0000002315157220 */ /* 0x000fc60000410000 */
[----:B------:R-:W-:-:S04]  /*27e0*/  FFMA.FTZ R20, R20, R61, 1 ;  /* 0x3f80000014147423 */ /* 0x000fc8000001003d */
[----:B------:R-:W-:Y:S01]  /*27f0*/  FMUL.FTZ R20, R21, R20 ;  /* 0x0000001415147220 */ /* 0x000fe20000410000 */
[----:B------:R-:W-:-:S03]  /*2800*/  HADD2.F32 R21, -RZ, R6.H0_H0 ;  /* 0x20000006ff157230 */ /* 0x000fc60000004100 */
[----:B------:R-:W-:Y:S02]  /*2810*/  FFMA.FTZ R33, R34, R20, R33 ;  /* 0x0000001422217223 */ /* 0x000fe40000010021 */
[----:B------:R-:W-:-:S04]  /*2820*/  FADD.FTZ R21, R21, -UR16 ;  /* 0x8000001015157e21 */ /* 0x000fc80008010000 */
[----:B------:R-:W-:-:S04]  /*2830*/  FMUL.FTZ R21, R21, UR9 ;  /* 0x0000000915157c20 */ /* 0x000fc80008410000 */
[----:B------:R-:W-:-:S04]  /*2840*/  FFMA.FTZ R35, R12, R21, R10 ;  /* 0x000000150c237223 */ /* 0x000fc8000001000a */
[----:B------:R-:W-:-:S06]  /*2850*/  FMUL.FTZ R60, R35, -1.4426950216293334961 ;  /* 0xbfb8aa3b233c7820 */ /* 0x000fcc0000410000 */
[----:B------:R-:W0:Y:S02]  /*2860*/  MUFU.EX2 R60, R60 ;  /* 0x0000003c003c7308 */ /* 0x000e240000000800 */
[----:B0-----:R-:W-:Y:S01]  /*2870*/  FADD.FTZ R55, R60, 1 ;  /* 0x3f8000003c377421 */ /* 0x001fe20000010000 */
[----:B------:R-:W-:-:S04]  /*2880*/  FMUL.FTZ R60, R13, R22 ;  /* 0x000000160d3c7220 */ /* 0x000fc80000410000 */
[----:B------:R-:W-:Y:S01]  /*2890*/  FFMA.FTZ R16, R16, R60, R19 ;  /* 0x0000003c10107223 */ /* 0x000fe20000010013 */
[----:B------:R-:W0:Y:S02]  /*28a0*/  MUFU.RCP R55, R55 ;  /* 0x0000003700377308 */ /* 0x000e240000001000 */
[----:B0-----:R-:W-:Y:S01]  /*28b0*/  FADD.FTZ R61, -R55, 1 ;  /* 0x3f800000373d7421 */ /* 0x001fe20000010100 */
[----:B------:R-:W-:-:S03]  /*28c0*/  FMUL.FTZ R17, R17, R55 ;  /* 0x0000003711117220 */ /* 0x000fc60000410000 */
[----:B------:R-:W-:Y:S01]  /*28d0*/  FFMA.FTZ R61, R35, R61, 1 ;  /* 0x3f800000233d7423 */ /* 0x000fe2000001003d */
[----:B------:R-:W-:-:S03]  /*28e0*/  HADD2.F32 R35, -RZ, R6.H1_H1 ;  /* 0x30000006ff237230 */ /* 0x000fc60000004100 */
[----:B------:R-:W-:Y:S02]  /*28f0*/  FMUL.FTZ R17, R17, R61 ;  /* 0x0000003d11117220 */ /* 0x000fe40000410000 */
[----:B------:R-:W-:-:S04]  /*2900*/  FADD.FTZ R35, R35, -UR16 ;  /* 0x8000001023237e21 */ /* 0x000fc80008010000 */
[----:B------:R-:W-:-:S04]  /*2910*/  FMUL.FTZ R22, R35, UR9 ;  /* 0x0000000923167c20 */ /* 0x000fc80008410000 */
[----:B------:R-:W-:-:S04]  /*2920*/  FFMA.FTZ R55, R13, R22, R11 ;  /* 0x000000160d377223 */ /* 0x000fc8000001000b */
[----:B------:R-:W-:-:S06]  /*2930*/  FMUL.FTZ R19, R55, -1.4426950216293334961 ;  /* 0xbfb8aa3b37137820 */ /* 0x000fcc0000410000 */
[----:B------:R-:W0:Y:S02]  /*2940*/  MUFU.EX2 R19, R19 ;  /* 0x0000001300137308 */ /* 0x000e240000000800 */
[----:B0-----:R-:W-:Y:S01]  /*2950*/  FADD.FTZ R61, R19, 1 ;  /* 0x3f800000133d7421 */ /* 0x001fe20000010000 */
[----:B------:R-:W-:Y:S01]  /*2960*/  FADD.FTZ R19, R60, R54 ;  /* 0x000000363c137221 */ /* 0x000fe20000010000 */
[----:B------:R-:W-:-:S04]  /*2970*/  HADD2.F32 R54, -RZ, R4.H1_H1 ;  /* 0x30000004ff367230 */ /* 0x000fc80000004100 */
[----:B------:R-:W0:Y:S02]  /*2980*/  MUFU.RCP R61, R61 ;  /* 0x0000003d003d7308 */ /* 0x000e240000001000 */
[----:B0-----:R-:W-:Y:S01]  /*2990*/  FMUL.FTZ R35, R54, R61 ;  /* 0x0000003d36237220 */ /* 0x001fe20000410000 */
[----:B------:R-:W-:-:S04]  /*29a0*/  FADD.FTZ R54, -R61, 1 ;  /* 0x3f8000003d367421 */ /* 0x000fc80000010100 */
[----:B------:R-:W-:Y:S01]  /*29b0*/  FFMA.FTZ R54, R55, R54, 1 ;  /* 0x3f80000037367423 */ /* 0x000fe20000010036 */
[----:B------:R-:W-:-:S03]  /*29c0*/  FMUL.FTZ R55, R12, R23 ;  /* 0x000000170c377220 */ /* 0x000fc60000410000 */
[----:B------:R-:W-:Y:S01]  /*29d0*/  FMUL.FTZ R23, R35, R54 ;  /* 0x0000003623177220 */ /* 0x000fe20000410000 */
[----:B------:R-:W-:Y:S01]  /*29e0*/  FFMA.FTZ R16, R25, R55, R16 ;  /* 0x0000003719107223 */ /* 0x000fe20000010010 */
[----:B------:R-:W-:Y:S01]  /*29f0*/  FMUL.FTZ R25, R13, R18 ;  /* 0x000000120d197220 */ /* 0x000fe20000410000 */
[----:B------:R-:W-:Y:S01]  /*2a00*/  FADD.FTZ R18, R19, R55 ;  /* 0x0000003713127221 */ /* 0x000fe20000010000 */
[-C--:B------:R-:W-:Y:S01]  /*2a10*/  FMUL.FTZ R35, R12, R15.reuse ;  /* 0x0000000f0c237220 */ /* 0x080fe20000410000 */
[----:B------:R-:W-:Y:S01]  /*2a20*/  FFMA.FTZ R19, R27, R15, R30 ;  /* 0x0000000f1b137223 */ /* 0x000fe2000001001e */
[----:B------:R-:W-:Y:S01]  /*2a30*/  FFMA.FTZ R16, R24, R25, R16 ;  /* 0x0000001918107223 */ /* 0x000fe20000010010 */
[----:B------:R-:W-:Y:S01]  /*2a40*/  FADD.FTZ R18, R25, R18 ;  /* 0x0000001219127221 */ /* 0x000fe20000010000 */
[----:B------:R-:W-:Y:S01]  /*2a50*/  FMUL.FTZ R25, R13, R26 ;  /* 0x0000001a0d197220 */ /* 0x000fe20000410000 */
[----:B------:R-:W-:Y:S01]  /*2a60*/  FADD.FTZ R15, R32, R15 ;  /* 0x0000000f200f7221 */ /* 0x000fe20000010000 */
[----:B------:R-:W-:Y:S01]  /*2a70*/  FFMA.FTZ R16, R27, R35, R16 ;  /* 0x000000231b107223 */ /* 0x000fe20000010010 */
[----:B------:R-:W-:Y:S01]  /*2a80*/  FADD.FTZ R18, R18, R35 ;  /* 0x0000002312127221 */ /* 0x000fe20000010000 */
[C---:B------:R-:W-:Y:S01]  /*2a90*/  FMUL.FTZ R27, R12.reuse, R28 ;  /* 0x0000001c0c1b7220 */ /* 0x040fe20000410000 */
[----:B------:R-:W-:Y:S01]  /*2aa0*/  FMUL.FTZ R24, R12, R17 ;  /* 0x000000110c187220 */ /* 0x000fe20000410000 */
[----:B------:R-:W-:Y:S01]  /*2ab0*/  FFMA.FTZ R16, R14, R25, R16 ;  /* 0x000000190e107223 */ /* 0x000fe20000010010 */
[----:B------:R-:W-:Y:S01]  /*2ac0*/  FADD.FTZ R18, R25, R18 ;  /* 0x0000001219127221 */ /* 0x000fe20000010000 */
[----:B------:R-:W-:Y:S01]  /*2ad0*/  FMUL.FTZ R25, R13, R20 ;  /* 0x000000140d197220 */ /* 0x000fe20000410000 */
[----:B------:R-:W-:Y:S01]  /*2ae0*/  FADD.FTZ R20, R29, R20 ;  /* 0x000000141d147221 */ /* 0x000fe20000010000 */
[C---:B------:R-:W-:Y:S01]  /*2af0*/  FFMA.FTZ R35, R31.reuse, R27, R16 ;  /* 0x0000001b1f237223 */ /* 0x040fe20000010010 */
[----:B------:R-:W-:Y:S01]  /*2b00*/  FADD.FTZ R18, R18, R27 ;  /* 0x0000001b12127221 */ /* 0x000fe20000010000 */
[----:B------:R-:W-:Y:S01]  /*2b10*/  FFMA.FTZ R16, R31, R28, R19 ;  /* 0x0000001c1f107223 */ /* 0x000fe20000010013 */
[----:B------:R-:W-:Y:S01]  /*2b20*/  FADD.FTZ R19, R20, R23 ;  /* 0x0000001714137221 */ /* 0x000fe20000010000 */
[----:B------:R-:W-:Y:S01]  /*2b30*/  FFMA.FTZ R14, R34, R25, R35 ;  /* 0x00000019220e7223 */ /* 0x000fe20000010023 */
[----:B------:R-:W-:Y:S01]  /*2b40*/  FADD.FTZ R25, R25, R18 ;  /* 0x0000001219197221 */ /* 0x000fe20000010000 */
[----:B------:R-:W-:Y:S01]  /*2b50*/  FADD.FTZ R18, R15, R28 ;  /* 0x0000001c0f127221 */ /* 0x000fe20000010000 */
[----:B------:R-:W-:Y:S01]  /*2b60*/  FMUL.FTZ R15, R13, R23 ;  /* 0x000000170d0f7220 */ /* 0x000fe20000410000 */
[----:B------:R-:W-:Y:S01]  /*2b70*/  FFMA.FTZ R27, R21, R24, R14 ;  /* 0x00000018151b7223 */ /* 0x000fe2000001000e */
[----:B------:R-:W-:Y:S01]  /*2b80*/  FADD.FTZ R24, R25, R24 ;  /* 0x0000001819187221 */ /* 0x000fe20000010000 */
[----:B------:R-:W-:Y:S01]  /*2b90*/  FFMA.FTZ R16, R21, R17, R16 ;  /* 0x0000001115107223 */ /* 0x000fe20000010010 */
[----:B------:R-:W-:Y:S01]  /*2ba0*/  FADD.FTZ R18, R18, R17 ;  /* 0x0000001112127221 */ /* 0x000fe20000010000 */
[C---:B------:R-:W-:Y:S01]  /*2bb0*/  FFMA.FTZ R27, R22.reuse, R15, R27 ;  /* 0x0000000f161b7223 */ /* 0x040fe2000001001b */
[----:B------:R-:W-:Y:S01]  /*2bc0*/  FADD.FTZ R26, R15, R24 ;  /* 0x000000180f1a7221 */ /* 0x000fe20000010000 */
[----:B------:R-:W-:-:S07]  /*2bd0*/  FFMA.FTZ R17, R22, R23, R33 ;  /* 0x0000001716117223 */ /* 0x000fce0000010021 */
.L_x_596:
        /* <DEDUP_REMOVED lines=44> */
.L_x_598:
[----:B------:R-:W-:Y:S05]  /*2ea0*/  BSYNC.RECONVERGENT B0 ;  /* 0x0000000000007941 */ /* 0x000fea0003800200 */
.L_x_597:
        /* <DEDUP_REMOVED lines=12> */
.L_x_600:
[----:B------:R-:W-:Y:S05]  /*2f70*/  BSYNC.RECONVERGENT B0 ;  /* 0x0000000000007941 */ /* 0x000fea0003800200 */
.L_x_599:
[----:B------:R-:W-:Y:S01]  /*2f80*/  BAR.SYNC.DEFER_BLOCKING 0x0 ;  /* 0x0000000000007b1d */ /* 0x000fe20000010000 */
[----:B------:R-:W-:-:S05]  /*2f90*/  LEA R53, R53, R0, 0x1 ;  /* 0x0000000035357211 */ /* 0x000fca00078e08ff */
[----:B------:R-:W-:Y:S04]  /*2fa0*/  BSSY.RECONVERGENT B0, `(.L_x_601) ;  /* 0x000013d000007945 */ /* 0x000fe80003800200 */
[----:B------:R-:W-:Y:S05]  /*2fb0*/  @P0 BRA `(.L_x_602) ;  /* 0x0000001000ec0947 */ /* 0x000fea0003800000 */
[----:B--2---:R-:W2:Y:S04]  /*2fc0*/  LDS.128 R24, [R54+0x20] ;  /* 0x0000200036187984 */ /* 0x004ea80000000c00 */
[----:B-1-3--:R-:W1:Y:S04]  /*2fd0*/  LDS.128 R20, [R54+0x40] ;  /* 0x0000400036147984 */ /* 0x00ae680000000c00 */
        /* <DEDUP_REMOVED lines=149> */
[----:B------:R-:W2:Y:S01]  /*3930*/  LDS.128 R16, [R54+0x420] ;  /* 0x0004200036107984 */ /* 0x000ea20000000c00 */
[----:B---3--:R-:W-:Y:S01]  /*3940*/  FADD.FTZ R55, R55, R24 ;  /* 0x0000001837377221 */ /* 0x008fe20000010000 */
[----:B------:R-:W-:Y:S01]  /*3950*/  FADD.FTZ R24, R20, R25 ;  /* 0x0000001914187221 */ /* 0x000fe20000010000 */
[----:B------:R-:W-:Y:S01]  /*3960*/  FADD.FTZ R60, R60, R23 ;  /* 0x000000173c3c7221 */ /* 0x000fe20000010000 */
[----:B------:R-:W3:Y:S01]  /*3970*/  LDS.128 R32, [R54+0x440] ;  /* 0x0004400036207984 */ /* 0x000ee20000000c00 */
[----:B------:R-:W-:-:S02]  /*3980*/  FADD.FTZ R25, R21, R26 ;  /* 0x0000001a15197221 */ /* 0x000fc40000010000 */
[----:B------:R-:W-:Y:S01]  /*3990*/  FADD.FTZ R60, R60, R27 ;  /* 0x0000001b3c3c7221 */ /* 0x000fe20000010000 */
        /* <DEDUP_REMOVED lines=13> */
[----:B------:R-:W2:Y:S01]  /*3a70*/  LDS.128 R16, [R54+0x4a0] ;  /* 0x0004a00036107984 */ /* 0x000ea20000000c00 */
[----:B----4-:R-:W-:Y:S01]  /*3a80*/  FADD.FTZ R55, R55, R20 ;  /* 0x0000001437377221 */ /* 0x010fe20000010000 */
        /* <DEDUP_REMOVED lines=15> */
[----:B---3--:R-:W-:Y:S01]  /*3b80*/  FADD.FTZ R24, R24, R29 ;  /* 0x0000001d18187221 */ /* 0x008fe20000010000 */
[----:B------:R-:W-:Y:S01]  /*3b90*/  FADD.FTZ R55, R55, R28 ;  /* 0x0000001c37377221 */ /* 0x000fe20000010000 */
[----:B------:R-:W2:Y:S01]  /*3ba0*/  LDS.128 R16, [R54+0x520] ;  /* 0x0005200036107984 */ /* 0x000ea20000000c00 */
        /* <DEDUP_REMOVED lines=27> */
[----:B------:R-:W-:Y:S01]  /*3d60*/  FADD.FTZ R60, R60, R27 ;  /* 0x0000001b3c3c7221 */ /* 0x000fe20000010000 */
        /* <DEDUP_REMOVED lines=96> */
.L_x_602:
[----:B------:R-:W-:Y:S05]  /*4370*/  BSYNC.RECONVERGENT B0 ;  /* 0x0000000000007941 */ /* 0x000fea0003800200 */
.L_x_601:
        /* <DEDUP_REMOVED lines=28> */
.L_x_604:
[----:B------:R-:W-:Y:S05]  /*4540*/  BSYNC.RECONVERGENT B0 ;  /* 0x0000000000007941 */ /* 0x000fea0003800200 */
.L_x_603:
[----:B------:R-:W-:Y:S05]  /*4550*/  @!P3 BRA `(.L_x_605) ;  /* 0x0000000800a8b947 */ /* 0x000fea0003800000 */
[----:B--2-4-:R-:W2:Y:S01]  /*4560*/  LDC.64 R24, c[0x0][0x3d0] ;  /* 0x0000f400ff187b82 */ /* 0x014ea20000000a00 */
[----:B------:R-:W-:Y:S02]  /*4570*/  LOP3.LUT R16, R49, 0x1, RZ, 0xc0, !PT ;  /* 0x0000000131107812 */ /* 0x000fe400078ec0ff */
[----:B------:R-:W-:-:S03]  /*4580*/  ISETP.GE.U32.AND P3, PT, R3, 0x8, PT ;  /* 0x000000080300780c */ /* 0x000fc60003f66070 */
[----:B------:R-:W-:-:S04]  /*4590*/  IMAD R18, R16, UR14, RZ ;  /* 0x0000000e10127c24 */ /* 0x000fc8000f8e02ff */
[----:B------:R-:W-:-:S05]  /*45a0*/  IMAD R16, R18, R3, RZ ;  /* 0x0000000312107224 */ /* 0x000fca00078e02ff */
[----:B------:R-:W-:-:S05]  /*45b0*/  SHF.L.U32 R17, R16, 0x1, RZ ;  /* 0x0000000110117819 */ /* 0x000fca00000006ff */
[----:B--2---:R-:W-:Y:S01]  /*45c0*/  IMAD.WIDE R24, R17, 0x4, R24 ;  /* 0x0000000411187825 */ /* 0x004fe200078e0218 */
[----:B------:R-:W-:Y:S06]  /*45d0*/  @P2 BRA `(.L_x_606) ;  /* 0x0000000000542947 */ /* 0x000fec0003800000 */
[----:B------:R-:W2:Y:S01]  /*45e0*/  LDC.64 R16, c[0x0][0x3c8] ;  /* 0x0000f200ff107b82 */ /* 0x000ea20000000a00 */
[----:B---3--:R-:W-:Y:S01]  /*45f0*/  LOP3.LUT P0, R20, R49, 0x2, RZ, 0xc0, !PT ;  /* 0x0000000231147812 */ /* 0x008fe2000780c0ff */
[----:B------:R-:W-:Y:S02]  /*4600*/  UIMAD UR4, UR13, UR14, UR8 ;  /* 0x0000000e0d0472a4 */ /* 0x000fe4000f8e0208 */
[----:B------:R-:W-:Y:S02]  /*4610*/  IADD3 R19, PT, PT, R18, UR8, RZ ;  /* 0x0000000812137c10 */ /* 0x000fe4000fffe0ff */
[----:B-1----:R-:W-:Y:S02]  /*4620*/  SEL R23, R3, RZ, !P0 ;  /* 0x000000ff03177207 */ /* 0x002fe40004000000 */
[----:B------:R-:W-:Y:S02]  /*4630*/  MOV R21, UR4 ;  /* 0x0000000400157c02 */ /* 0x000fe40008000f00 */
[----:B------:R-:W-:Y:S01]  /*4640*/  ISETP.NE.AND P0, PT, R23, -0x1, PT ;  /* 0xffffffff1700780c */ /* 0x000fe20003f05270 */
[----:B--2---:R-:W-:-:S04]  /*4650*/  IMAD.WIDE.U32 R16, R19, 0x4, R16 ;  /* 0x0000000413107825 */ /* 0x004fc800078e0010 */
        /* <DEDUP_REMOVED lines=8> */
.L_x_607:
[----:B--2---:R-:W2:Y:S04]  /*46e0*/  LDG.E.STRONG.GPU R18, desc[UR10][R16.64] ;  /* 0x0000000a10127981 */ /* 0x004ea8000c1ef900 */
[----:B--2---:R-:W-:Y:S01]  /*46f0*/  CCTL.IVALL ;  /* 0x00000000ff00798f */ /* 0x004fe20002000000 */
[----:B------:R-:W-:Y:S05]  /*4700*/  YIELD ;  /* 0x0000000000007946 */ /* 0x000fea0003800000 */
[----:B------:R-:W-:-:S13]  /*4710*/  ISETP.NE.AND P0, PT, R18, R23, PT ;  /* 0x000000171200720c */ /* 0x000fda0003f05270 */
[----:B------:R-:W-:Y:S05]  /*4720*/  @P0 BRA `(.L_x_607) ;  /* 0xfffffffc00ec0947 */ /* 0x000fea000383ffff */
.L_x_606:
[----:B------:R-:W-:Y:S05]  /*4730*/  WARPSYNC.ALL ;  /* 0x0000000000007948 */ /* 0x000fea0003800000 */
[----:B------:R-:W-:Y:S01]  /*4740*/  BAR.SYNC.DEFER_BLOCKING 0x0 ;  /* 0x0000000000007b1d */ /* 0x000fe20000010000 */
[----:B------:R-:W-:-:S05]  /*4750*/  HFMA2 R26, -RZ, RZ, 0, 0 ;  /* 0x00000000ff1a7431 */ /* 0x000fca00000001ff */
[----:B------:R-:W-:Y:S05]  /*4760*/  @!P3 BRA `(.L_x_608) ;  /* 0x000000040010b947 */ /* 0x000fea0003800000 */
[----:B------:R-:W-:Y:S02]  /*4770*/  MOV R27, RZ ;  /* 0x000000ff001b7202 */ /* 0x000fe40000000f00 */
[----:B------:R-:W-:-:S07]  /*4780*/  LOP3.LUT R26, R3, 0x7ffffff8, RZ, 0xc0, !PT ;  /* 0x7ffffff8031a7812 */ /* 0x000fce00078ec0ff */
.L_x_609:
[C---:B--2---:R-:W-:Y:S02]  /*4790*/  IADD3 R19, PT, PT, R27.reuse, 0x1, RZ ;  /* 0x000000011b137810 */ /* 0x044fe40007ffe0ff */
        /* <DEDUP_REMOVED lines=65> */
.L_x_608:
[----:B--2---:R-:W-:-:S13]  /*4bb0*/  LOP3.LUT P0, R16, R3, 0x7, RZ, 0xc0, !PT ;  /* 0x0000000703107812 */ /* 0x004fda000780c0ff */
        /* <DEDUP_REMOVED lines=37> */
.L_x_610:
        /* <DEDUP_REMOVED lines=20> */
.L_x_611:
        /* <DEDUP_REMOVED lines=10> */
.L_x_612:
[----:B------:R-:W-:Y:S05]  /*4ff0*/  BSYNC.RECONVERGENT B0 ;  /* 0x0000000000007941 */ /* 0x000fea0003800200 */
.L_x_605:
[----:B------:R-:W5:Y:S01]  /*5000*/  S2UR UR5, SR_CgaCtaId ;  /* 0x00000000000579c3 */ /* 0x000f620000008800 */
[----:B------:R-:W-:Y:S01]  /*5010*/  UMOV UR4, 0x400 ;  /* 0x0000040000047882 */ /* 0x000fe20000000000 */
[----:B------:R-:W0:Y:S01]  /*5020*/  LDCU.64 UR18, c[0x0][0x400] ;  /* 0x00008000ff1277ac */ /* 0x000e220008000a00 */
[----:B----4-:R-:W-:-:S05]  /*5030*/  SHF.R.U32.HI R21, RZ, 0x1, R0 ;  /* 0x00000001ff157819 */ /* 0x010fca0000011600 */
[----:B------:R-:W4:Y:S01]  /*5040*/  LDC R18, c[0x0][0x41c] ;  /* 0x00010700ff127b82 */ /* 0x000f220000000800 */
[----:B-----5:R-:W-:Y:S01]  /*5050*/  ULEA UR4, UR5, UR4, 0x18 ;  /* 0x0000000405047291 */ /* 0x020fe2000f8ec0ff */
[----:B----4-:R-:W-:-:S08]  /*5060*/  IMAD R21, R18, UR13, R21 ;  /* 0x0000000d12157c24 */ /* 0x010fd0000f8e0215 */
[----:B------:R4:W-:Y:S01]  /*5070*/  @!P2 STS.64 [UR4+0x30], R14 ;  /* 0x0000300eff00a988 */ /* 0x0009e20008000a04 */
[--C-:B------:R-:W-:Y:S02]  /*5080*/  HADD2.F32 R18, -RZ, R48.reuse.H0_H0 ;  /* 0x20000030ff127230 */ /* 0x100fe40000004100 */
[----:B------:R-:W-:Y:S01]  /*5090*/  HADD2.F32 R48, -RZ, R48.H1_H1 ;  /* 0x30000030ff307230 */ /* 0x000fe20000004100 */
[----:B------:R-:W-:Y:S01]  /*50a0*/  BAR.SYNC.DEFER_BLOCKING 0x0 ;  /* 0x0000000000007b1d */ /* 0x000fe20000010000 */
[----:B0-----:R-:W-:Y:S02]  /*50b0*/  ISETP.GE.U32.AND P0, PT, R21, UR18, PT ;  /* 0x0000001215007c0c */ /* 0x001fe4000bf06070 */
[----:B---3--:R-:W-:Y:S01]  /*50c0*/  SHF.R.S32.HI R20, RZ, 0x1f, R21 ;  /* 0x0000001fff147819 */ /* 0x008fe20000011415 */
[----:B------:R-:W-:Y:S01]  /*50d0*/  FADD.FTZ R48, R48, -UR16 ;  /* 0x8000001030307e21 */ /* 0x000fe20008010000 */
[----:B----4-:R-:W-:Y:S02]  /*50e0*/  FADD.FTZ R14, R18, -UR16 ;  /* 0x80000010120e7e21 */ /* 0x010fe40008010000 */
[----:B------:R-:W-:Y:S01]  /*50f0*/  ISETP.GE.AND.EX P0, PT, R20, UR19, PT, P0 ;  /* 0x0000001314007c0c */ /* 0x000fe2000bf06300 */
[----:B------:R-:W-:-:S02]  /*5100*/  HADD2.F32 R15, -RZ, R47.H0_H0 ;  /* 0x2000002fff0f7230 */ /* 0x000fc40000004100 */
[----:B------:R-:W-:Y:S01]  /*5110*/  FMUL.FTZ R48, R48, UR9 ;  /* 0x0000000930307c20 */ /* 0x000fe20008410000 */
[----:B------:R-:W0:Y:S01]  /*5120*/  LDS.64 R16, [UR4+0x30] ;  /* 0x00003004ff107984 */ /* 0x000e220008000a00 */
[----:B------:R-:W0:Y:S02]  /*5130*/  LDCU UR4, c[0x0][0x42c] ;  /* 0x00008580ff0477ac */ /* 0x000e240008000800 */
[----:B0-----:R-:W-:Y:S01]  /*5140*/  FMUL.FTZ R19, R17, UR4 ;  /* 0x0000000411137c20 */ /* 0x001fe20008410000 */
[----:B------:R-:W-:Y:S01]  /*5150*/  FMUL.FTZ R18, R16, UR4 ;  /* 0x0000000410127c20 */ /* 0x000fe20008410000 */
[----:B------:R-:W-:Y:S01]  /*5160*/  FMUL.FTZ R17, R14, UR9 ;  /* 0x000000090e117c20 */ /* 0x000fe20008410000 */
[----:B------:R-:W-:-:S03]  /*5170*/  HADD2.F32 R14, -RZ, R47.H1_H1 ;  /* 0x3000002fff0e7230 */ /* 0x000fc60000004100 */
[----:B------:R-:W-:Y:S01]  /*5180*/  FFMA.FTZ R31, R18, R17, R19 ;  /* 0x00000011121f7223 */ /* 0x000fe20000010013 */
[----:B------:R-:W-:Y:S06]  /*5190*/  @!P1 BRA `(.L_x_613) ;  /* 0x0000000000489947 */ /* 0x000fec0003800000 */
        /* <DEDUP_REMOVED lines=8> */
[----:B--2---:R-:W0:Y:S08]  /*5220*/  MUFU.RCP R24, R23 ;  /* 0x0000001700187308 */ /* 0x004e300000001000 */
        /* <DEDUP_REMOVED lines=9> */
.L_x_613:
[----:B------:R-:W-:Y:S01]  /*52c0*/  FFMA.FTZ R16, R18, R48, R19 ;  /* 0x0000003012107223 */ /* 0x000fe20000010013 */
[----:B------:R-:W-:Y:S01]  /*52d0*/  BSSY.RECONVERGENT B0, `(.L_x_614) ;  /* 0x0000014000007945 */ /* 0x000fe20003800200 */
[----:B------:R-:W-:Y:S01]  /*52e0*/  FFMA.FTZ R31, R12, R15, -R31 ;  /* 0x0000000f0c1f7223 */ /* 0x000fe2000001081f */
[----:B-1----:R-:W-:Y:S01]  /*52f0*/  IADD3 R23, PT, PT, R21, 0x40, RZ ;  /* 0x0000004015177810 */ /* 0x002fe20007ffe0ff */
[----:B------:R-:W-:Y:S01]  /*5300*/  FFMA.FTZ R16, R13, R14, -R16 ;  /* 0x0000000e0d107223 */ /* 0x000fe20000010810 */
[----:B------:R-:W-:Y:S01]  /*5310*/  IADD3 R22, PT, PT, R21, 0x80, RZ ;  /* 0x0000008015167810 */ /* 0x000fe20007ffe0ff */
        /* <DEDUP_REMOVED lines=12> */
[----:B------:R-:W-:Y:S02]  /*53e0*/  F2FP.F16.F32.PACK_AB R15, R20, R31 ;  /* 0x0000001f140f723e */ /* 0x000fe400000000ff */
[----:B------:R-:W-:-:S05]  /*53f0*/  LEA.HI.X R17, R14, UR5, R17, 0x1, P0 ;  /* 0x000000050e117c11 */ /* 0x000fca00080f0c11 */
[----:B------:R0:W-:Y:S02]  /*5400*/  STG.E desc[UR10][R16.64], R15 ;  /* 0x0000000f10007986 */ /* 0x0001e4000c10190a */
.L_x_615:
[----:B------:R-:W-:Y:S05]  /*5410*/  BSYNC.RECONVERGENT B0 ;  /* 0x0000000000007941 */ /* 0x000fea0003800200 */
.L_x_614:
[--C-:B0-----:R-:W-:Y:S01]  /*5420*/  HADD2.F32 R15, -RZ, R46.reuse.H0_H0 ;  /* 0x2000002eff0f7230 */ /* 0x101fe20000004100 */
[----:B------:R-:W-:Y:S01]  /*5430*/  ISETP.GE.U32.AND P0, PT, R23, UR18, PT ;  /* 0x0000001217007c0c */ /* 0x000fe2000bf06070 */
[----:B------:R-:W-:Y:S01]  /*5440*/  HADD2.F32 R46, -RZ, R46.H1_H1 ;  /* 0x3000002eff2e7230 */ /* 0x000fe20000004100 */
[----:B------:R-:W-:Y:S01]  /*5450*/  ISETP.GE.U32.AND P2, PT, R22, UR18, PT ;  /* 0x0000001216007c0c */ /* 0x000fe2000bf46070 */
[--C-:B------:R-:W-:Y:S02]  /*5460*/  HADD2.F32 R17, -RZ, R45.reuse.H0_H0 ;  /* 0x2000002dff117230 */ /* 0x100fe40000004100 */
[----:B------:R-:W-:Y:S01]  /*5470*/  FADD.FTZ R15, R15, -UR16 ;  /* 0x800000100f0f7e21 */ /* 0x000fe20008010000 */
[----:B------:R-:W-:Y:S01]  /*5480*/  SHF.R.S32.HI R14, RZ, 0x1f, R23 ;  /* 0x0000001fff0e7819 */ /* 0x000fe20000011417 */
[----:B------:R-:W-:Y:S01]  /*5490*/  FADD.FTZ R46, R46, -UR16 ;  /* 0x800000102e2e7e21 */ /* 0x000fe20008010000 */
[----:B------:R-:W-:Y:S01]  /*54a0*/  SHF.R.S32.HI R20, RZ, 0x1f, R22 ;  /* 0x0000001fff147819 */ /* 0x000fe20000011416 */
[----:B------:R-:W-:Y:S01]  /*54b0*/  FMUL.FTZ R25, R15, UR9 ;  /* 0x000000090f197c20 */ /* 0x000fe20008410000 */
[----:B------:R-:W-:Y:S01]  /*54c0*/  ISETP.GE.AND.EX P0, PT, R14, UR19, PT, P0 ;  /* 0x000000130e007c0c */ /* 0x000fe2000bf06300 */
[----:B------:R-:W-:Y:S01]  /*54d0*/  HADD2.F32 R16, -RZ, R45.H1_H1 ;  /* 0x3000002dff107230 */ /* 0x000fe20000004100 */
[----:B------:R-:W-:Y:S01]  /*54e0*/  ISETP.GE.AND.EX P2, PT, R20, UR19, PT, P2 ;  /* 0x0000001314007c0c */ /* 0x000fe2000bf46320 */
[----:B------:R-:W-:-:S02]  /*54f0*/  HADD2.F32 R15, -RZ, R44.H0_H0 ;  /* 0x2000002cff0f7230 */ /* 0x000fc40000004100 */
[----:B------:R-:W-:Y:S01]  /*5500*/  FFMA.FTZ R35, R18, R25, R19 ;  /* 0x0000001912237223 */ /* 0x000fe20000010013 */
[----:B------:R-:W-:Y:S01]  /*5510*/  FMUL.FTZ R46, R46, UR9 ;  /* 0x000000092e2e7c20 */ /* 0x000fe20008410000 */
[----:B------:R-:W-:Y:S08]  /*5520*/  @!P1 BRA `(.L_x_616) ;  /* 0x0000000000489947 */ /* 0x000ff00003800000 */
[----:B--2---:R-:W-:Y:S01]  /*5530*/  FFMA.FTZ R24, R12, R25, R10 ;  /* 0x000000190c187223 */ /* 0x004fe2000001000a */
        /* <DEDUP_REMOVED lines=17> */
.L_x_616:
[----:B--2---:R-:W-:Y:S01]  /*5650*/  FFMA.FTZ R24, R18, R46, R19 ;  /* 0x0000002e12187223 */ /* 0x004fe20000010013 */
        /* <DEDUP_REMOVED lines=8> */
[----:B------:R-:W1:Y:S01]  /*56e0*/  LDCU.64 UR20, c[0x0][0x380] ;  /* 0x00007000ff1477ac */ /* 0x000e620008000a00 */
[----:B0-----:R-:W-:Y:S01]  /*56f0*/  IMAD R24, R14, UR4, RZ ;  /* 0x000000040e187c24 */ /* 0x001fe2000f8e02ff */
[----:B------:R-:W-:-:S03]  /*5700*/  MOV R14, R56 ;  /* 0x00000038000e7202 */ /* 0x000fc60000000f00 */
[----:B------:R-:W-:Y:S02]  /*5710*/  IMAD R17, R23, UR5, R24 ;  /* 0x0000000517117c24 */ /* 0x000fe4000f8e0218 */
[----:B------:R-:W-:Y:S01]  /*5720*/  FMUL.FTZ R24, R35, UR9 ;  /* 0x0000000923187c20 */ /* 0x000fe20008410000 */
[----:B------:R-:W-:-:S04]  /*5730*/  IMAD.WIDE.U32 R14, R23, UR4, R14 ;  /* 0x00000004170e7c25 */ /* 0x000fc8000f8e000e */
[----:B------:R-:W-:Y:S01]  /*5740*/  FMUL.FTZ R23, R16, UR9 ;  /* 0x0000000910177c20 */ /* 0x000fe20008410000 */
[C---:B-1----:R-:W-:Y:S02]  /*5750*/  LEA R16, P0, R14.reuse, UR20, 0x1 ;  /* 0x000000140e107c11 */ /* 0x042fe4000f8008ff */
[----:B------:R-:W-:Y:S02]  /*5760*/  IADD3 R17, PT, PT, R15, R17, RZ ;  /* 0x000000110f117210 */ /* 0x000fe40007ffe0ff */
[----:B------:R-:W-:Y:S02]  /*5770*/  F2FP.F16.F32.PACK_AB R23, R23, R24 ;  /* 0x000000181717723e */ /* 0x000fe400000000ff */
[----:B------:R-:W-:-:S05]  /*5780*/  LEA.HI.X R17, R14, UR21, R17, 0x1, P0 ;  /* 0x000000150e117c11 */ /* 0x000fca00080f0c11 */
[----:B------:R0:W-:Y:S02]  /*5790*/  STG.E desc[UR10][R16.64], R23 ;  /* 0x0000001710007986 */ /* 0x0001e4000c10190a */
.L_x_618:
[----:B------:R-:W-:Y:S05]  /*57a0*/  BSYNC.RECONVERGENT B0 ;  /* 0x0000000000007941 */ /* 0x000fea0003800200 */
.L_x_617:
[----:B------:R-:W-:Y:S01]  /*57b0*/  FMUL.FTZ R25, R25, UR9 ;  /* 0x0000000919197c20 */ /* 0x000fe20008410000 */
[----:B------:R-:W-:Y:S01]  /*57c0*/  FADD.FTZ R44, R44, -UR16 ;  /* 0x800000102c2c7e21 */ /* 0x000fe20008010000 */
[--C-:B------:R-:W-:Y:S02]  /*57d0*/  HADD2.F32 R15, -RZ, R43.reuse.H0_H0 ;  /* 0x2000002bff0f7230 */ /* 0x100fe40000004100 */
[----:B------:R-:W-:Y:S02]  /*57e0*/  HADD2.F32 R14, -RZ, R43.H1_H1 ;  /* 0x3000002bff0e7230 */ /* 0x000fe40000004100 */
[----:B------:R-:W-:Y:S01]  /*57f0*/  FFMA.FTZ R31, R18, R25, R19 ;  /* 0x00000019121f7223 */ /* 0x000fe20000010013 */
[----:B------:R-:W-:Y:S01]  /*5800*/  FMUL.FTZ R44, R44, UR9 ;  /* 0x000000092c2c7c20 */ /* 0x000fe20008410000 */
[----:B------:R-:W-:Y:S06]  /*5810*/  @!P1 BRA `(.L_x_619) ;  /* 0x0000000000489947 */ /* 0x000fec0003800000 */
        /* <DEDUP_REMOVED lines=18> */
.L_x_619:
[----:B0-----:R-:W-:Y:S01]  /*5940*/  FFMA.FTZ R16, R18, R44, R19 ;  /* 0x0000002c12107223 */ /* 0x001fe20000010013 */
        /* <DEDUP_REMOVED lines=17> */
[----:B------:R-:W-:Y:S02]  /*5a60*/  F2FP.F16.F32.PACK_AB R15, R20, R31 ;  /* 0x0000001f140f723e */ /* 0x000fe400000000ff */
[----:B------:R-:W-:-:S05]  /*5a70*/  LEA.HI.X R17, R14, UR21, R17, 0x1, P0 ;  /* 0x000000150e117c11 */ /* 0x000fca00080f0c11 */
[----:B------:R0:W-:Y:S02]  /*5a80*/  STG.E desc[UR10][R16.64], R15 ;  /* 0x0000000f10007986 */ /* 0x0001e4000c10190a */
.L_x_621:
[----:B------:R-:W-:Y:S05]  /*5a90*/  BSYNC.RECONVERGENT B0 ;  /* 0x0000000000007941 */ /* 0x000fea0003800200 */
.L_x_620:
[----:B------:R-:W-:Y:S01]  /*5aa0*/  FADD.FTZ R23, R23, -UR16 ;  /* 0x8000001017177e21 */ /* 0x000fe20008010000 */
[----:B------:R-:W-:Y:S01]  /*5ab0*/  FADD.FTZ R42, R42, -UR16 ;  /* 0x800000102a2a7e21 */ /* 0x000fe20008010000 */
[--C-:B------:R-:W-:Y:S02]  /*5ac0*/  HADD2.F32 R20, -RZ, R40.reuse.H0_H0 ;  /* 0x20000028ff147230 */ /* 0x100fe40000004100 */
[--C-:B0-----:R-:W-:Y:S02]  /*5ad0*/  HADD2.F32 R15, -RZ, R41.reuse.H0_H0 ;  /* 0x20000029ff0f7230 */ /* 0x101fe40000004100 */
[----:B------:R-:W-:Y:S01]  /*5ae0*/  FMUL.FTZ R31, R23, UR9 ;  /* 0x00000009171f7c20 */ /* 0x000fe20008410000 */
[----:B------:R-:W-:Y:S02]  /*5af0*/  HADD2.F32 R14, -RZ, R41.H1_H1 ;  /* 0x30000029ff0e7230 */ /* 0x000fe40000004100 */
[----:B------:R-:W-:Y:S01]  /*5b00*/  FMUL.FTZ R42, R42, UR9 ;  /* 0x000000092a2a7c20 */ /* 0x000fe20008410000 */
[----:B------:R-:W-:Y:S01]  /*5b10*/  HADD2.F32 R40, -RZ, R40.H1_H1 ;  /* 0x30000028ff287230 */ /* 0x000fe20000004100 */
        /* <DEDUP_REMOVED lines=19> */
.L_x_622:
[----:B------:R-:W-:Y:S04]  /*5c50*/  BSSY.RECONVERGENT B0, `(.L_x_623) ;  /* 0x0000014000007945 */ /* 0x000fe80003800200 */
[----:B------:R-:W-:Y:S05]  /*5c60*/  @P5 BRA `(.L_x_624) ;  /* 0x0000000000485947 */ /* 0x000fea0003800000 */
[----:B------:R-:W0:Y:S01]  /*5c70*/  LDCU.64 UR4, c[0x0][0x3f8] ;  /* 0x00007f00ff0477ac */ /* 0x000e220008000a00 */
[C-C-:B------:R-:W-:Y:S01]  /*5c80*/  FFMA.FTZ R17, R18.reuse, R31, R19.reuse ;  /* 0x0000001f12117223 */ /* 0x140fe20000010013 */
[----:B------:R-:W-:Y:S01]  /*5c90*/  FFMA.FTZ R16, R18, R42, R19 ;  /* 0x0000002a12107223 */ /* 0x000fe20000010013 */
[----:B------:R-:W1:Y:S02]  /*5ca0*/  LDCU.64 UR20, c[0x0][0x380] ;  /* 0x00007000ff1477ac */ /* 0x000e640008000a00 */
        /* <DEDUP_REMOVED lines=14> */
.L_x_624:
[----:B------:R-:W-:Y:S05]  /*5d90*/  BSYNC.RECONVERGENT B0 ;  /* 0x0000000000007941 */ /* 0x000fea0003800200 */
.L_x_623:
[----:B------:R-:W-:Y:S02]  /*5da0*/  HADD2.F32 R14, -RZ, R38.H0_H0 ;  /* 0x20000026ff0e7230 */ /* 0x000fe40000004100 */
[----:B------:R-:W-:Y:S01]  /*5db0*/  FADD.FTZ R20, R20, -UR16 ;  /* 0x8000001014147e21 */ /* 0x000fe20008010000 */
[----:B0-----:R-:W-:Y:S02]  /*5dc0*/  HADD2.F32 R15, -RZ, R36.H0_H0 ;  /* 0x20000024ff0f7230 */ /* 0x001fe40000004100 */
[----:B------:R-:W-:Y:S01]  /*5dd0*/  FADD.FTZ R40, R40, -UR16 ;  /* 0x8000001028287e21 */ /* 0x000fe20008010000 */
[----:B------:R-:W-:Y:S02]  /*5de0*/  HADD2.F32 R38, -RZ, R38.H1_H1 ;  /* 0x30000026ff267230 */ /* 0x000fe40000004100 */
[----:B------:R-:W-:Y:S01]  /*5df0*/  FADD.FTZ R14, R14, -UR16 ;  /* 0x800000100e0e7e21 */ /* 0x000fe20008010000 */
[----:B------:R-:W-:Y:S02]  /*5e00*/  HADD2.F32 R36, -RZ, R36.H1_H1 ;  /* 0x30000024ff247230 */ /* 0x000fe40000004100 */
[----:B------:R-:W-:Y:S01]  /*5e10*/  FADD.FTZ R15, R15, -UR16 ;  /* 0x800000100f0f7e21 */ /* 0x000fe20008010000 */
[----:B------:R-:W-:-:S02]  /*5e20*/  HADD2.F32 R16, -RZ, R6.H0_H0 ;  /* 0x20000006ff107230 */ /* 0x000fc40000004100 */
[----:B------:R-:W-:Y:S01]  /*5e30*/  FADD.FTZ R28, R38, -UR16 ;  /* 0x80000010261c7e21 */ /* 0x000fe20008010000 */
[----:B------:R-:W-:Y:S02]  /*5e40*/  HADD2.F32 R6, -RZ, R6.H1_H1 ;  /* 0x30000006ff067230 */ /* 0x000fe40000004100 */
[----:B------:R-:W-:Y:S01]  /*5e50*/  FADD.FTZ R24, R36, -UR16 ;  /* 0x8000001024187e21 */ /* 0x000fe20008010000 */
[----:B------:R-:W-:Y:S01]  /*5e60*/  UISETP.NE.AND UP0, UPT, UR15, URZ, UPT ;  /* 0x000000ff0f00728c */ /* 0x000fe2000bf05270 */
[----:B------:R-:W-:Y:S01]  /*5e70*/  FADD.FTZ R16, R16, -UR16 ;  /* 0x8000001010107e21 */ /* 0x000fe20008010000 */
[----:B------:R-:W-:Y:S01]  /*5e80*/  FMUL.FTZ R33, R20, UR9 ;  /* 0x0000000914217c20 */ /* 0x000fe20008410000 */
[----:B------:R-:W-:Y:S01]  /*5e90*/  FADD.FTZ R6, R6, -UR16 ;  /* 0x8000001006067e21 */ /* 0x000fe20008010000 */
[C---:B------:R-:W-:Y:S01]  /*5ea0*/  IADD3 R17, PT, PT, R21.reuse, 0x100, RZ ;  /* 0x0000010015117810 */ /* 0x040fe20007ffe0ff */
[----:B------:R-:W-:Y:S01]  /*5eb0*/  FMUL.FTZ R40, R40, UR9 ;  /* 0x0000000928287c20 */ /* 0x000fe20008410000 */
[----:B------:R-:W-:Y:S01]  /*5ec0*/  IADD3 R25, PT, PT, R21, 0x140, RZ ;  /* 0x0000014015197810 */ /* 0x000fe20007ffe0ff */
[----:B------:R-:W-:Y:S01]  /*5ed0*/  FMUL.FTZ R27, R14, UR9 ;  /* 0x000000090e1b7c20 */ /* 0x000fe20008410000 */
[----:B------:R-:W-:Y:S01]  /*5ee0*/  FMUL.FTZ R28, R28, UR9 ;  /* 0x000000091c1c7c20 */ /* 0x000fe20008410000 */
[----:B------:R-:W-:Y:S01]  /*5ef0*/  FMUL.FTZ R22, R15, UR9 ;  /* 0x000000090f167c20 */ /* 0x000fe20008410000 */
[----:B------:R-:W-:Y:S01]  /*5f00*/  FMUL.FTZ R24, R24, UR9 ;  /* 0x0000000918187c20 */ /* 0x000fe20008410000 */
[----:B------:R-:W-:Y:S01]  /*5f10*/  FMUL.FTZ R20, R16, UR9 ;  /* 0x0000000910147c20 */ /* 0x000fe20008410000 */
[----:B------:R-:W-:Y:S01]  /*5f20*/  FMUL.FTZ R6, R6, UR9 ;  /* 0x0000000906067c20 */ /* 0x000fe20008410000 */
        /* <DEDUP_REMOVED lines=10> */
[C-C-:B------:R-:W-:Y:S01]  /*5fd0*/  FFMA.FTZ R26, R18.reuse, R24, R19.reuse ;  /* 0x00000018121a7223 */ /* 0x140fe20000010013 */
[C-C-:B------:R-:W-:Y:S01]  /*5fe0*/  FFMA.FTZ R21, R18.reuse, R20, R19.reuse ;  /* 0x0000001412157223 */ /* 0x140fe20000010013 */
[----:B------:R-:W-:Y:S01]  /*5ff0*/  FFMA.FTZ R18, R18, R6, R19 ;  /* 0x0000000612127223 */ /* 0x000fe20000010013 */
[--C-:B------:R-:W-:Y:S01]  /*6000*/  HADD2.F32 R19, -RZ, R39.reuse.H0_H0 ;  /* 0x20000027ff137230 */ /* 0x100fe20000004100 */
[----:B------:R-:W-:Y:S01]  /*6010*/  ISETP.GE.U32.AND P0, PT, R50, UR18, PT ;  /* 0x0000001232007c0c */ /* 0x000fe2000bf06070 */
[----:B------:R-:W-:Y:S01]  /*6020*/  HADD2.F32 R39, -RZ, R39.H1_H1 ;  /* 0x30000027ff277230 */ /* 0x000fe20000004100 */
[----:B------:R-:W-:-:S02]  /*6030*/  ISETP.GE.AND.EX P1, PT, R7, UR19, PT, P1 ;  /* 0x0000001307007c0c */ /* 0x000fc4000bf26310 */
[----:B------:R-:W-:Y:S02]  /*6040*/  ISETP.GE.AND.EX P2, PT, R14, UR19, PT, P2 ;  /* 0x000000130e007c0c */ /* 0x000fe4000bf46320 */
        /* <DEDUP_REMOVED lines=20> */
.L_x_625:
[----:B------:R-:W-:Y:S01]  /*6190*/  BSSY.RECONVERGENT B0, `(.L_x_626) ;  /* 0x0000012000007945 */ /* 0x000fe20003800200 */
[----:B------:R-:W-:Y:S01]  /*61a0*/  FFMA.FTZ R19, R12, R19, -R15 ;  /* 0x000000130c137223 */ /* 0x000fe2000001080f */
[----:B------:R-:W-:Y:S02]  /*61b0*/  FFMA.FTZ R16, R13, R39, -R16 ;  /* 0x000000270d107223 */ /* 0x000fe40000010810 */
[----:B------:R-:W-:Y:S05]  /*61c0*/  @P2 BRA `(.L_x_627) ;  /* 0x0000000000382947 */ /* 0x000fea0003800000 */
[----:B------:R-:W0:Y:S01]  /*61d0*/  LDCU.64 UR4, c[0x0][0x3f8] ;  /* 0x00007f00ff0477ac */ /* 0x000e220008000a00 */
[----:B------:R-:W-:Y:S01]  /*61e0*/  MOV R15, R59 ;  /* 0x0000003b000f7202 */ /* 0x000fe20000000f00 */
[----:B------:R-:W1:Y:S01]  /*61f0*/  LDCU.64 UR20, c[0x0][0x380] ;  /* 0x00007000ff1477ac */ /* 0x000e620008000a00 */
[----:B0-----:R-:W-:Y:S01]  /*6200*/  IMAD R32, R14, UR4, RZ ;  /* 0x000000040e207c24 */ /* 0x001fe2000f8e02ff */
[----:B------:R-:W-:-:S05]  /*6210*/  MOV R14, R56 ;  /* 0x00000038000e7202 */ /* 0x000fca0000000f00 */
[----:B------:R-:W-:-:S04]  /*6220*/  IMAD.WIDE.U32 R14, R17, UR4, R14 ;  /* 0x00000004110e7c25 */ /* 0x000fc8000f8e000e */
[----:B------:R-:W-:Y:S02]  /*6230*/  IMAD R17, R17, UR5, R32 ;  /* 0x0000000511117c24 */ /* 0x000fe4000f8e0220 */
[----:B------:R-:W-:Y:S01]  /*6240*/  FMUL.FTZ R32, R19, UR9 ;  /* 0x0000000913207c20 */ /* 0x000fe20008410000 */
[----:B------:R-:W-:Y:S01]  /*6250*/  FMUL.FTZ R19, R16, UR9 ;  /* 0x0000000910137c20 */ /* 0x000fe20008410000 */
[C---:B-1----:R-:W-:Y:S02]  /*6260*/  LEA R16, P2, R14.reuse, UR20, 0x1 ;  /* 0x000000140e107c11 */ /* 0x042fe4000f8408ff */
[----:B------:R-:W-:Y:S02]  /*6270*/  IADD3 R17, PT, PT, R15, R17, RZ ;  /* 0x000000110f117210 */ /* 0x000fe40007ffe0ff */
[----:B------:R-:W-:Y:S02]  /*6280*/  F2FP.F16.F32.PACK_AB R19, R19, R32 ;  /* 0x000000201313723e */ /* 0x000fe400000000ff */
[----:B------:R-:W-:-:S05]  /*6290*/  LEA.HI.X R17, R14, UR21, R17, 0x1, P2 ;  /* 0x000000150e117c11 */ /* 0x000fca00090f0c11 */
[----:B------:R0:W-:Y:S02]  /*62a0*/  STG.E desc[UR10][R16.64], R19 ;  /* 0x0000001310007986 */ /* 0x0001e4000c10190a */
.L_x_627:
[----:B------:R-:W-:Y:S05]  /*62b0*/  BSYNC.RECONVERGENT B0 ;  /* 0x0000000000007941 */ /* 0x000fea0003800200 */
.L_x_626:
[--C-:B------:R-:W-:Y:S02]  /*62c0*/  HADD2.F32 R14, -RZ, R37.reuse.H0_H0 ;  /* 0x20000025ff0e7230 */ /* 0x100fe40000004100 */
[----:B------:R-:W-:Y:S01]  /*62d0*/  HADD2.F32 R37, -RZ, R37.H1_H1 ;  /* 0x30000025ff257230 */ /* 0x000fe20000004100 */
[----:B------:R-:W-:Y:S06]  /*62e0*/  BRA.U !UP0, `(.L_x_628) ;  /* 0x0000000108487547 */ /* 0x000fec000b800000 */
[----:B------:R-:W-:Y:S01]  /*62f0*/  FFMA.FTZ R28, R13, R28, R11 ;  /* 0x0000001c0d1c7223 */ /* 0x000fe2000001000b */
[----:B------:R-:W-:-:S03]  /*6300*/  FFMA.FTZ R27, R12, R27, R10 ;  /* 0x0000001b0c1b7223 */ /* 0x000fc6000001000a */
[----:B0-----:R-:W-:Y:S01]  /*6310*/  FMUL.FTZ R19, R28, -1.4426950216293334961 ;  /* 0xbfb8aa3b1c137820 */ /* 0x001fe20000410000 */
        /* <DEDUP_REMOVED lines=15> */
.L_x_628:
        /* <DEDUP_REMOVED lines=10> */
[----:B------:R-:W-:Y:S01]  /*64b0*/  F2FP.F16.F32.PACK_AB R19, R19, R28 ;  /* 0x0000001c1313723e */ /* 0x000fe200000000ff */
[----:B0-----:R-:W-:Y:S02]  /*64c0*/  IMAD R16, R29, UR4, RZ ;  /* 0x000000041d107c24 */ /* 0x001fe4000f8e02ff */
[----:B------:R-:W-:-:S04]  /*64d0*/  IMAD.WIDE.U32 R14, R25, UR4, R14 ;  /* 0x00000004190e7c25 */ /* 0x000fc8000f8e000e */
[----:B------:R-:W-:Y:S01]  /*64e0*/  IMAD R25, R25, UR5, R16 ;  /* 0x0000000519197c24 */ /* 0x000fe2000f8e0210 */
[----:B-1----:R-:W-:-:S04]  /*64f0*/  LEA R16, P2, R14, UR20, 0x1 ;  /* 0x000000140e107c11 */ /* 0x002fc8000f8408ff */
[----:B------:R-:W-:-:S04]  /*6500*/  IADD3 R25, PT, PT, R15, R25, RZ ;  /* 0x000000190f197210 */ /* 0x000fc80007ffe0ff */
[----:B------:R-:W-:-:S05]  /*6510*/  LEA.HI.X R17, R14, UR21, R25, 0x1, P2 ;  /* 0x000000150e117c11 */ /* 0x000fca00090f0c19 */
[----:B------:R0:W-:Y:S02]  /*6520*/  STG.E desc[UR10][R16.64], R19 ;  /* 0x0000001310007986 */ /* 0x0001e4000c10190a */
.L_x_630:
[----:B------:R-:W-:Y:S05]  /*6530*/  BSYNC.RECONVERGENT B0 ;  /* 0x0000000000007941 */ /* 0x000fea0003800200 */
.L_x_629:
        /* <DEDUP_REMOVED lines=21> */
.L_x_631:
        /* <DEDUP_REMOVED lines=9> */
[----:B------:R-:W-:Y:S01]  /*6720*/  FMUL.FTZ R8, R8, UR9 ;  /* 0x0000000908087c20 */ /* 0x000fe20008410000 */
[----:B-1----:R-:W-:Y:S02]  /*6730*/  IMAD R22, R7, UR4, RZ ;  /* 0x0000000407167c24 */ /* 0x002fe4000f8e02ff */
[----:B0-----:R-:W-:-:S04]  /*6740*/  IMAD.WIDE.U32 R16, R51, UR4, R14 ;  /* 0x0000000433107c25 */ /* 0x001fc8000f8e000e */
[----:B------:R-:W-:Y:S01]  /*6750*/  IMAD R15, R51, UR5, R22 ;  /* 0x00000005330f7c24 */ /* 0x000fe2000f8e0216 */
[----:B--2---:R-:W-:-:S04]  /*6760*/  LEA R14, P1, R16, UR20, 0x1 ;  /* 0x00000014100e7c11 */ /* 0x004fc8000f8208ff */
[----:B------:R-:W-:Y:S02]  /*6770*/  IADD3 R15, PT, PT, R17, R15, RZ ;  /* 0x0000000f110f7210 */ /* 0x000fe40007ffe0ff */
[----:B------:R-:W-:Y:S02]  /*6780*/  F2FP.F16.F32.PACK_AB R17, R8, R23 ;  /* 0x000000170811723e */ /* 0x000fe400000000ff */
[----:B------:R-:W-:-:S05]  /*6790*/  LEA.HI.X R15, R16, UR21, R15, 0x1, P1 ;  /* 0x00000015100f7c11 */ /* 0x000fca00088f0c0f */
[----:B------:R1:W-:Y:S02]  /*67a0*/  STG.E desc[UR10][R14.64], R17 ;  /* 0x000000110e007986 */ /* 0x0003e4000c10190a */
.L_x_633:
[----:B------:R-:W-:Y:S05]  /*67b0*/  BSYNC.RECONVERGENT B0 ;  /* 0x0000000000007941 */ /* 0x000fea0003800200 */
.L_x_632:
[--C-:B------:R-:W-:Y:S02]  /*67c0*/  HADD2.F32 R8, -RZ, R4.reuse.H0_H0 ;  /* 0x20000004ff087230 */ /* 0x100fe40000004100 */
[----:B------:R-:W-:Y:S01]  /*67d0*/  HADD2.F32 R4, -RZ, R4.H1_H1 ;  /* 0x30000004ff047230 */ /* 0x000fe20000004100 */
[----:B------:R-:W-:Y:S06]  /*67e0*/  BRA.U !UP0, `(.L_x_634) ;  /* 0x0000000108487547 */ /* 0x000fec000b800000 */
[----:B------:R-:W-:Y:S01]  /*67f0*/  FFMA.FTZ R10, R12, R20, R10 ;  /* 0x000000140c0a7223 */ /* 0x000fe2000001000a */
[----:B------:R-:W-:-:S03]  /*6800*/  FFMA.FTZ R6, R13, R6, R11 ;  /* 0x000000060d067223 */ /* 0x000fc6000001000b */
[----:B-1----:R-:W-:Y:S01]  /*6810*/  FMUL.FTZ R14, R10, -1.4426950216293334961 ;  /* 0xbfb8aa3b0a0e7820 */ /* 0x002fe20000410000 */
[----:B------:R-:W-:-:S05]  /*6820*/  FMUL.FTZ R15, R6, -1.4426950216293334961 ;  /* 0xbfb8aa3b060f7820 */ /* 0x000fca0000410000 */
[----:B------:R-:W1:Y:S04]  /*6830*/  MUFU.EX2 R14, R14 ;  /* 0x0000000e000e7308 */ /* 0x000e680000000800 */
[----:B------:R-:W0:Y:S01]  /*6840*/  MUFU.EX2 R15, R15 ;  /* 0x0000000f000f7308 */ /* 0x000e220000000800 */
[----:B-1----:R-:W-:Y:S01]  /*6850*/  FADD.FTZ R11, R14, 1 ;  /* 0x3f8000000e0b7421 */ /* 0x002fe20000010000 */
        /* <DEDUP_REMOVED lines=11> */
.L_x_634:
        /* <DEDUP_REMOVED lines=9> */
[----:B------:R-:W-:Y:S01]  /*69a0*/  F2FP.F16.F32.PACK_AB R13, R18, R13 ;  /* 0x0000000d120d723e */ /* 0x000fe200000000ff */
        /* <DEDUP_REMOVED lines=8> */
.L_x_636:
[----:B------:R-:W-:Y:S05]  /*6a30*/  BSYNC.RECONVERGENT B0 ;  /* 0x0000000000007941 */ /* 0x000fea0003800200 */
.L_x_635:
[----:B------:R-:W-:Y:S01]  /*6a40*/  UIADD3 UR7, UPT, UPT, UR14, UR7, URZ ;  /* 0x000000070e077290 */ /* 0x000fe2000fffe0ff */
[----:B------:R-:W-:-:S03]  /*6a50*/  IADD3 R49, PT, PT, R49, 0x1, RZ ;  /* 0x0000000131317810 */ /* 0x000fc60007ffe0ff */
[----:B------:R-:W-:-:S09]  /*6a60*/  UISETP.GE.AND UP0, UPT, UR7, UR6, UPT ;  /* 0x000000060700728c */ /* 0x000fd2000bf06270 */
[----:B------:R-:W-:Y:S05]  /*6a70*/  BRA.U !UP0, `(.L_x_637) ;  /* 0xffffff9508c47547 */ /* 0x000fea000b83ffff */
.L_x_594:
[----:B------:R-:W3:Y:S01]  /*6a80*/  LDC R6, c[0x0][0x370] ;  /* 0x0000dc00ff067b82 */ /* 0x000ee20000000800 */
[----:B------:R-:W-:Y:S01]  /*6a90*/  ISETP.NE.AND P2, PT, R0, RZ, PT ;  /* 0x000000ff0000720c */ /* 0x000fe20003f45270 */
[----:B------:R-:W-:Y:S06]  /*6aa0*/  BSSY.RECONVERGENT B0, `(.L_x_638) ;  /* 0x0000011000007945 */ /* 0x000fec0003800200 */
[----:B------:R-:W4:Y:S08]  /*6ab0*/  LDC R7, c[0x0][0x374] ;  /* 0x0000dd00ff077b82 */ /* 0x000f300000000800 */
[----:B------:R-:W5:Y:S01]  /*6ac0*/  LDC.64 R2, c[0x0][0x3c8] ;  /* 0x0000f200ff027b82 */ /* 0x000f620000000a00 */
[----:B---3--:R-:W-:-:S02]  /*6ad0*/  IADD3 R5, PT, PT, R6, -0x1, RZ ;  /* 0xffffffff06057810 */ /* 0x008fc40007ffe0ff */
[----:B------:R-:W-:Y:S02]  /*6ae0*/  ISETP.NE.AND P1, PT, R6, 0x1, PT ;  /* 0x000000010600780c */ /* 0x000fe40003f25270 */
[----:B----4-:R-:W-:-:S04]  /*6af0*/  IADD3 R4, PT, PT, R7, -0x1, RZ ;  /* 0xffffffff07047810 */ /* 0x010fc80007ffe0ff */
[----:B------:R-:W-:Y:S02]  /*6b00*/  ISETP.NE.AND P0, PT, R4, UR8, PT ;  /* 0x0000000804007c0c */ /* 0x000fe4000bf05270 */
[----:B------:R-:W-:Y:S02]  /*6b10*/  SHF.L.U32 R4, R7, 0x1, RZ ;  /* 0x0000000107047819 */ /* 0x000fe400000006ff */
[----:B------:R-:W-:Y:S02]  /*6b20*/  ISETP.NE.OR P0, PT, R5, UR13, P0 ;  /* 0x0000000d05007c0c */ /* 0x000fe40008705670 */
[----:B------:R-:W-:-:S05]  /*6b30*/  SEL R5, R4, RZ, P1 ;  /* 0x000000ff04057207 */ /* 0x000fca0000800000 */
[----:B-----5:R-:W-:Y:S01]  /*6b40*/  IMAD.WIDE.U32 R2, R5, 0x4, R2 ;  /* 0x0000000405027825 */ /* 0x020fe200078e0002 */
[----:B------:R-:W-:Y:S06]  /*6b50*/  @P2 BRA `(.L_x_639) ;  /* 0x0000000000142947 */ /* 0x000fec0003800000 */
[----:B------:R-:W-:Y:S01]  /*6b60*/  HFMA2 R5, -RZ, RZ, 0, 5.9604644775390625e-08 ;  /* 0x00000001ff057431 */ /* 0x000fe200000001ff */
[----:B------:R-:W-:Y:S06]  /*6b70*/  MEMBAR.ALL.GPU ;  /* 0x0000000000007992 */ /* 0x000fec000000a000 */
[----:B------:R-:W-:-:S00]  /*6b80*/  ERRBAR ;  /* 0x00000000000079ab */ /* 0x000fc00000000000 */
[----:B------:R-:W-:Y:S06]  /*6b90*/  CGAERRBAR ;  /* 0x00000000000075ab */ /* 0x000fec0000000000 */
[----:B------:R3:W-:Y:S02]  /*6ba0*/  REDG.E.ADD.S32.STRONG.GPU desc[UR10][R2.64], R5 ;  /* 0x000000050200798e */ /* 0x0007e4000c12e30a */
.L_x_639:
[----:B------:R-:W-:Y:S05]  /*6bb0*/  BSYNC.RECONVERGENT B0 ;  /* 0x0000000000007941 */ /* 0x000fea0003800200 */
.L_x_638:
[----:B------:R-:W-:Y:S05]  /*6bc0*/  @P0 EXIT ;  /* 0x000000000000094d */ /* 0x000fea0003800000 */
[----:B------:R-:W-:Y:S05]  /*6bd0*/  @P2 BRA `(.L_x_640) ;  /* 0x0000000000202947 */ /* 0x000fea0003800000 */
[----:B------:R-:W-:-:S05]  /*6be0*/  IMAD R4, R6, R7, RZ ;  /* 0x0000000706047224 */ /* 0x000fca00078e02ff */
[----:B------:R-:W-:-:S13]  /*6bf0*/  ISETP.NE.AND P0, PT, R4, -0x1, PT ;  /* 0xffffffff0400780c */ /* 0x000fda0003f05270 */
[----:B------:R-:W-:Y:S05]  /*6c00*/  @!P0 BRA `(.L_x_640) ;  /* 0x0000000000148947 */ /* 0x000fea0003800000 */
.L_x_641:
[----:B---3--:R-:W3:Y:S04]  /*6c10*/  LDG.E.STRONG.GPU R5, desc[UR10][R2.64] ;  /* 0x0000000a02057981 */ /* 0x008ee8000c1ef900 */
[----:B---3--:R-:W-:Y:S01]  /*6c20*/  CCTL.IVALL ;  /* 0x00000000ff00798f */ /* 0x008fe20002000000 */
[----:B------:R-:W-:Y:S05]  /*6c30*/  YIELD ;  /* 0x0000000000007946 */ /* 0x000fea0003800000 */
[----:B------:R-:W-:-:S13]  /*6c40*/  ISETP.NE.AND P0, PT, R5, R4, PT ;  /* 0x000000040500720c */ /* 0x000fda0003f05270 */
[----:B------:R-:W-:Y:S05]  /*6c50*/  @P0 BRA `(.L_x_641) ;  /* 0xfffffffc00ec0947 */ /* 0x000fea000383ffff */
.L_x_640:
[----:B------:R-:W-:Y:S05]  /*6c60*/  WARPSYNC.ALL ;  /* 0x0000000000007948 */ /* 0x000fea0003800000 */
[----:B------:R-:W3:Y:S08]  /*6c70*/  LDC.64 R6, c[0x0][0x3f8] ;  /* 0x0000fe00ff067b82 */ /* 0x000ef00000000a00 */
[----:B------:R-:W-:Y:S01]  /*6c80*/  BAR.SYNC.DEFER_BLOCKING 0x0 ;  /* 0x0000000000007b1d */ /* 0x000fe20000010000 */
[----:B---3--:R-:W-:-:S04]  /*6c90*/  LEA.HI R3, P0, R7, R6, RZ, 0x1 ;  /* 0x0000000607037211 */ /* 0x008fc800078108ff */
        /* <DEDUP_REMOVED lines=13> */
[----:B--2---:R-:W-:Y:S02]  /*6d70*/  LEA R11, R7, R7, 0x1 ;  /* 0x00000007070b7211 */ /* 0x004fe400078e08ff */
        /* <DEDUP_REMOVED lines=42> */
.L_x_644:
[-C--:B0-----:R-:W-:Y:S02]  /*7020*/  LEA R10, P1, R3, R27.reuse, 0x2 ;  /* 0x0000001b030a7211 */ /* 0x081fe400078210ff */
[----:B------:R-:W-:Y:S02]  /*7030*/  IADD3 R12, P2, PT, R27, R4, RZ ;  /* 0x000000041b0c7210 */ /* 0x000fe40007f5e0ff */
[----:B-1----:R-:W-:Y:S02]  /*7040*/  LEA R14, P3, R30, R27, 0x2 ;  /* 0x0000001b1e0e7211 */ /* 0x002fe400078610ff */
        /* <DEDUP_REMOVED lines=26> */
.L_x_643:
[----:B------:R-:W-:Y:S05]  /*71f0*/  BSYNC.RECONVERGENT B0 ;  /* 0x0000000000007941 */ /* 0x000fea0003800200 */
.L_x_642:
        /* <DEDUP_REMOVED lines=10> */
.L_x_645:
[C---:B----4-:R-:W-:Y:S02]  /*72a0*/  SHF.L.U32 R21, R0.reuse, 0x2, RZ ;  /* 0x0000000200157819 */ /* 0x050fe400000006ff */
[----:B------:R-:W-:Y:S02]  /*72b0*/  SHF.L.U64.HI R23, R0, 0x2, R19 ;  /* 0x0000000200177819 */ /* 0x000fe40000010213 */
[----:B--2---:R-:W-:-:S04]  /*72c0*/  IADD3 R10, P0, PT, R21, UR4, RZ ;  /* 0x00000004150a7c10 */ /* 0x004fc8000ff1e0ff */
[----:B------:R-:W-:Y:S02]  /*72d0*/  IADD3.X R11, PT, PT, R23, UR5, RZ, P0, !PT ;  /* 0x00000005170b7c10 */ /* 0x000fe400087fe4ff */
[C---:B------:R-:W-:Y:S02]  /*72e0*/  IADD3 R12, P0, PT, R10.reuse, R6, RZ ;  /* 0x000000060a0c7210 */ /* 0x040fe40007f1e0ff */
[C---:B------:R-:W-:Y:S01]  /*72f0*/  IADD3 R16, P1, PT, R10.reuse, R9, RZ ;  /* 0x000000090a107210 */ /* 0x040fe20007f3e0ff */
[----:B------:R2:W4:Y:S01]  /*7300*/  LDG.E R24, desc[UR10][R10.64] ;  /* 0x0000000a0a187981 */ /* 0x000522000c1e1900 */
[C---:B------:R-:W-:Y:S02]  /*7310*/  IADD3.X R13, PT, PT, R11.reuse, R5, RZ, P0, !PT ;  /* 0x000000050b0d7210 */ /* 0x040fe400007fe4ff */
[----:B-1----:R-:W-:Y:S02]  /*7320*/  IADD3 R14, P0, PT, R10, R7, RZ ;  /* 0x000000070a0e7210 */ /* 0x002fe40007f1e0ff */
[C---:B------:R-:W-:Y:S01]  /*7330*/  IADD3.X R17, PT, PT, R11.reuse, R8, RZ, P1, !PT ;  /* 0x000000080b117210 */ /* 0x040fe20000ffe4ff */
[----:B------:R1:W4:Y:S01]  /*7340*/  LDG.E R25, desc[UR10][R12.64] ;  /* 0x0000000a0c197981 */ /* 0x000322000c1e1900 */
[----:B------:R-:W-:-:S03]  /*7350*/  IADD3.X R15, PT, PT, R11, R4, RZ, P0, !PT ;  /* 0x000000040b0f7210 */ /* 0x000fc600007fe4ff */
[----:B------:R-:W5:Y:S04]  /*7360*/  LDG.E R27, desc[UR10][R16.64] ;  /* 0x0000000a101b7981 */ /* 0x000f68000c1e1900 */
[----:B------:R1:W5:Y:S01]  /*7370*/  LDG.E R26, desc[UR10][R14.64] ;  /* 0x0000000a0e1a7981 */ /* 0x000362000c1e1900 */
[C---:B------:R-:W-:Y:S02]  /*7380*/  SHF.L.U32 R18, R0.reuse, 0x3, RZ ;  /* 0x0000000300127819 */ /* 0x040fe400000006ff */
[----:B------:R-:W-:Y:S02]  /*7390*/  SHF.L.U64.HI R19, R0, 0x3, R19 ;  /* 0x0000000300137819 */ /* 0x000fe40000010213 */
[----:B------:R-:W-:Y:S02]  /*73a0*/  LOP3.LUT R22, R18, 0xfffffff8, RZ, 0xc0, !PT ;  /* 0xfffffff812167812 */ /* 0x000fe400078ec0ff */
[----:B------:R-:W-:-:S02]  /*73b0*/  LOP3.LUT R21, R21, 0xfffffffc, RZ, 0xc0, !PT ;  /* 0xfffffffc15157812 */ /* 0x000fc400078ec0ff */
[----:B--2---:R-:W-:Y:S02]  /*73c0*/  LOP3.LUT R11, R19, 0x3, RZ, 0xc0, !PT ;  /* 0x00000003130b7812 */ /* 0x004fe400078ec0ff */
[C---:B0-----:R-:W-:Y:S02]  /*73d0*/  IADD3 R20, P0, PT, R22.reuse, UR6, RZ ;  /* 0x0000000616147c10 */ /* 0x041fe4000ff1e0ff */
[----:B------:R-:W-:Y:S02]  /*73e0*/  LOP3.LUT R10, R23, 0x3, RZ, 0xc0, !PT ;  /* 0x00000003170a7812 */ /* 0x000fe400078ec0ff */
[----:B---3--:R-:W-:Y:S02]  /*73f0*/  IADD3 R22, P1, PT, R22, UR8, RZ ;  /* 0x0000000816167c10 */ /* 0x008fe4000ff3e0ff */
[----:B-1----:R-:W-:Y:S02]  /*7400*/  IADD3 R12, P2, PT, R21, UR4, RZ ;  /* 0x00000004150c7c10 */ /* 0x002fe4000ff5e0ff */
        /* <DEDUP_REMOVED lines=59> */
.L_x_646:
        /* <DEDUP_REMOVED lines=12> */
.L_x_2482:


//--------------------- .text._Z35group_norm_nhwc_bwd_one_pass_kernelI11Fp16IOBf16WLi64ELi4ELi128EEv26Group_norm_nhwc_bwd_params --------------------------
	.section	.text._Z35group_norm_nhwc_bwd_one_pass_kernelI11Fp16IOBf16WLi64ELi4ELi128EEv26Group_norm_nhwc_bwd_params,"ax",@progbits
	.align	128
        .global         _Z35group_norm_nhwc_bwd_one_pass_kernelI11Fp16IOBf16WLi64ELi4ELi128EEv26Group_norm_nhwc_bwd_params
        .type           _Z35group_norm_nhwc_bwd_one_pass_kernelI11Fp16IOBf16WLi64ELi4ELi128EEv26Group_norm_nhwc_bwd_params,@function
        .size           _Z35group_norm_nhwc_bwd_one_pass_kernelI11Fp16IOBf16WLi64ELi4ELi128EEv26Group_norm_nhwc_bwd_params,(.L_x_2483 - _Z35group_norm_nhwc_bwd_one_pass_kernelI11Fp16IOBf16WLi64ELi4ELi128EEv26Group_norm_nhwc_bwd_params)
        .other          _Z35group_norm_nhwc_bwd_one_pass_kernelI11Fp16IOBf16WLi64ELi4ELi128EEv26Group_norm_nhwc_bwd_params,@"STO_CUDA_ENTRY STV_DEFAULT"
_Z35group_norm_nhwc_bwd_one_pass_kernelI11Fp16IOBf16WLi64ELi4ELi128EEv26Group_norm_nhwc_bwd_params:
.text._Z35group_norm_nhwc_bwd_one_pass_kernelI11Fp16IOBf16WLi64ELi4ELi128EEv26Group_norm_nhwc_bwd_params:
        /* <DEDUP_REMOVED lines=27> */
.L_x_668:
        /* <DEDUP_REMOVED lines=63> */
[----:B------:R-:W-:Y:S02]  /*05a0*/  @!P0 SHF.L.U64.HI R14, R6, 0x1, R7 ;  /* 0x00000001060e8819 */ /* 0x000fe40000010207 */
[----:B---3--:R-:W-:-:S03]  /*05b0*/  @!P0 IADD3 R8, P1, PT, R15, R8, RZ ;  /* 0x000000080f088210 */ /* 0x008fc60007f3e0ff */
[----:B------:R-:W3:Y:S01]  /*05c0*/  LDC.64 R6, c[0x0][0x3a8] ;  /* 0x0000ea00ff067b82 */ /* 0x000ee20000000a00 */
[----:B------:R-:W-:Y:S02]  /*05d0*/  @!P0 IADD3.X R9, PT, PT, R14, R9, RZ, P1, !PT ;  /* 0x000000090e098210 */ /* 0x000fe40000ffe4ff */
[----:B0-----:R-:W-:-:S03]  /*05e0*/  @!P0 IADD3 R10, P3, PT, R15, R10, RZ ;  /* 0x0000000a0f0a8210 */ /* 0x001fc60007f7e0ff */
[----:B------:R-:W4:Y:S01]  /*05f0*/  @!P0 LDG.E R8, desc[UR14][R8.64] ;  /* 0x0000000e08088981 */ /* 0x000f22000c1e1900 */
[----:B------:R-:W-:Y:S02]  /*0600*/  @!P0 IADD3.X R11, PT, PT, R14, R11, RZ, P3, !PT ;  /* 0x0000000b0e0b8210 */ /* 0x000fe40001ffe4ff */
[----:B------:R-:W-:-:S03]  /*0610*/  IADD3 R5, PT, PT, R5, R0, RZ ;  /* 0x0000000005057210 */ /* 0x000fc60007ffe0ff */
[----:B------:R-:W5:Y:S02]  /*0620*/  @!P0 LDG.E R10, desc[UR14][R10.64] ;  /* 0x0000000e0a0a8981 */ /* 0x000f64000c1e1900 */
[----:B-1----:R-:W-:-:S05]  /*0630*/  @P2 IMAD.WIDE R12, R5, 0x2, R12 ;  /* 0x00000002050c2825 */ /* 0x002fca00078e020c */
[----:B------:R-:W5:Y:S01]  /*0640*/  @P2 LDG.E.U16 R0, desc[UR14][R12.64] ;  /* 0x0000000e0c002981 */ /* 0x000f62000c1e1500 */
[----:B---3--:R-:W-:-:S03]  /*0650*/  IMAD.WIDE R6, R5, 0x2, R6 ;  /* 0x0000000205067825 */ /* 0x008fc600078e0206 */
[----:B------:R-:W3:Y:S04]  /*0660*/  @P2 LDG.E.U16 R16, desc[UR14][R12.64+0x2] ;  /* 0x0000020e0c102981 */ /* 0x000ee8000c1e1500 */
[----:B------:R-:W3:Y:S04]  /*0670*/  LDG.E.U16 R14, desc[UR14][R6.64] ;  /* 0x0000000e060e7981 */ /* 0x000ee8000c1e1500 */
[----:B------:R0:W3:Y:S01]  /*0680*/  LDG.E.U16 R15, desc[UR14][R6.64+0x2] ;  /* 0x0000020e060f7981 */ /* 0x0000e2000c1e1500 */
[----:B------:R-:W-:Y:S02]  /*0690*/  PRMT R5, RZ, 0x5410, RZ ;  /* 0x00005410ff057816 */ /* 0x000fe400000000ff */
[----:B------:R-:W-:-:S02]  /*06a0*/  PRMT R28, RZ, 0x7610, R28 ;  /* 0x00007610ff1c7816 */ /* 0x000fc4000000001c */
[----:B------:R-:W-:Y:S01]  /*06b0*/  PRMT R26, RZ, 0x7610, R26 ;  /* 0x00007610ff1a7816 */ /* 0x000fe2000000001a */
[----:B------:R-:W-:Y:S01]  /*06c0*/  UMOV UR17, 0x3f800000 ;  /* 0x3f80000000117882 */ /* 0x000fe20000000000 */
[----:B------:R-:W-:Y:S01]  /*06d0*/  HFMA2 R32, -RZ, RZ, 0, 0 ;  /* 0x00000000ff207431 */ /* 0x000fe200000001ff */
[----:B------:R-:W-:Y:S01]  /*06e0*/  MOV R30, RZ ;  /* 0x000000ff001e7202 */ /* 0x000fe20000000f00 */
        /* <DEDUP_REMOVED lines=11> */
[----:B-----5:R-:W-:-:S03]  /*07a0*/  @!P0 PRMT R28, R10, 0x7610, R28 ;  /* 0x000076100a1c8816 */ /* 0x020fc6000000001c */
[--C-:B0-----:R-:W-:Y:S01]  /*07b0*/  HADD2.F32 R7, -RZ, R5.reuse.H1_H1 ;  /* 0x30000005ff077230 */ /* 0x101fe20000004100 */
[----:B------:R-:W-:Y:S01]  /*07c0*/  @!P0 PRMT R26, R10, 0x7632, R26 ;  /* 0x000076320a1a8816 */ /* 0x000fe2000000001a */
[----:B------:R-:W-:Y:S02]  /*07d0*/  HADD2.F32 R5, -RZ, R5.H0_H0 ;  /* 0x20000005ff057230 */ /* 0x000fe40000004100 */
[----:B------:R-:W-:Y:S02]  /*07e0*/  HADD2.F32 R28, -RZ, R28.H0_H0 ;  /* 0x2000001cff1c7230 */ /* 0x000fe40000004100 */
[C---:B------:R-:W-:Y:S01]  /*07f0*/  FADD.FTZ R8, -R2.reuse, R7 ;  /* 0x0000000702087221 */ /* 0x040fe20000010100 */
[----:B------:R-:W-:Y:S02]  /*0800*/  HADD2.F32 R26, -RZ, R26.H0_H0 ;  /* 0x2000001aff1a7230 */ /* 0x000fe40000004100 */
[----:B------:R-:W-:Y:S01]  /*0810*/  FADD.FTZ R2, -R2, R5 ;  /* 0x0000000502027221 */ /* 0x000fe20000010100 */
[----:B------:R-:W-:Y:S01]  /*0820*/  @P2 SHF.L.U32 R32, R0, 0x10, RZ ;  /* 0x0000001000202819 */ /* 0x000fe200000006ff */
[----:B------:R-:W-:Y:S01]  /*0830*/  FMUL.FTZ R0, R8, UR17 ;  /* 0x0000001108007c20 */ /* 0x000fe20008410000 */
[----:B---3--:R-:W-:Y:S01]  /*0840*/  @P2 SHF.L.U32 R30, R16, 0x10, RZ ;  /* 0x00000010101e2819 */ /* 0x008fe200000006ff */
[----:B------:R-:W-:Y:S01]  /*0850*/  FMUL.FTZ R2, R2, UR17 ;  /* 0x0000001102027c20 */ /* 0x000fe20008410000 */
[----:B------:R-:W-:-:S02]  /*0860*/  MOV R7, R26 ;  /* 0x0000001a00077202 */ /* 0x000fc40000000f00 */
[----:B------:R-:W-:Y:S02]  /*0870*/  SHF.L.U32 R5, R14, 0x10, RZ ;  /* 0x000000100e057819 */ /* 0x000fe400000006ff */
[----:B------:R-:W-:Y:S02]  /*0880*/  MOV R6, R28 ;  /* 0x0000001c00067202 */ /* 0x000fe40000000f00 */
        /* <DEDUP_REMOVED lines=20> */
.L_x_648:
        /* <DEDUP_REMOVED lines=44> */
.L_x_650:
[----:B------:R-:W-:Y:S05]  /*0c90*/  BSYNC.RECONVERGENT B0 ;  /* 0x0000000000007941 */ /* 0x000fea0003800200 */
.L_x_649:
        /* <DEDUP_REMOVED lines=15> */
.L_x_652:
[----:B------:R-:W-:Y:S05]  /*0d90*/  BSYNC.RECONVERGENT B0 ;  /* 0x0000000000007941 */ /* 0x000fea0003800200 */
.L_x_651:
        /* <DEDUP_REMOVED lines=318> */
.L_x_654:
[----:B------:R-:W-:Y:S05]  /*2180*/  BSYNC.RECONVERGENT B0 ;  /* 0x0000000000007941 */ /* 0x000fea0003800200 */
.L_x_653:
        /* <DEDUP_REMOVED lines=28> */
.L_x_656:
[----:B------:R-:W-:Y:S05]  /*2350*/  BSYNC.RECONVERGENT B0 ;  /* 0x0000000000007941 */ /* 0x000fea0003800200 */
.L_x_655:
        /* <DEDUP_REMOVED lines=30> */
.L_x_659:
[----:B------:R-:W2:Y:S04]  /*2540*/  LDG.E.STRONG.GPU R4, desc[UR14][R8.64] ;  /* 0x0000000e08047981 */ /* 0x000ea8000c1ef900 */
[----:B--2---:R-:W-:Y:S01]  /*2550*/  CCTL.IVALL ;  /* 0x00000000ff00798f */ /* 0x004fe20002000000 */
[----:B------:R-:W-:Y:S05]  /*2560*/  YIELD ;  /* 0x0000000000007946 */ /* 0x000fea0003800000 */
[----:B------:R-:W-:-:S13]  /*2570*/  ISETP.NE.AND P1, PT, R4, R15, PT ;  /* 0x0000000f0400720c */ /* 0x000fda0003f25270 */
[----:B------:R-:W-:Y:S05]  /*2580*/  @P1 BRA `(.L_x_659) ;  /* 0xfffffffc00ec1947 */ /* 0x000fea000383ffff */
.L_x_658:
[----:B------:R-:W-:Y:S05]  /*2590*/  WARPSYNC.ALL ;  /* 0x0000000000007948 */ /* 0x000fea0003800000 */
[----:B------:R-:W-:Y:S01]  /*25a0*/  BAR.SYNC.DEFER_BLOCKING 0x0 ;  /* 0x0000000000007b1d */ /* 0x000fe20000010000 */
[----:B------:R-:W-:-:S05]  /*25b0*/  HFMA2 R4, -RZ, RZ, 0, 0 ;  /* 0x00000000ff047431 */ /* 0x000fca00000001ff */
[----:B------:R-:W-:Y:S05]  /*25c0*/  @!P4 BRA `(.L_x_660) ;  /* 0x000000040028c947 */ /* 0x000fea0003800000 */
[----:B------:R-:W-:-:S07]  /*25d0*/  MOV R4, RZ ;  /* 0x000000ff00047202 */ /* 0x000fce0000000f00 */
.L_x_661:
        /* <DEDUP_REMOVED lines=73> */
.L_x_660:
        /* <DEDUP_REMOVED lines=43> */
.L_x_662:
        /* <DEDUP_REMOVED lines=22> */
.L_x_663:
        /* <DEDUP_REMOVED lines=11> */
.L_x_664:
[----:B------:R-:W-:Y:S05]  /*2f30*/  BSYNC.RECONVERGENT B0 ;  /* 0x0000000000007941 */ /* 0x000fea0003800200 */
.L_x_657:
        /* <DEDUP_REMOVED lines=26> */
.L_x_665:
        /* <DEDUP_REMOVED lines=18> */
[----:B-1----:R-:W-:-:S04]  /*3200*/  LEA R2, P0, R34, UR6, 0x1 ;  /* 0x0000000622027c11 */ /* 0x002fc8000f8008ff */
[----:B------:R-:W-:-:S04]  /*3210*/  IADD3 R3, PT, PT, R35, R3, RZ ;  /* 0x0000000323037210 */ /* 0x000fc80007ffe0ff */
[----:B------:R-:W-:-:S05]  /*3220*/  LEA.HI.X R3, R34, UR7, R3, 0x1, P0 ;  /* 0x0000000722037c11 */ /* 0x000fca00080f0c03 */
[----:B------:R0:W-:Y:S02]  /*3230*/  STG.E desc[UR14][R2.64], R5 ;  /* 0x0000000502007986 */ /* 0x0001e4000c10190e */
.L_x_667:
[----:B------:R-:W-:Y:S05]  /*3240*/  BSYNC.RECONVERGENT B0 ;  /* 0x0000000000007941 */ /* 0x000fea0003800200 */
.L_x_666:
[----:B------:R-:W-:Y:S02]  /*3250*/  UIADD3 UR11, UPT, UPT, UR21, UR11, URZ ;  /* 0x0000000b150b7290 */ /* 0x000fe4000fffe0ff */
[----:B------:R-:W-:Y:S02]  /*3260*/  UIADD3 UR4, UPT, UPT, UR4, 0x1, URZ ;  /* 0x0000000104047890 */ /* 0x000fe4000fffe0ff */
[----:B------:R-:W-:-:S09]  /*3270*/  UISETP.GE.AND UP0, UPT, UR11, UR5, UPT ;  /* 0x000000050b00728c */ /* 0x000fd2000bf06270 */
[----:B------:R-:W-:Y:S05]  /*3280*/  BRA.U !UP0, `(.L_x_668) ;  /* 0xffffffcd08c87547 */ /* 0x000fea000b83ffff */
.L_x_647:
        /* <DEDUP_REMOVED lines=19> */
.L_x_670:
[----:B------:R-:W-:Y:S05]  /*33c0*/  BSYNC.RECONVERGENT B0 ;  /* 0x0000000000007941 */ /* 0x000fea0003800200 */
.L_x_669:
[----:B------:R-:W-:Y:S05]  /*33d0*/  @P0 EXIT ;  /* 0x000000000000094d */ /* 0x000fea0003800000 */
[----:B------:R-:W-:Y:S05]  /*33e0*/  @P2 BRA `(.L_x_671) ;  /* 0x0000000000202947 */ /* 0x000fea0003800000 */
[----:B------:R-:W-:-:S05]  /*33f0*/  IMAD R0, R4, R7, RZ ;  /* 0x0000000704007224 */ /* 0x000fca00078e02ff */
[----:B------:R-:W-:-:S13]  /*3400*/  ISETP.NE.AND P0, PT, R0, -0x1, PT ;  /* 0xffffffff0000780c */ /* 0x000fda0003f05270 */
[----:B------:R-:W-:Y:S05]  /*3410*/  @!P0 BRA `(.L_x_671) ;  /* 0x0000000000148947 */ /* 0x000fea0003800000 */
.L_x_672:
[----:B0-----:R-:W3:Y:S04]  /*3420*/  LDG.E.STRONG.GPU R5, desc[UR14][R2.64] ;  /* 0x0000000e02057981 */ /* 0x001ee8000c1ef900 */
[----:B---3--:R-:W-:Y:S01]  /*3430*/  CCTL.IVALL ;  /* 0x00000000ff00798f */ /* 0x008fe20002000000 */
[----:B------:R-:W-:Y:S05]  /*3440*/  YIELD ;  /* 0x0000000000007946 */ /* 0x000fea0003800000 */
[----:B------:R-:W-:-:S13]  /*3450*/  ISETP.NE.AND P0, PT, R5, R0, PT ;  /* 0x000000000500720c */ /* 0x000fda0003f05270 */
[----:B------:R-:W-:Y:S05]  /*3460*/  @P0 BRA `(.L_x_672) ;  /* 0xfffffffc00ec0947 */ /* 0x000fea000383ffff */
.L_x_671:
        /* <DEDUP_REMOVED lines=67> */
.L_x_675:
        /* <DEDUP_REMOVED lines=32> */
.L_x_674:
[----:B------:R-:W-:Y:S05]  /*3aa0*/  BSYNC.RECONVERGENT B0 ;  /* 0x0000000000007941 */ /* 0x000fea0003800200 */
.L_x_673:
        /* <DEDUP_REMOVED lines=11> */
.L_x_677:
        /* <DEDUP_REMOVED lines=88> */
.L_x_676:
[----:B------:R-:W-:Y:S05]  /*40e0*/  EXIT ;  /* 0x000000000000794d */ /* 0x000fea0003800000 */
.L_x_678:
        /* <DEDUP_REMOVED lines=9> */
.L_x_2483:


//--------------------- .text._Z35group_norm_nhwc_bwd_one_pass_kernelI11Fp16IOBf16WLi128ELi4ELi128EEv26Group_norm_nhwc_bwd_params --------------------------
	.section	.text._Z35group_norm_nhwc_bwd_one_pass_kernelI11Fp16IOBf16WLi128ELi4ELi128EEv26Group_norm_nhwc_bwd_params,"ax",@progbits
	.align	128
        .global         _Z35group_norm_nhwc_bwd_one_pass_kernelI11Fp16IOBf16WLi128ELi4ELi128EEv26Group_norm_nhwc_bwd_params
        .type           _Z35group_norm_nhwc_bwd_one_pass_kernelI11Fp16IOBf16WLi128ELi4ELi128EEv26Group_norm_nhwc_bwd_params,@function
        .size           _Z35group_norm_nhwc_bwd_one_pass_kernelI11Fp16IOBf16WLi128ELi4ELi128EEv26Group_norm_nhwc_bwd_params,(.L_x_2484 - _Z35group_norm_nhwc_bwd_one_pass_kernelI11Fp16IOBf16WLi128ELi4ELi128EEv26Group_norm_nhwc_bwd_params)
        .other          _Z35group_norm_nhwc_bwd_one_pass_kernelI11Fp16IOBf16WLi128ELi4ELi128EEv26Group_norm_nhwc_bwd_params,@"STO_CUDA_ENTRY STV_DEFAULT"
_Z35group_norm_nhwc_bwd_one_pass_kernelI11Fp16IOBf16WLi128ELi4ELi128EEv26Group_norm_nhwc_bwd_params:
.text._Z35group_norm_nhwc_bwd_one_pass_kernelI11Fp16IOBf16WLi128ELi4ELi128EEv26Group_norm_nhwc_bwd_params:
        /* <DEDUP_REMOVED lines=32> */
.L_x_704:
[----:B0-----:R-:W0:Y:S01]  /*0200*/  LDC R10, c[0x0][0x410] ;  /* 0x00010400ff0a7b82 */ /* 0x001e220000000800 */
[----:B------:R-:W1:Y:S01]  /*0210*/  LDCU.64 UR6, c[0x0][0x3b8] ;  /* 0x00007700ff0677ac */ /* 0x000e620008000a00 */
[----:B--2---:R-:W2:Y:S01]  /*0220*/  LDCU.128 UR24, c[0x0][0x400] ;  /* 0x00008000ff1877ac */ /* 0x004ea20008000c00 */
[----:B------:R-:W-:Y:S02]  /*0230*/  SHF.R.S32.HI R11, RZ, 0x1f, R41 ;  /* 0x0000001fff0b7819 */ /* 0x000fe40000011429 */
[----:B------:R-:W-:-:S03]  /*0240*/  ISETP.LE.AND P2, PT, RZ, UR11, PT ;  /* 0x0000000bff007c0c */ /* 0x000fc6000bf43270 */
[----:B------:R-:W3:Y:S01]  /*0250*/  LDC.64 R16, c[0x0][0x3a8] ;  /* 0x0000ea00ff107b82 */ /* 0x000ee20000000a00 */
[----:B-1----:R-:W-:Y:S01]  /*0260*/  UIMAD.WIDE UR6, UR11, 0x8, UR6 ;  /* 0x000000080b0678a5 */ /* 0x002fe2000f8e0206 */
[----:B0-----:R-:W-:-:S04]  /*0270*/  IABS R7, R10 ;  /* 0x0000000a00077213 */ /* 0x001fc80000000000 */
        /* <DEDUP_REMOVED lines=10> */
[----:B------:R-:W-:-:S05]  /*0320*/  IMAD.HI.U32 R4, R3, R6, RZ ;  /* 0x0000000603047227 */ /* 0x000fca00078e00ff */
[----:B------:R-:W-:-:S05]  /*0330*/  IADD3 R3, PT, PT, -R4, RZ, RZ ;  /* 0x000000ff04037210 */ /* 0x000fca0007ffe1ff */
[----:B------:R-:W-:Y:S01]  /*0340*/  IMAD R6, R7, R3, R6 ;  /* 0x0000000307067224 */ /* 0x000fe200078e0206 */
[----:B------:R-:W-:-:S04]  /*0350*/  MOV R3, UR7 ;  /* 0x0000000700037c02 */ /* 0x000fc80008000f00 */
[----:B------:R-:W-:Y:S02]  /*0360*/  ISETP.GT.U32.AND P1, PT, R7, R6, PT ;  /* 0x000000060700720c */ /* 0x000fe40003f24070 */
[----:B------:R-:W4:Y:S01]  /*0370*/  LDG.E.64 R2, desc[UR14][R2.64] ;  /* 0x0000000e02027981 */ /* 0x000f22000c1e1b00 */
[----:B--2---:R-:W-:Y:S02]  /*0380*/  ISETP.GE.U32.AND P0, PT, R41, UR24, PT ;  /* 0x0000001829007c0c */ /* 0x004fe4000bf06070 */
[----:B------:R-:W-:Y:S02]  /*0390*/  CS2R R36, SRZ ;  /* 0x0000000000247805 */ /* 0x000fe4000001ff00 */
[----:B------:R-:W-:Y:S02]  /*03a0*/  LOP3.LUT R8, R10, UR11, RZ, 0x3c, !PT ;  /* 0x0000000b0a087c12 */ /* 0x000fe4000f8e3cff */
[----:B------:R-:W-:Y:S02]  /*03b0*/  ISETP.GE.AND.EX P0, PT, R11, UR25, PT, P0 ;  /* 0x000000190b007c0c */ /* 0x000fe4000bf06300 */
[----:B------:R-:W-:-:S02]  /*03c0*/  ISETP.GE.AND P3, PT, R8, RZ, PT ;  /* 0x000000ff0800720c */ /* 0x000fc40003f66270 */
[----:B------:R-:W-:Y:S02]  /*03d0*/  SHF.R.S32.HI R25, RZ, 0x1f, R38 ;  /* 0x0000001fff197819 */ /* 0x000fe40000011426 */
[-C--:B------:R-:W-:Y:S02]  /*03e0*/  @!P1 IADD3 R6, PT, PT, R6, -R7.reuse, RZ ;  /* 0x8000000706069210 */ /* 0x080fe40007ffe0ff */
[----:B------:R-:W-:Y:S02]  /*03f0*/  @!P1 IADD3 R4, PT, PT, R4, 0x1, RZ ;  /* 0x0000000104049810 */ /* 0x000fe40007ffe0ff */
[CC--:B------:R-:W-:Y:S02]  /*0400*/  ISETP.GE.U32.AND P4, PT, R6.reuse, R7.reuse, PT ;  /* 0x000000070600720c */ /* 0x0c0fe40003f86070 */
[----:B------:R-:W-:Y:S01]  /*0410*/  ISETP.GT.U32.AND P5, PT, R7, R6, PT ;  /* 0x000000060700720c */ /* 0x000fe20003fa4070 */
[----:B------:R-:W0:Y:S01]  /*0420*/  @!P0 LDC.64 R8, c[0x0][0x3f8] ;  /* 0x0000fe00ff088b82 */ /* 0x000e220000000a00 */
[----:B------:R-:W-:-:S02]  /*0430*/  IADD3 R7, PT, PT, R6, -R7, RZ ;  /* 0x8000000706077210 */ /* 0x000fc40007ffe0ff */
[----:B------:R-:W-:Y:S02]  /*0440*/  ISETP.GE.U32.AND P1, PT, R38, UR24, PT ;  /* 0x0000001826007c0c */ /* 0x000fe4000bf26070 */
[----:B------:R-:W-:Y:S02]  /*0450*/  SEL R6, R7, R6, !P5 ;  /* 0x0000000607067207 */ /* 0x000fe40006800000 */
[----:B------:R-:W-:Y:S01]  /*0460*/  ISETP.GE.AND.EX P1, PT, R25, UR25, PT, P1 ;  /* 0x0000001919007c0c */ /* 0x000fe2000bf26310 */
[----:B------:R-:W1:Y:S01]  /*0470*/  @!P0 LDC.64 R18, c[0x0][0x3a0] ;  /* 0x0000e800ff128b82 */ /* 0x000e620000000a00 */
[----:B------:R-:W-:Y:S02]  /*0480*/  LOP3.LUT R7, RZ, R10, RZ, 0x33, !PT ;  /* 0x0000000aff077212 */ /* 0x000fe400078e33ff */
[----:B------:R-:W-:Y:S02]  /*0490*/  @P4 IADD3 R4, PT, PT, R4, 0x1, RZ ;  /* 0x0000000104044810 */ /* 0x000fe40007ffe0ff */
[----:B------:R-:W-:-:S02]  /*04a0*/  ISETP.NE.AND P4, PT, R10, RZ, PT ;  /* 0x000000ff0a00720c */ /* 0x000fc40003f85270 */
[----:B------:R-:W-:Y:S02]  /*04b0*/  @!P2 IADD3 R6, PT, PT, -R6, RZ, RZ ;  /* 0x000000ff0606a210 */ /* 0x000fe40007ffe1ff */
[----:B------:R-:W-:Y:S02]  /*04c0*/  @!P3 IADD3 R4, PT, PT, -R4, RZ, RZ ;  /* 0x000000ff0404b210 */ /* 0x000fe40007ffe1ff */
[----:B------:R-:W-:Y:S01]  /*04d0*/  SEL R12, R7, R6, !P4 ;  /* 0x00000006070c7207 */ /* 0x000fe20006000000 */
[----:B------:R-:W2:Y:S01]  /*04e0*/  @!P1 LDC.64 R20, c[0x0][0x3f8] ;  /* 0x0000fe00ff149b82 */ /* 0x000ea20000000a00 */
[----:B------:R-:W-:Y:S02]  /*04f0*/  SHF.L.U32 R24, R5, 0x1, RZ ;  /* 0x0000000105187819 */ /* 0x000fe400000006ff */
[----:B------:R-:W-:Y:S02]  /*0500*/  SEL R7, R7, R4, !P4 ;  /* 0x0000000407077207 */ /* 0x000fe40006000000 */
[----:B------:R-:W-:-:S02]  /*0510*/  SHF.L.U32 R13, R12, 0x2, RZ ;  /* 0x000000020c0d7819 */ /* 0x000fc400000006ff */
[----:B------:R-:W-:Y:S01]  /*0520*/  LOP3.LUT R24, R24, 0x2, RZ, 0xc0, !PT ;  /* 0x0000000218187812 */ /* 0x000fe200078ec0ff */
[----:B------:R-:W3:Y:S01]  /*0530*/  @!P1 LDC.64 R14, c[0x0][0x398] ;  /* 0x0000e600ff0e9b82 */ /* 0x000ee20000000a00 */
[----:B------:R-:W-:Y:S02]  /*0540*/  SHF.R.S32.HI R4, RZ, 0x1f, R7 ;  /* 0x0000001fff047819 */ /* 0x000fe40000011407 */
[----:B------:R-:W-:Y:S02]  /*0550*/  SHF.R.S32.HI R43, RZ, 0x1f, R13 ;  /* 0x0000001fff2b7819 */ /* 0x000fe4000001140d */
[----:B------:R-:W-:Y:S01]  /*0560*/  LOP3.LUT R42, R13, R24, RZ, 0xfc, !PT ;  /* 0x000000180d2a7212 */ /* 0x000fe200078efcff */
[----:B------:R-:W-:Y:S01]  /*0570*/  IMAD R4, R4, UR26, RZ ;  /* 0x0000001a04047c24 */ /* 0x000fe2000f8e02ff */
[----:B------:R-:W-:-:S03]  /*0580*/  ISETP.NE.AND P2, PT, RZ, UR22, PT ;  /* 0x00000016ff007c0c */ /* 0x000fc6000bf45270 */
[----:B------:R-:W-:-:S04]  /*0590*/  IMAD.WIDE.U32 R42, R7, UR26, R42 ;  /* 0x0000001a072a7c25 */ /* 0x000fc8000f8e002a */
[----:B------:R-:W-:Y:S01]  /*05a0*/  IMAD R7, R7, UR27, R4 ;  /* 0x0000001b07077c24 */ /* 0x000fe2000f8e0204 */
[----:B------:R-:W-:Y:S01]  /*05b0*/  @!P0 MOV R44, R42 ;  /* 0x0000002a002c8202 */ /* 0x000fe20000000f00 */
[----:B0-----:R-:W-:Y:S02]  /*05c0*/  @!P0 IMAD R4, R11, R8, RZ ;  /* 0x000000080b048224 */ /* 0x001fe400078e02ff */
[----:B------:R-:W0:Y:S01]  /*05d0*/  @!P1 LDC.64 R10, c[0x0][0x3a0] ;  /* 0x0000e800ff0a9b82 */ /* 0x000e220000000a00 */
[----:B------:R-:W-:Y:S01]  /*05e0*/  IADD3 R45, PT, PT, R43, R7, RZ ;  /* 0x000000072b2d7210 */ /* 0x000fe20007ffe0ff */
[----:B------:R-:W-:Y:S02]  /*05f0*/  @!P0 IMAD R27, R41, R9, R4 ;  /* 0x00000009291b8224 */ /* 0x000fe400078e0204 */
[----:B--2---:R-:W-:Y:S02]  /*0600*/  @!P1 IMAD R26, R25, R20, RZ ;  /* 0x00000014191a9224 */ /* 0x004fe400078e02ff */
[----:B------:R-:W-:-:S02]  /*0610*/  @!P0 IMAD.WIDE.U32 R22, R41, R8, R44 ;  /* 0x0000000829168225 */ /* 0x000fc400078e002c */
[----:B------:R-:W2:Y:S03]  /*0620*/  @!P0 LDC.64 R6, c[0x0][0x398] ;  /* 0x0000e600ff068b82 */ /* 0x000ea60000000a00 */
[----:B------:R-:W-:Y:S01]  /*0630*/  @!P0 IADD3 R23, PT, PT, R23, R27, RZ ;  /* 0x0000001b17178210 */ /* 0x000fe20007ffe0ff */
[----:B------:R-:W-:Y:S01]  /*0640*/  @!P1 IMAD R27, R38, R21, R26 ;  /* 0x00000015261b9224 */ /* 0x000fe200078e021a */
[C---:B------:R-:W-:Y:S02]  /*0650*/  @!P0 SHF.L.U32 R25, R22.reuse, 0x1, RZ ;  /* 0x0000000116198819 */ /* 0x040fe400000006ff */
[----:B------:R-:W-:Y:S01]  /*0660*/  @!P0 SHF.L.U64.HI R4, R22, 0x1, R23 ;  /* 0x0000000116048819 */ /* 0x000fe20000010217 */
[----:B------:R-:W0:Y:S01]  /*0670*/  @P2 LDC.64 R8, c[0x0][0x3b0] ;  /* 0x0000ec00ff082b82 */ /* 0x000e220000000a00 */
[----:B------:R-:W-:Y:S02]  /*0680*/  @!P1 MOV R22, R42 ;  /* 0x0000002a00169202 */ /* 0x000fe40000000f00 */
[----:B------:R-:W-:-:S02]  /*0690*/  @!P1 MOV R23, R45 ;  /* 0x0000002d00179202 */ /* 0x000fc40000000f00 */
[----:B-1----:R-:W-:Y:S01]  /*06a0*/  @!P0 IADD3 R18, P3, PT, R25, R18, RZ ;  /* 0x0000001219128210 */ /* 0x002fe20007f7e0ff */
[----:B------:R-:W-:Y:S01]  /*06b0*/  @!P1 IMAD.WIDE.U32 R20, R38, R20, R22 ;  /* 0x0000001426149225 */ /* 0x000fe200078e0016 */
[----:B------:R-:W-:Y:S02]  /*06c0*/  IADD3 R23, PT, PT, R24, R13, RZ ;  /* 0x0000000d18177210 */ /* 0x000fe40007ffe0ff */
[----:B------:R-:W-:Y:S02]  /*06d0*/  @!P0 IADD3.X R19, PT, PT, R4, R19, RZ, P3, !PT ;  /* 0x0000001304138210 */ /* 0x000fe40001ffe4ff */
[----:B------:R-:W-:Y:S02]  /*06e0*/  @!P1 IADD3 R21, PT, PT, R21, R27, RZ ;  /* 0x0000001b15159210 */ /* 0x000fe40007ffe0ff */
[C---:B------:R-:W-:Y:S01]  /*06f0*/  @!P1 SHF.L.U32 R13, R20.reuse, 0x1, RZ ;  /* 0x00000001140d9819 */ /* 0x040fe200000006ff */
[----:B---3--:R-:W-:Y:S01]  /*0700*/  IMAD.WIDE R16, R23, 0x2, R16 ;  /* 0x0000000217107825 */ /* 0x008fe200078e0210 */
[----:B------:R-:W-:Y:S01]  /*0710*/  @!P1 SHF.L.U64.HI R20, R20, 0x1, R21 ;  /* 0x0000000114149819 */ /* 0x000fe20000010215 */
[----:B------:R1:W5:Y:S01]  /*0720*/  @!P0 LDG.E R37, desc[UR14][R18.64] ;  /* 0x0000000e12258981 */ /* 0x000362000c1e1900 */
[----:B--2---:R-:W-:-:S02]  /*0730*/  @!P0 IADD3 R6, P3, PT, R25, R6, RZ ;  /* 0x0000000619068210 */ /* 0x004fc40007f7e0ff */
[C---:B0-----:R-:W-:Y:S02]  /*0740*/  @!P1 IADD3 R10, P4, PT, R13.reuse, R10, RZ ;  /* 0x0000000a0d0a9210 */ /* 0x041fe40007f9e0ff */
[----:B------:R-:W-:Y:S01]  /*0750*/  @!P1 IADD3 R14, P5, PT, R13, R14, RZ ;  /* 0x0000000e0d0e9210 */ /* 0x000fe20007fbe0ff */
[----:B------:R-:W-:Y:S01]  /*0760*/  @P2 IMAD.WIDE R8, R23, 0x2, R8 ;  /* 0x0000000217082825 */ /* 0x000fe200078e0208 */
[----:B------:R-:W-:Y:S01]  /*0770*/  @!P0 IADD3.X R7, PT, PT, R4, R7, RZ, P3, !PT ;  /* 0x0000000704078210 */ /* 0x000fe20001ffe4ff */
[----:B------:R-:W2:Y:S01]  /*0780*/  LDG.E.U16 R13, desc[UR14][R16.64] ;  /* 0x0000000e100d7981 */ /* 0x000ea2000c1e1500 */
[C---:B------:R-:W-:Y:S02]  /*0790*/  @!P1 IADD3.X R11, PT, PT, R20.reuse, R11, RZ, P4, !PT ;  /* 0x0000000b140b9210 */ /* 0x040fe400027fe4ff */
[----:B------:R-:W-:Y:S01]  /*07a0*/  @!P1 IADD3.X R15, PT, PT, R20, R15, RZ, P5, !PT ;  /* 0x0000000f140f9210 */ /* 0x000fe20002ffe4ff */
[----:B------:R-:W3:Y:S04]  /*07b0*/  @P2 LDG.E.U16 R19, desc[UR14][R8.64+0x2] ;  /* 0x0000020e08132981 */ /* 0x000ee8000c1e1500 */
[----:B------:R-:W3:Y:S04]  /*07c0*/  @P2 LDG.E.U16 R20, desc[UR14][R8.64] ;  /* 0x0000000e08142981 */ /* 0x000ee8000c1e1500 */
[----:B------:R-:W3:Y:S04]  /*07d0*/  LDG.E.U16 R18, desc[UR14][R16.64+0x2] ;  /* 0x0000020e10127981 */ /* 0x000ee8000c1e1500 */
[----:B------:R1:W5:Y:S01]  /*07e0*/  @!P0 LDG.E R36, desc[UR14][R6.64] ;  /* 0x0000000e06248981 */ /* 0x000362000c1e1900 */
[----:B------:R-:W-:-:S06]  /*07f0*/  CS2R R34, SRZ ;  /* 0x0000000000227805 */ /* 0x000fcc000001ff00 */
[----:B------:R1:W5:Y:S04]  /*0800*/  @!P1 LDG.E R35, desc[UR14][R10.64] ;  /* 0x0000000e0a239981 */ /* 0x000368000c1e1900 */
[----:B------:R1:W5:Y:S01]  /*0810*/  @!P1 LDG.E R34, desc[UR14][R14.64] ;  /* 0x0000000e0e229981 */ /* 0x000362000c1e1900 */
[----:B------:R-:W-:Y:S01]  /*0820*/  UISETP.NE.AND UP2, UPT, UR22, URZ, UPT ;  /* 0x000000ff1600728c */ /* 0x000fe2000bf45270 */
[----:B------:R-:W-:Y:S01]  /*0830*/  CS2R R32, SRZ ;  /* 0x0000000000207805 */ /* 0x000fe2000001ff00 */
[----:B------:R-:W-:Y:S01]  /*0840*/  UMOV UR17, 0x3f800000 ;  /* 0x3f80000000117882 */ /* 0x000fe20000000000 */
[----:B----4-:R-:W-:-:S13]  /*0850*/  R2UR UR23, R2 ;  /* 0x00000000021772ca */ /* 0x010fda00000e0000 */
        /* <DEDUP_REMOVED lines=10> */
[----:B--2---:R-:W-:Y:S02]  /*0900*/  SHF.L.U32 R2, R13, 0x10, RZ ;  /* 0x000000100d027819 */ /* 0x004fe400000006ff */
[----:B---3--:R-:W-:Y:S02]  /*0910*/  @P2 SHF.L.U32 R32, R19, 0x10, RZ ;  /* 0x0000001013202819 */ /* 0x008fe400000006ff */
[----:B------:R-:W-:Y:S02]  /*0920*/  @P2 SHF.L.U32 R33, R20, 0x10, RZ ;  /* 0x0000001014212819 */ /* 0x000fe400000006ff */
[----:B------:R-:W-:Y:S01]  /*0930*/  SHF.L.U32 R3, R18, 0x10, RZ ;  /* 0x0000001012037819 */ /* 0x000fe200000006ff */
[----:B-1----:R-:W-:Y:S06]  /*0940*/  BRA.U UP2, `(.L_x_680) ;  /* 0x0000000102947547 */ /* 0x002fec000b800000 */
        /* <DEDUP_REMOVED lines=25> */
[----:B------:R-:W-:Y:S01]  /*0ae0*/  FFMA.FTZ R8, R7, R6, RZ ;  /* 0x0000000607087223 */ /* 0x000fe200000100ff */
[----:B------:R-:W-:Y:S01]  /*0af0*/  FADD.FTZ R16, RZ, R7 ;  /* 0x00000007ff107221 */ /* 0x000fe20000010000 */
[----:B------:R-:W-:Y:S01]  /*0b00*/  FMUL.FTZ R18, R3, R14 ;  /* 0x0000000e03127220 */ /* 0x000fe20000410000 */
[----:B------:R-:W-:Y:S01]  /*0b10*/  FMUL.FTZ R13, R10, UR17 ;  /* 0x000000110a0d7c20 */ /* 0x000fe20008410000 */
[----:B------:R-:W-:Y:S01]  /*0b20*/  FADD.FTZ R11, RZ, R4 ;  /* 0x00000004ff0b7221 */ /* 0x000fe20000010000 */
[C---:B------:R-:W-:Y:S01]  /*0b30*/  FADD.FTZ R10, R9.reuse, R16 ;  /* 0x00000010090a7221 */ /* 0x040fe20000010000 */
[----:B------:R-:W-:Y:S01]  /*0b40*/  FFMA.FTZ R8, R9, R15, R8 ;  /* 0x0000000f09087223 */ /* 0x000fe20000010008 */
[----:B------:R-:W-:Y:S01]  /*0b50*/  FADD.FTZ R6, R18, R19 ;  /* 0x0000001312067221 */ /* 0x000fe20000010000 */
[----:B------:R-:W-:Y:S01]  /*0b60*/  FFMA.FTZ R7, R13, R18, R20 ;  /* 0x000000120d077223 */ /* 0x000fe20000010014 */
[C---:B------:R-:W-:Y:S01]  /*0b70*/  FADD.FTZ R11, R14.reuse, R11 ;  /* 0x0000000b0e0b7221 */ /* 0x040fe20000010000 */
[----:B------:R-:W-:Y:S01]  /*0b80*/  FFMA.FTZ R9, R14, R13, R17 ;  /* 0x0000000d0e097223 */ /* 0x000fe20000010011 */
[----:B------:R-:W-:Y:S06]  /*0b90*/  BRA `(.L_x_681) ;  /* 0x0000000400207947 */ /* 0x000fec0003800000 */
.L_x_680:
        /* <DEDUP_REMOVED lines=48> */
[----:B0-----:R-:W-:Y:S01]  /*0ea0*/  FADD.FTZ R20, -R21, 1 ;  /* 0x3f80000015147421 */ /* 0x001fe20000010100 */
[----:B------:R-:W-:Y:S01]  /*0eb0*/  FMUL.FTZ R13, R17, R16 ;  /* 0x00000010110d7220 */ /* 0x000fe20000410000 */
[----:B------:R-:W-:Y:S01]  /*0ec0*/  FMUL.FTZ R18, R18, R21 ;  /* 0x0000001512127220 */ /* 0x000fe20000410000 */
[----:B------:R-:W-:Y:S01]  /*0ed0*/  FFMA.FTZ R17, R6, R15, RZ ;  /* 0x0000000f06117223 */ /* 0x000fe200000100ff */
[----:B------:R-:W-:Y:S01]  /*0ee0*/  FFMA.FTZ R19, R7, R20, 1 ;  /* 0x3f80000007137423 */ /* 0x000fe20000010014 */
[-C--:B------:R-:W-:Y:S01]  /*0ef0*/  FMUL.FTZ R7, R3, R10.reuse ;  /* 0x0000000a03077220 */ /* 0x080fe20000410000 */
[----:B------:R-:W-:Y:S01]  /*0f00*/  FADD.FTZ R14, RZ, R15 ;  /* 0x0000000fff0e7221 */ /* 0x000fe20000010000 */
[----:B------:R-:W-:Y:S01]  /*0f10*/  FMUL.FTZ R15, R2, R13 ;  /* 0x0000000d020f7220 */ /* 0x000fe20000410000 */
[----:B------:R-:W-:Y:S01]  /*0f20*/  FMUL.FTZ R18, R18, R19 ;  /* 0x0000001312127220 */ /* 0x000fe20000410000 */
[C---:B------:R-:W-:Y:S01]  /*0f30*/  FFMA.FTZ R17, R4.reuse, R7, R17 ;  /* 0x0000000704117223 */ /* 0x040fe20000010011 */
[----:B------:R-:W-:Y:S01]  /*0f40*/  FADD.FTZ R14, R7, R14 ;  /* 0x0000000e070e7221 */ /* 0x000fe20000010000 */
[----:B------:R-:W-:Y:S01]  /*0f50*/  FFMA.FTZ R4, R4, R10, RZ ;  /* 0x0000000a04047223 */ /* 0x000fe200000100ff */
[----:B------:R-:W-:Y:S01]  /*0f60*/  FMUL.FTZ R16, R3, R18 ;  /* 0x0000001203107220 */ /* 0x000fe20000410000 */
[----:B------:R-:W-:Y:S01]  /*0f70*/  FFMA.FTZ R20, R8, R15, R17 ;  /* 0x0000000f08147223 */ /* 0x000fe20000010011 */
[----:B------:R-:W-:Y:S01]  /*0f80*/  FADD.FTZ R17, R14, R15 ;  /* 0x0000000f0e117221 */ /* 0x000fe20000010000 */
[----:B------:R-:W-:Y:S01]  /*0f90*/  FFMA.FTZ R15, R6, R11, RZ ;  /* 0x0000000b060f7223 */ /* 0x000fe200000100ff */
[----:B------:R-:W-:Y:S01]  /*0fa0*/  FADD.FTZ R14, RZ, R11 ;  /* 0x0000000bff0e7221 */ /* 0x000fe20000010000 */
[----:B------:R-:W-:Y:S01]  /*0fb0*/  FADD.FTZ R11, RZ, R10 ;  /* 0x0000000aff0b7221 */ /* 0x000fe20000010000 */
[C---:B------:R-:W-:Y:S01]  /*0fc0*/  FFMA.FTZ R7, R9.reuse, R16, R20 ;  /* 0x0000001009077223 */ /* 0x040fe20000010014 */
[----:B------:R-:W-:Y:S01]  /*0fd0*/  FADD.FTZ R6, R16, R17 ;  /* 0x0000001110067221 */ /* 0x000fe20000010000 */
[----:B------:R-:W-:Y:S01]  /*0fe0*/  FFMA.FTZ R8, R8, R13, R15 ;  /* 0x0000000d08087223 */ /* 0x000fe2000001000f */
[----:B------:R-:W-:Y:S01]  /*0ff0*/  FADD.FTZ R10, R14, R13 ;  /* 0x0000000d0e0a7221 */ /* 0x000fe20000010000 */
[----:B------:R-:W-:Y:S01]  /*1000*/  FFMA.FTZ R9, R9, R18, R4 ;  /* 0x0000001209097223 */ /* 0x000fe20000010004 */
[----:B------:R-:W-:-:S07]  /*1010*/  FADD.FTZ R11, R11, R18 ;  /* 0x000000120b0b7221 */ /* 0x000fce0000010000 */
.L_x_681:
[----:B------:R-:W-:Y:S01]  /*1020*/  MOV R13, R6 ;  /* 0x00000006000d7202 */ /* 0x000fe20000000f00 */
        /* <DEDUP_REMOVED lines=34> */
.L_x_683:
[----:B------:R-:W-:Y:S05]  /*1250*/  BSYNC.RECONVERGENT B0 ;  /* 0x0000000000007941 */ /* 0x000fea0003800200 */
.L_x_682:
        /* <DEDUP_REMOVED lines=15> */
.L_x_685:
[----:B------:R-:W-:Y:S05]  /*1350*/  BSYNC.RECONVERGENT B0 ;  /* 0x0000000000007941 */ /* 0x000fea0003800200 */
.L_x_684:
        /* <DEDUP_REMOVED lines=318> */
.L_x_687:
[----:B------:R-:W-:Y:S05]  /*2740*/  BSYNC.RECONVERGENT B0 ;  /* 0x0000000000007941 */ /* 0x000fea0003800200 */
.L_x_686:
[----:B------:R-:W-:Y:S04]  /*2750*/  BSSY.RECONVERGENT B0, `(.L_x_688) ;  /* 0x000001c000007945 */ /* 0x000fe80003800200 */
[----:B------:R-:W-:Y:S05]  /*2760*/  @P5 BRA `(.L_x_689) ;  /* 0x0000000000685947 */ /* 0x000fea0003800000 */
[----:B-1----:R-:W1:Y:S08]  /*2770*/  LDC.64 R14, c[0x0][0x3f8] ;  /* 0x0000fe00ff0e7b82 */ /* 0x002e700000000a00 */
[----:B--2---:R-:W2:Y:S01]  /*2780*/  LDC.64 R12, c[0x0][0x3d8] ;  /* 0x0000f600ff0c7b82 */ /* 0x004ea20000000a00 */
        /* <DEDUP_REMOVED lines=24> */
.L_x_689:
[----:B------:R-:W-:Y:S05]  /*2910*/  BSYNC.RECONVERGENT B0 ;  /* 0x0000000000007941 */ /* 0x000fea0003800200 */
.L_x_688:
        /* <DEDUP_REMOVED lines=17> */
[----:B-1----:R-:W-:Y:S02]  /*2a30*/  SEL R15, RZ, UR21, P1 ;  /* 0x00000015ff0f7c07 */ /* 0x002fe40008800000 */
        /* <DEDUP_REMOVED lines=12> */
.L_x_692:
[----:B------:R-:W2:Y:S04]  /*2b00*/  LDG.E.STRONG.GPU R4, desc[UR14][R8.64] ;  /* 0x0000000e08047981 */ /* 0x000ea8000c1ef900 */
[----:B--2---:R-:W-:Y:S01]  /*2b10*/  CCTL.IVALL ;  /* 0x00000000ff00798f */ /* 0x004fe20002000000 */
[----:B------:R-:W-:Y:S05]  /*2b20*/  YIELD ;  /* 0x0000000000007946 */ /* 0x000fea0003800000 */
[----:B------:R-:W-:-:S13]  /*2b30*/  ISETP.NE.AND P1, PT, R4, R15, PT ;  /* 0x0000000f0400720c */ /* 0x000fda0003f25270 */
[----:B------:R-:W-:Y:S05]  /*2b40*/  @P1 BRA `(.L_x_692) ;  /* 0xfffffffc00ec1947 */ /* 0x000fea000383ffff */
.L_x_691:
[----:B------:R-:W-:Y:S05]  /*2b50*/  WARPSYNC.ALL ;  /* 0x0000000000007948 */ /* 0x000fea0003800000 */
[----:B------:R-:W-:Y:S01]  /*2b60*/  BAR.SYNC.DEFER_BLOCKING 0x0 ;  /* 0x0000000000007b1d */ /* 0x000fe20000010000 */
[----:B------:R-:W-:-:S05]  /*2b70*/  HFMA2 R4, -RZ, RZ, 0, 0 ;  /* 0x00000000ff047431 */ /* 0x000fca00000001ff */
[----:B------:R-:W-:Y:S05]  /*2b80*/  @!P4 BRA `(.L_x_693) ;  /* 0x000000040028c947 */ /* 0x000fea0003800000 */
[----:B------:R-:W-:-:S07]  /*2b90*/  MOV R4, RZ ;  /* 0x000000ff00047202 */ /* 0x000fce0000000f00 */
.L_x_694:
[C---:B------:R-:W-:Y:S02]  /*2ba0*/  ISETP.EQ.OR P4, PT, R4.reuse, UR19, P3 ;  /* 0x0000001304007c0c */ /* 0x040fe40009f82670 */
[C---:B-1--4-:R-:W-:Y:S02]  /*2bb0*/  IADD3 R10, PT, PT, R4.reuse, 0x1, RZ ;  /* 0x00000001040a7810 */ /* 0x052fe40007ffe0ff */
[----:B------:R-:W-:Y:S02]  /*2bc0*/  IADD3 R14, PT, PT, R4, 0x2, RZ ;  /* 0x00000002040e7810 */ /* 0x000fe40007ffe0ff */
[----:B------:R-:W-:Y:S02]  /*2bd0*/  ISETP.EQ.OR P5, PT, R10, UR19, P3 ;  /* 0x000000130a007c0c */ /* 0x000fe40009fa2670 */
[----:B------:R-:W-:Y:S02]  /*2be0*/  MOV R9, UR20 ;  /* 0x0000001400097c02 */ /* 0x000fe40008000f00 */
[----:B------:R-:W-:-:S02]  /*2bf0*/  ISETP.EQ.OR P6, PT, R14, UR19, P3 ;  /* 0x000000130e007c0c */ /* 0x000fc40009fc2670 */
[C---:B------:R-:W-:Y:S01]  /*2c00*/  IADD3 R12, PT, PT, R4.reuse, 0x3, RZ ;  /* 0x00000003040c7810 */ /* 0x040fe20007ffe0ff */
[----:B------:R-:W-:Y:S01]  /*2c10*/  @!P4 IMAD R8, R4, R9, UR12 ;  /* 0x0000000c0408ce24 */ /* 0x000fe2000f8e0209 */
[----:B------:R-:W-:Y:S02]  /*2c20*/  MOV R11, 0x8 ;  /* 0x00000008000b7802 */ /* 0x000fe40000000f00 */
[----:B--2---:R-:W-:Y:S02]  /*2c30*/  MOV R13, UR20 ;  /* 0x00000014000d7c02 */ /* 0x004fe40008000f00 */
[----:B------:R-:W-:Y:S01]  /*2c40*/  ISETP.EQ.OR P1, PT, R12, UR19, P3 ;  /* 0x000000130c007c0c */ /* 0x000fe20009f22670 */
[----:B------:R-:W-:Y:S01]  /*2c50*/  @!P4 IMAD.WIDE.U32 R8, R8, R11, UR8 ;  /* 0x000000080808ce25 */ /* 0x000fe2000f8e000b */
[----:B------:R-:W-:Y:S02]  /*2c60*/  MOV R15, UR20 ;  /* 0x00000014000f7c02 */ /* 0x000fe40008000f00 */
[----:B------:R-:W-:Y:S01]  /*2c70*/  MOV R17, UR20 ;  /* 0x0000001400117c02 */ /* 0x000fe20008000f00 */
[----:B------:R-:W-:-:S02]  /*2c80*/  @!P5 IMAD R10, R10, R13, UR12 ;  /* 0x0000000c0a0ade24 */ /* 0x000fc4000f8e020d */
[----:B------:R-:W-:Y:S02]  /*2c90*/  HFMA2 R13, -RZ, RZ, 0, 4.76837158203125e-07 ;  /* 0x00000008ff0d7431 */ /* 0x000fe400000001ff */
[----:B------:R-:W-:Y:S01]  /*2ca0*/  @!P6 IMAD R14, R14, R15, UR12 ;  /* 0x0000000c0e0eee24 */ /* 0x000fe2000f8e020f */
[----:B------:R-:W-:Y:S01]  /*2cb0*/  MOV R15, 0x8 ;  /* 0x00000008000f7802 */ /* 0x000fe20000000f00 */
[----:B------:R-:W0:Y:S01]  /*2cc0*/  @!P4 LDG.E.64 R8, desc[UR14][R8.64] ;  /* 0x0000000e0808c981 */ /* 0x000e22000c1e1b00 */
[----:B------:R-:W-:-:S04]  /*2cd0*/  @!P5 IMAD.WIDE.U32 R10, R10, R13, UR8 ;  /* 0x000000080a0ade25 */ /* 0x000fc8000f8e000d */
[----:B------:R-:W-:Y:S02]  /*2ce0*/  @!P1 IMAD R12, R12, R17, UR12 ;  /* 0x0000000c0c0c9e24 */ /* 0x000fe4000f8e0211 */
[----:B------:R-:W-:Y:S01]  /*2cf0*/  @!P6 IMAD.WIDE.U32 R14, R14, R15, UR8 ;  /* 0x000000080e0eee25 */ /* 0x000fe2000f8e000f */
[----:B------:R-:W2:Y:S03]  /*2d00*/  @!P5 LDG.E.64 R10, desc[UR14][R10.64] ;  /* 0x0000000e0a0ad981 */ /* 0x000ea6000c1e1b00 */
[----:B------:R-:W-:Y:S02]  /*2d10*/  @!P1 IMAD.WIDE.U32 R12, R12, R13, UR8 ;  /* 0x000000080c0c9e25 */ /* 0x000fe4000f8e000d */
[----:B------:R-:W4:Y:S04]  /*2d20*/  @!P6 LDG.E.64 R14, desc[UR14][R14.64] ;  /* 0x0000000e0e0ee981 */ /* 0x000f28000c1e1b00 */
[----:B------:R-:W5:Y:S01]  /*2d30*/  @!P1 LDG.E.64 R12, desc[UR14][R12.64] ;  /* 0x0000000e0c0c9981 */ /* 0x000f62000c1e1b00 */
[----:B0--3--:R-:W-:Y:S01]  /*2d40*/  @!P4 FADD.FTZ R6, R6, R8 ;  /* 0x000000080606c221 */ /* 0x009fe20000010000 */
        /* <DEDUP_REMOVED lines=9> */
[----:B------:R-:W-:Y:S01]  /*2de0*/  @!P6 FADD.FTZ R7, R7, R15 ;  /* 0x0000000f0707e221 */ /* 0x000fe20000010000 */
[----:B------:R-:W-:Y:S02]  /*2df0*/  MOV R11, UR20 ;  /* 0x00000014000b7c02 */ /* 0x000fe40008000f00 */
[----:B-----5:R-:W-:Y:S01]  /*2e00*/  @!P1 FADD.FTZ R6, R6, R12 ;  /* 0x0000000c06069221 */ /* 0x020fe20000010000 */
[----:B------:R-:W-:Y:S01]  /*2e10*/  IADD3 R14, PT, PT, R4, 0x7, RZ ;  /* 0x00000007040e7810 */ /* 0x000fe20007ffe0ff */
[----:B------:R-:W-:Y:S01]  /*2e20*/  @!P1 FADD.FTZ R7, R7, R13 ;  /* 0x0000000d07079221 */ /* 0x000fe20000010000 */
[----:B------:R-:W-:Y:S01]  /*2e30*/  ISETP.EQ.OR P6, PT, R10, UR19, P3 ;  /* 0x000000130a007c0c */ /* 0x000fe20009fc2670 */
[----:B------:R-:W-:Y:S01]  /*2e40*/  HFMA2 R13, -RZ, RZ, 0, 4.76837158203125e-07 ;  /* 0x00000008ff0d7431 */ /* 0x000fe200000001ff */
[----:B------:R-:W-:Y:S01]  /*2e50*/  MOV R12, UR20 ;  /* 0x00000014000c7c02 */ /* 0x000fe20008000f00 */
[----:B------:R-:W-:Y:S01]  /*2e60*/  @!P4 IMAD R8, R8, R11, UR12 ;  /* 0x0000000c0808ce24 */ /* 0x000fe2000f8e020b */
[----:B------:R-:W-:-:S03]  /*2e70*/  ISETP.EQ.OR P1, PT, R14, UR19, P3 ;  /* 0x000000130e007c0c */ /* 0x000fc60009f22670 */
[----:B------:R-:W-:Y:S01]  /*2e80*/  @!P5 IMAD R12, R9, R12, UR12 ;  /* 0x0000000c090cde24 */ /* 0x000fe2000f8e020c */
[----:B------:R-:W-:Y:S01]  /*2e90*/  MOV R15, UR20 ;  /* 0x00000014000f7c02 */ /* 0x000fe20008000f00 */
[----:B------:R-:W-:Y:S01]  /*2ea0*/  @!P4 IMAD.WIDE.U32 R8, R8, R13, UR8 ;  /* 0x000000080808ce25 */ /* 0x000fe2000f8e000d */
[----:B------:R-:W-:-:S03]  /*2eb0*/  MOV R11, 0x8 ;  /* 0x00000008000b7802 */ /* 0x000fc60000000f00 */
[----:B------:R-:W-:Y:S02]  /*2ec0*/  @!P6 IMAD R10, R10, R15, UR12 ;  /* 0x0000000c0a0aee24 */ /* 0x000fe4000f8e020f */
[----:B------:R-:W-:Y:S01]  /*2ed0*/  HFMA2 R15, -RZ, RZ, 0, 4.76837158203125e-07 ;  /* 0x00000008ff0f7431 */ /* 0x000fe200000001ff */
[----:B------:R-:W2:Y:S01]  /*2ee0*/  @!P4 LDG.E.64 R8, desc[UR14][R8.64] ;  /* 0x0000000e0808c981 */ /* 0x000ea2000c1e1b00 */
        /* <DEDUP_REMOVED lines=20> */
.L_x_693:
[----:B------:R-:W-:-:S04]  /*3030*/  ULOP3.LUT UR6, UR21, 0x7, URZ, 0xc0, !UPT ;  /* 0x0000000715067892 */ /* 0x000fc8000f8ec0ff */
[----:B------:R-:W-:-:S09]  /*3040*/  UISETP.NE.AND UP1, UPT, UR6, URZ, UPT ;  /* 0x000000ff0600728c */ /* 0x000fd2000bf25270 */
[----:B------:R-:W-:Y:S05]  /*3050*/  BRA.U !UP1, `(.L_x_690) ;  /* 0x0000000509207547 */ /* 0x000fea000b800000 */
[----:B------:R-:W-:-:S04]  /*3060*/  ULOP3.LUT UR6, UR21, 0x3, URZ, 0xc0, !UPT ;  /* 0x0000000315067892 */ /* 0x000fc8000f8ec0ff */
[----:B------:R-:W-:Y:S01]  /*3070*/  UISETP.NE.AND UP1, UPT, UR6, URZ, UPT ;  /* 0x000000ff0600728c */ /* 0x000fe2000bf25270 */
[----:B------:R-:W-:Y:S10]  /*3080*/  BRA.U !UP0, `(.L_x_695) ;  /* 0x00000001088c7547 */ /* 0x000ff4000b800000 */
[C---:B----4-:R-:W-:Y:S01]  /*3090*/  IADD3 R12, PT, PT, R4.reuse, 0x1, RZ ;  /* 0x00000001040c7810 */ /* 0x050fe20007ffe0ff */
[----:B-1----:R-:W-:Y:S01]  /*30a0*/  HFMA2 R11, -RZ, RZ, 0, 4.76837158203125e-07 ;  /* 0x00000008ff0b7431 */ /* 0x002fe200000001ff */
[----:B------:R-:W-:Y:S02]  /*30b0*/  ISETP.EQ.OR P1, PT, R4, UR19, P3 ;  /* 0x0000001304007c0c */ /* 0x000fe40009f22670 */
[----:B------:R-:W-:Y:S02]  /*30c0*/  ISETP.EQ.OR P4, PT, R12, UR19, P3 ;  /* 0x000000130c007c0c */ /* 0x000fe40009f82670 */
[C---:B------:R-:W-:Y:S02]  /*30d0*/  IADD3 R10, PT, PT, R4.reuse, 0x2, RZ ;  /* 0x00000002040a7810 */ /* 0x040fe40007ffe0ff */
[----:B------:R-:W-:Y:S02]  /*30e0*/  IADD3 R14, PT, PT, R4, 0x3, RZ ;  /* 0x00000003040e7810 */ /* 0x000fe40007ffe0ff */
[----:B------:R-:W-:-:S02]  /*30f0*/  ISETP.EQ.OR P5, PT, R10, UR19, P3 ;  /* 0x000000130a007c0c */ /* 0x000fc40009fa2670 */
[----:B------:R-:W-:Y:S02]  /*3100*/  MOV R9, UR20 ;  /* 0x0000001400097c02 */ /* 0x000fe40008000f00 */
[----:B--2---:R-:W-:Y:S02]  /*3110*/  MOV R13, UR20 ;  /* 0x00000014000d7c02 */ /* 0x004fe40008000f00 */
[----:B------:R-:W-:Y:S01]  /*3120*/  ISETP.EQ.OR P6, PT, R14, UR19, P3 ;  /* 0x000000130e007c0c */ /* 0x000fe20009fc2670 */
[----:B------:R-:W-:Y:S01]  /*3130*/  @!P1 IMAD R8, R4, R9, UR12 ;  /* 0x0000000c04089e24 */ /* 0x000fe2000f8e0209 */
[----:B------:R-:W-:Y:S01]  /*3140*/  MOV R15, UR20 ;  /* 0x00000014000f7c02 */ /* 0x000fe20008000f00 */
[----:B------:R-:W-:Y:S01]  /*3150*/  @!P4 IMAD R12, R12, R13, UR12 ;  /* 0x0000000c0c0cce24 */ /* 0x000fe2000f8e020d */
[----:B------:R-:W-:Y:S01]  /*3160*/  MOV R13, 0x8 ;  /* 0x00000008000d7802 */ /* 0x000fe20000000f00 */
[----:B------:R-:W-:Y:S01]  /*3170*/  @!P1 IMAD.WIDE.U32 R8, R8, R11, UR8 ;  /* 0x0000000808089e25 */ /* 0x000fe2000f8e000b */
[----:B------:R-:W-:-:S03]  /*3180*/  MOV R17, UR20 ;  /* 0x0000001400117c02 */ /* 0x000fc60008000f00 */
[----:B------:R-:W-:Y:S02]  /*3190*/  @!P5 IMAD R10, R10, R15, UR12 ;  /* 0x0000000c0a0ade24 */ /* 0x000fe4000f8e020f */
[----:B------:R-:W-:Y:S01]  /*31a0*/  @!P4 IMAD.WIDE.U32 R12, R12, R13, UR8 ;  /* 0x000000080c0cce25 */ /* 0x000fe2000f8e000d */
[----:B------:R-:W0:Y:S03]  /*31b0*/  @!P1 LDG.E.64 R8, desc[UR14][R8.64] ;  /* 0x0000000e08089981 */ /* 0x000e26000c1e1b00 */
[----:B------:R-:W-:Y:S02]  /*31c0*/  HFMA2 R15, -RZ, RZ, 0, 4.76837158203125e-07 ;  /* 0x00000008ff0f7431 */ /* 0x000fe400000001ff */
[----:B------:R-:W-:Y:S02]  /*31d0*/  @!P6 IMAD R14, R14, R17, UR12 ;  /* 0x0000000c0e0eee24 */ /* 0x000fe4000f8e0211 */
        /* <DEDUP_REMOVED lines=14> */
.L_x_695:
[----:B------:R-:W-:Y:S05]  /*32c0*/  BRA.U !UP1, `(.L_x_690) ;  /* 0x0000000109847547 */ /* 0x000fea000b800000 */
[----:B------:R-:W-:Y:S02]  /*32d0*/  UISETP.NE.AND UP1, UPT, UR6, 0x1, UPT ;  /* 0x000000010600788c */ /* 0x000fe4000bf25270 */
[----:B------:R-:W-:-:S07]  /*32e0*/  ULOP3.LUT UP2, URZ, UR21, 0x1, URZ, 0xc0, !UPT ;  /* 0x0000000115ff7892 */ /* 0x000fce000f84c0ff */
[----:B------:R-:W-:Y:S05]  /*32f0*/  BRA.U !UP1, `(.L_x_696) ;  /* 0x0000000109487547 */ /* 0x000fea000b800000 */
[C---:B-1--4-:R-:W-:Y:S02]  /*3300*/  IADD3 R8, PT, PT, R4.reuse, 0x1, RZ ;  /* 0x0000000104087810 */ /* 0x052fe40007ffe0ff */
[----:B------:R-:W-:Y:S02]  /*3310*/  ISETP.EQ.OR P4, PT, R4, UR19, P3 ;  /* 0x0000001304007c0c */ /* 0x000fe40009f82670 */
[----:B------:R-:W-:Y:S02]  /*3320*/  ISETP.EQ.OR P1, PT, R8, UR19, P3 ;  /* 0x0000001308007c0c */ /* 0x000fe40009f22670 */
[----:B------:R-:W-:Y:S02]  /*3330*/  MOV R9, UR20 ;  /* 0x0000001400097c02 */ /* 0x000fe40008000f00 */
[----:B--2---:R-:W-:Y:S02]  /*3340*/  MOV R13, UR20 ;  /* 0x00000014000d7c02 */ /* 0x004fe40008000f00 */
        /* <DEDUP_REMOVED lines=13> */
.L_x_696:
[----:B------:R-:W-:Y:S01]  /*3420*/  ISETP.EQ.OR P1, PT, R4, UR19, P3 ;  /* 0x0000001304007c0c */ /* 0x000fe20009f22670 */
[----:B------:R-:W-:Y:S03]  /*3430*/  BSSY.RECONVERGENT B0, `(.L_x_690) ;  /* 0x000000a000007945 */ /* 0x000fe60003800200 */
[----:B------:R-:W-:-:S13]  /*3440*/  PLOP3.LUT P1, PT, P1, PT, UP2, 0xd5, 0x5d ;  /* 0x00000000005d781c */ /* 0x000fda0000f2fa2d */
[----:B------:R-:W-:Y:S05]  /*3450*/  @P1 BRA `(.L_x_697) ;  /* 0x00000000001c1947 */ /* 0x000fea0003800000 */
[----:B-1--4-:R-:W-:Y:S02]  /*3460*/  MOV R9, UR20 ;  /* 0x0000001400097c02 */ /* 0x012fe40008000f00 */
[----:B------:R-:W-:-:S03]  /*3470*/  MOV R11, 0x8 ;  /* 0x00000008000b7802 */ /* 0x000fc60000000f00 */
[----:B------:R-:W-:-:S04]  /*3480*/  IMAD R8, R4, R9, UR12 ;  /* 0x0000000c04087e24 */ /* 0x000fc8000f8e0209 */
[----:B------:R-:W-:-:S06]  /*3490*/  IMAD.WIDE.U32 R8, R8, R11, UR8 ;  /* 0x0000000808087e25 */ /* 0x000fcc000f8e000b */
[----:B------:R-:W0:Y:S02]  /*34a0*/  LDG.E.64 R8, desc[UR14][R8.64] ;  /* 0x0000000e08087981 */ /* 0x000e24000c1e1b00 */
[----:B0--3--:R-:W-:Y:S01]  /*34b0*/  FADD.FTZ R6, R6, R8 ;  /* 0x0000000806067221 */ /* 0x009fe20000010000 */
[----:B------:R-:W-:-:S07]  /*34c0*/  FADD.FTZ R7, R7, R9 ;  /* 0x0000000907077221 */ /* 0x000fce0000010000 */
.L_x_697:
[----:B------:R-:W-:Y:S05]  /*34d0*/  BSYNC.RECONVERGENT B0 ;  /* 0x0000000000007941 */ /* 0x000fea0003800200 */
.L_x_690:
[----:B------:R-:W5:Y:S01]  /*34e0*/  S2UR UR7, SR_CgaCtaId ;  /* 0x00000000000779c3 */ /* 0x000f620000008800 */
[----:B------:R-:W-:Y:S01]  /*34f0*/  UMOV UR6, 0x400 ;  /* 0x0000040000067882 */ /* 0x000fe20000000000 */
[--C-:B-1--4-:R-:W-:Y:S02]  /*3500*/  HADD2.F32 R10, -RZ, R37.reuse.H0_H0 ;  /* 0x20000025ff0a7230 */ /* 0x112fe40000004100 */
        /* <DEDUP_REMOVED lines=10> */
[----:B------:R-:W1:Y:S01]  /*35b0*/  LDS.64 R8, [UR6+0x30] ;  /* 0x00003006ff087984 */ /* 0x000e620008000a00 */
[----:B------:R-:W1:Y:S02]  /*35c0*/  LDCU UR6, c[0x0][0x42c] ;  /* 0x00008580ff0677ac */ /* 0x000e640008000800 */
[----:B-1----:R-:W-:Y:S01]  /*35d0*/  FMUL.FTZ R4, R8, UR6 ;  /* 0x0000000608047c20 */ /* 0x002fe20008410000 */
[----:B------:R-:W-:-:S02]  /*35e0*/  HADD2.F32 R8, -RZ, R35.H0_H0 ;  /* 0x20000023ff087230 */ /* 0x000fc40000004100 */
[----:B------:R-:W-:Y:S01]  /*35f0*/  FMUL.FTZ R9, R9, UR6 ;  /* 0x0000000609097c20 */ /* 0x000fe20008410000 */
[----:B------:R-:W-:Y:S02]  /*3600*/  HADD2.F32 R35, -RZ, R35.H1_H1 ;  /* 0x30000023ff237230 */ /* 0x000fe40000004100 */
[----:B0--3--:R-:W-:-:S03]  /*3610*/  FADD.FTZ R6, R8, -UR23 ;  /* 0x8000001708067e21 */ /* 0x009fc60008010000 */
[----:B------:R-:W-:Y:S01]  /*3620*/  FADD.FTZ R7, R35, -UR23 ;  /* 0x8000001723077e21 */ /* 0x000fe20008010000 */
[----:B------:R-:W-:Y:S06]  /*3630*/  @!P2 BRA `(.L_x_698) ;  /* 0x000000000048a947 */ /* 0x000fec0003800000 */
        /* <DEDUP_REMOVED lines=18> */
.L_x_698:
[----:B------:R-:W-:Y:S04]  /*3760*/  BSSY.RECONVERGENT B0, `(.L_x_699) ;  /* 0x0000015000007945 */ /* 0x000fe80003800200 */
[----:B------:R-:W-:Y:S05]  /*3770*/  @P0 BRA `(.L_x_700) ;  /* 0x00000000004c0947 */ /* 0x000fea0003800000 */
[----:B------:R-:W0:Y:S01]  /*3780*/  LDCU.64 UR8, c[0x0][0x3f8] ;  /* 0x00007f00ff0877ac */ /* 0x000e220008000a00 */
[C---:B--2---:R-:W-:Y:S01]  /*3790*/  FFMA.FTZ R13, R4.reuse, R18, R9 ;  /* 0x00000012040d7223 */ /* 0x044fe20000010009 */
[----:B------:R-:W-:Y:S01]  /*37a0*/  SHF.R.S32.HI R12, RZ, 0x1f, R41 ;  /* 0x0000001fff0c7819 */ /* 0x000fe20000011429 */
[----:B------:R-:W-:Y:S01]  /*37b0*/  FFMA.FTZ R8, R4, R20, R9 ;  /* 0x0000001404087223 */ /* 0x000fe20000010009 */
[----:B------:R-:W1:Y:S01]  /*37c0*/  LDCU.64 UR6, c[0x0][0x380] ;  /* 0x00007000ff0677ac */ /* 0x000e620008000a00 */
[----:B------:R-:W-:Y:S01]  /*37d0*/  FFMA.FTZ R13, R2, R11, -R13 ;  /* 0x0000000b020d7223 */ /* 0x000fe2000001080d */
[----:B------:R-:W-:Y:S01]  /*37e0*/  MOV R10, R42 ;  /* 0x0000002a000a7202 */ /* 0x000fe20000000f00 */
[----:B------:R-:W-:Y:S01]  /*37f0*/  FFMA.FTZ R8, R3, R36, -R8 ;  /* 0x0000002403087223 */ /* 0x000fe20000010808 */
[----:B------:R-:W-:Y:S01]  /*3800*/  MOV R11, R45 ;  /* 0x0000002d000b7202 */ /* 0x000fe20000000f00 */
[----:B------:R-:W-:Y:S02]  /*3810*/  FMUL.FTZ R15, R13, UR17 ;  /* 0x000000110d0f7c20 */ /* 0x000fe40008410000 */
[----:B------:R-:W-:Y:S01]  /*3820*/  FMUL.FTZ R8, R8, UR17 ;  /* 0x0000001108087c20 */ /* 0x000fe20008410000 */
[----:B0-----:R-:W-:-:S02]  /*3830*/  IMAD R12, R12, UR8, RZ ;  /* 0x000000080c0c7c24 */ /* 0x001fc4000f8e02ff */
[----:B------:R-:W-:-:S04]  /*3840*/  IMAD.WIDE.U32 R10, R41, UR8, R10 ;  /* 0x00000008290a7c25 */ /* 0x000fc8000f8e000a */
[----:B------:R-:W-:Y:S01]  /*3850*/  IMAD R17, R41, UR9, R12 ;  /* 0x0000000929117c24 */ /* 0x000fe2000f8e020c */
[----:B-1----:R-:W-:-:S04]  /*3860*/  LEA R12, P0, R10, UR6, 0x1 ;  /* 0x000000060a0c7c11 */ /* 0x002fc8000f8008ff */
[----:B------:R-:W-:Y:S02]  /*3870*/  IADD3 R17, PT, PT, R11, R17, RZ ;  /* 0x000000110b117210 */ /* 0x000fe40007ffe0ff */
[----:B------:R-:W-:Y:S02]  /*3880*/  F2FP.F16.F32.PACK_AB R11, R8, R15 ;  /* 0x0000000f080b723e */ /* 0x000fe400000000ff */
[----:B------:R-:W-:-:S05]  /*3890*/  LEA.HI.X R13, R10, UR7, R17, 0x1, P0 ;  /* 0x000000070a0d7c11 */ /* 0x000fca00080f0c11 */
[----:B------:R0:W-:Y:S02]  /*38a0*/  STG.E desc[UR14][R12.64], R11 ;  /* 0x0000000b0c007986 */ /* 0x0001e4000c10190e */
.L_x_700:
[----:B------:R-:W-:Y:S05]  /*38b0*/  BSYNC.RECONVERGENT B0 ;  /* 0x0000000000007941 */ /* 0x000fea0003800200 */
.L_x_699:
[----:B------:R-:W-:Y:S01]  /*38c0*/  UISETP.NE.AND UP1, UPT, UR22, URZ, UPT ;  /* 0x000000ff1600728c */ /* 0x000fe2000bf25270 */
[--C-:B0-----:R-:W-:Y:S02]  /*38d0*/  HADD2.F32 R11, -RZ, R34.reuse.H0_H0 ;  /* 0x20000022ff0b7230 */ /* 0x101fe40000004100 */
        /* <DEDUP_REMOVED lines=13> */
[----:B--2---:R-:W1:Y:S01]  /*39b0*/  MUFU.RCP R13, R12 ;  /* 0x0000000c000d7308 */ /* 0x004e620000001000 */
        /* <DEDUP_REMOVED lines=8> */
.L_x_701:
[----:B------:R-:W0:Y:S01]  /*3a40*/  LDCU.64 UR6, c[0x0][0x400] ;  /* 0x00008000ff0677ac */ /* 0x000e220008000a00 */
        /* <DEDUP_REMOVED lines=8> */
[----:B0-----:R-:W-:-:S04]  /*3ad0*/  ISETP.GE.U32.AND P0, PT, R38, UR6, PT ;  /* 0x0000000626007c0c */ /* 0x001fc8000bf06070 */
[----:B------:R-:W-:-:S13]  /*3ae0*/  ISETP.GE.AND.EX P0, PT, R6, UR7, PT, P0 ;  /* 0x0000000706007c0c */ /* 0x000fda000bf06300 */
        /* <DEDUP_REMOVED lines=12> */
.L_x_703:
[----:B------:R-:W-:Y:S05]  /*3bb0*/  BSYNC.RECONVERGENT B0 ;  /* 0x0000000000007941 */ /* 0x000fea0003800200 */
.L_x_702:
[----:B------:R-:W-:Y:S02]  /*3bc0*/  UIADD3 UR11, UPT, UPT, UR20, UR11, URZ ;  /* 0x0000000b140b7290 */ /* 0x000fe4000fffe0ff */
[----:B------:R-:W-:Y:S02]  /*3bd0*/  UIADD3 UR4, UPT, UPT, UR4, 0x1, URZ ;  /* 0x0000000104047890 */ /* 0x000fe4000fffe0ff */
[----:B------:R-:W-:-:S09]  /*3be0*/  UISETP.GE.AND UP1, UPT, UR11, UR5, UPT ;  /* 0x000000050b00728c */ /* 0x000fd2000bf26270 */
[----:B------:R-:W-:Y:S05]  /*3bf0*/  BRA.U !UP1, `(.L_x_704) ;  /* 0xffffffc509807547 */ /* 0x000fea000b83ffff */
.L_x_679:
[----:B------:R-:W1:Y:S01]  /*3c00*/  LDC R4, c[0x0][0x370] ;  /* 0x0000dc00ff047b82 */ /* 0x000e620000000800 */
[----:B------:R-:W-:Y:S01]  /*3c10*/  ISETP.NE.AND P2, PT, R5, RZ, PT ;  /* 0x000000ff0500720c */ /* 0x000fe20003f45270 */
[----:B------:R-:W-:Y:S06]  /*3c20*/  BSSY.RECONVERGENT B0, `(.L_x_705) ;  /* 0x0000011000007945 */ /* 0x000fec0003800200 */
[----:B------:R-:W3:Y:S08]  /*3c30*/  LDC R9, c[0x0][0x374] ;  /* 0x0000dd00ff097b82 */ /* 0x000ef00000000800 */
[----:B0-----:R-:W0:Y:S01]  /*3c40*/  LDC.64 R2, c[0x0][0x3c8] ;  /* 0x0000f200ff027b82 */ /* 0x001e220000000a00 */
[----:B-1----:R-:W-:-:S02]  /*3c50*/  ISETP.NE.AND P1, PT, R4, 0x1, PT ;  /* 0x000000010400780c */ /* 0x002fc40003f25270 */
[----:B------:R-:W-:Y:S02]  /*3c60*/  IADD3 R6, PT, PT, R4, -0x1, RZ ;  /* 0xffffffff04067810 */ /* 0x000fe40007ffe0ff */
        /* <DEDUP_REMOVED lines=12> */
.L_x_706:
[----:B------:R-:W-:Y:S05]  /*3d30*/  BSYNC.RECONVERGENT B0 ;  /* 0x0000000000007941 */ /* 0x000fea0003800200 */
.L_x_705:
[----:B------:R-:W-:Y:S05]  /*3d40*/  @P0 EXIT ;  /* 0x000000000000094d */ /* 0x000fea0003800000 */
[----:B------:R-:W-:Y:S05]  /*3d50*/  @P2 BRA `(.L_x_707) ;  /* 0x0000000000202947 */ /* 0x000fea0003800000 */
[----:B------:R-:W-:-:S05]  /*3d60*/  IMAD R0, R4, R9, RZ ;  /* 0x0000000904007224 */ /* 0x000fca00078e02ff */
[----:B------:R-:W-:-:S13]  /*3d70*/  ISETP.NE.AND P0, PT, R0, -0x1, PT ;  /* 0xffffffff0000780c */ /* 0x000fda0003f05270 */
[----:B------:R-:W-:Y:S05]  /*3d80*/  @!P0 BRA `(.L_x_707) ;  /* 0x0000000000148947 */ /* 0x000fea0003800000 */
.L_x_708:
[----:B0-----:R-:W3:Y:S04]  /*3d90*/  LDG.E.STRONG.GPU R7, desc[UR14][R2.64] ;  /* 0x0000000e02077981 */ /* 0x001ee8000c1ef900 */
[----:B---3--:R-:W-:Y:S01]  /*3da0*/  CCTL.IVALL ;  /* 0x00000000ff00798f */ /* 0x008fe20002000000 */
[----:B------:R-:W-:Y:S05]  /*3db0*/  YIELD ;  /* 0x0000000000007946 */ /* 0x000fea0003800000 */
[----:B------:R-:W-:-:S13]  /*3dc0*/  ISETP.NE.AND P0, PT, R7, R0, PT ;  /* 0x000000000700720c */ /* 0x000fda0003f05270 */
[----:B------:R-:W-:Y:S05]  /*3dd0*/  @P0 BRA `(.L_x_708) ;  /* 0xfffffffc00ec0947 */ /* 0x000fea000383ffff */
.L_x_707:
        /* <DEDUP_REMOVED lines=43> */
[----:B------:R-:W3:Y:S01]  /*4090*/  LDCU.64 UR18, c[0x0][0x388] ;  /* 0x00007100ff1277ac */ /* 0x000ee20008000a00 */
[----:B------:R-:W-:Y:S02]  /*40a0*/  SHF.L.U32 R0, R14, 0x7, RZ ;  /* 0x000000070e007819 */ /* 0x000fe400000006ff */
[----:B------:R-:W-:Y:S01]  /*40b0*/  SHF.L.U64.HI R29, R29, 0x2, R2 ;  /* 0x000000021d1d7819 */ /* 0x000fe20000010202 */
[----:B------:R-:W-:Y:S01]  /*40c0*/  USHF.L.U32 UR4, UR11, 0x2, URZ ;  /* 0x000000020b047899 */ /* 0x000fe200080006ff */
[----:B------:R-:W-:-:S02]  /*40d0*/  MOV R2, UR10 ;  /* 0x0000000a00027c02 */ /* 0x000fc40008000f00 */
[C---:B------:R-:W-:Y:S02]  /*40e0*/  SHF.L.U32 R18, R5.reuse, 0x2, RZ ;  /* 0x0000000205127819 */ /* 0x040fe400000006ff */
[----:B------:R-:W-:Y:S01]  /*40f0*/  LOP3.LUT R0, R0, 0x180, RZ, 0xc0, !PT ;  /* 0x0000018000007812 */ /* 0x000fe200078ec0ff */
[----:B------:R-:W-:Y:S01]  /*4100*/  IMAD.WIDE.U32 R2, R2, 0x4, RZ ;  /* 0x0000000402027825 */ /* 0x000fe200078e00ff */
[----:B------:R-:W-:Y:S02]  /*4110*/  LOP3.LUT R14, R14, 0x3, RZ, 0xc0, !PT ;  /* 0x000000030e0e7812 */ /* 0x000fe400078ec0ff */
[----:B------:R-:W-:Y:S02]  /*4120*/  SHF.L.U64.HI R19, R5, 0x2, R4 ;  /* 0x0000000205137819 */ /* 0x000fe40000010204 */
[C---:B0-----:R-:W-:Y:S02]  /*4130*/  IADD3 R23, P1, PT, R18.reuse, UR12, RZ ;  /* 0x0000000c12177c10 */ /* 0x041fe4000ff3e0ff */
[----:B-1----:R-:W-:-:S02]  /*4140*/  IADD3 R20, P2, PT, R18, UR16, RZ ;  /* 0x0000001012147c10 */ /* 0x002fc4000ff5e0ff */
[----:B------:R-:W-:Y:S02]  /*4150*/  MOV R25, UR6 ;  /* 0x0000000600197c02 */ /* 0x000fe40008000f00 */
[----:B------:R-:W-:Y:S02]  /*4160*/  MOV R6, UR7 ;  /* 0x0000000700067c02 */ /* 0x000fe40008000f00 */
[----:B------:R-:W-:Y:S02]  /*4170*/  IADD3 R5, P4, PT, R0, R5, RZ ;  /* 0x0000000500057210 */ /* 0x000fe40007f9e0ff */
        /* <DEDUP_REMOVED lines=9> */
.L_x_711:
[----:B0-----:R-:W-:Y:S02]  /*4210*/  MOV R8, UR8 ;  /* 0x0000000800087c02 */ /* 0x001fe40008000f00 */
[----:B------:R-:W-:Y:S02]  /*4220*/  MOV R12, UR6 ;  /* 0x00000006000c7c02 */ /* 0x000fe40008000f00 */
[-C--:B------:R-:W-:Y:S02]  /*4230*/  LEA R8, P1, R8, R23.reuse, 0x2 ;  /* 0x0000001708087211 */ /* 0x080fe400078210ff */
[----:B------:R-:W-:Y:S02]  /*4240*/  LEA R12, P3, R12, R23, 0x2 ;  /* 0x000000170c0c7211 */ /* 0x000fe400078610ff */
[----:B------:R-:W-:Y:S02]  /*4250*/  IADD3 R10, P2, PT, R23, R2, RZ ;  /* 0x00000002170a7210 */ /* 0x000fe40007f5e0ff */
[----:B------:R-:W-:-:S02]  /*4260*/  IADD3.X R9, PT, PT, R22, R29, RZ, P1, !PT ;  /* 0x0000001d16097210 */ /* 0x000fc40000ffe4ff */
[----:B------:R-:W-:Y:S02]  /*4270*/  MOV R6, R23 ;  /* 0x0000001700067202 */ /* 0x000fe40000000f00 */
[----:B------:R-:W-:Y:S02]  /*4280*/  MOV R7, R22 ;  /* 0x0000001600077202 */ /* 0x000fe40000000f00 */
[C---:B--2---:R-:W-:Y:S01]  /*4290*/  IADD3.X R13, PT, PT, R22.reuse, R25, RZ, P3, !PT ;  /* 0x00000019160d7210 */ /* 0x044fe20001ffe4ff */
        /* <DEDUP_REMOVED lines=24> */
.L_x_710:
[----:B------:R-:W-:Y:S05]  /*4420*/  BSYNC.RECONVERGENT B0 ;  /* 0x0000000000007941 */ /* 0x000fea0003800200 */
.L_x_709:
        /* <DEDUP_REMOVED lines=11> */
.L_x_713:
[C---:B------:R-:W-:Y:S02]  /*44e0*/  SHF.L.U32 R0, R5.reuse, 0x2, RZ ;  /* 0x0000000205007819 */ /* 0x040fe400000006ff */
[----:B------:R-:W-:Y:S02]  /*44f0*/  SHF.L.U64.HI R4, R5, 0x2, R4 ;  /* 0x0000000205047819 */ /* 0x000fe40000010204 */
[----:B-1----:R-:W-:-:S04]  /*4500*/  IADD3 R2, P0, PT, R0, UR12, RZ ;  /* 0x0000000c00027c10 */ /* 0x002fc8000ff1e0ff */
[----:B------:R-:W-:Y:S02]  /*4510*/  IADD3.X R3, PT, PT, R4, UR13, RZ, P0, !PT ;  /* 0x0000000d04037c10 */ /* 0x000fe400087fe4ff */
[C---:B0-----:R-:W-:Y:S02]  /*4520*/  IADD3 R6, P0, PT, R2.reuse, UR11, RZ ;  /* 0x0000000b02067c10 */ /* 0x041fe4000ff1e0ff */
[C---:B------:R-:W-:Y:S02]  /*4530*/  IADD3 R10, P2, PT, R2.reuse, UR6, RZ ;  /* 0x00000006020a7c10 */ /* 0x040fe4000ff5e0ff */
[C---:B------:R-:W-:Y:S02]  /*4540*/  IADD3.X R7, PT, PT, R3.reuse, UR10, RZ, P0, !PT ;  /* 0x0000000a03077c10 */ /* 0x040fe400087fe4ff */
[----:B------:R-:W-:Y:S02]  /*4550*/  IADD3 R8, P1, PT, R2, UR4, RZ ;  /* 0x0000000402087c10 */ /* 0x000fe4000ff3e0ff */
[C---:B------:R-:W-:Y:S01]  /*4560*/  IADD3.X R11, PT, PT, R3.reuse, UR7, RZ, P2, !PT ;  /* 0x00000007030b7c10 */ /* 0x040fe200097fe4ff */
[----:B------:R0:W5:Y:S01]  /*4570*/  LDG.E R2, desc[UR14][R2.64] ;  /* 0x0000000e02027981 */ /* 0x000162000c1e1900 */
[----:B------:R-:W-:-:S03]  /*4580*/  IADD3.X R9, PT, PT, R3, UR5, RZ, P1, !PT ;  /* 0x0000000503097c10 */ /* 0x000fc60008ffe4ff */
[----:B------:R-:W5:Y:S04]  /*4590*/  LDG.E R7, desc[UR14][R6.64] ;  /* 0x0000000e06077981 */ /* 0x000f68000c1e1900 */
[----:B------:R-:W5:Y:S04]  /*45a0*/  LDG.E R8, desc[UR14][R8.64] ;  /* 0x0000000e08087981 */ /* 0x000f68000c1e1900 */
[----:B------:R-:W5:Y:S01]  /*45b0*/  LDG.E R11, desc[UR14][R10.64] ;  /* 0x0000000e0a0b7981 */ /* 0x000f62000c1e1900 */
[----:B------:R-:W-:Y:S02]  /*45c0*/  LOP3.LUT R15, R0, 0xfffffffc, RZ, 0xc0, !PT ;  /* 0xfffffffc000f7812 */ /* 0x000fe400078ec0ff */
[----:B------:R-:W-:-:S02]  /*45d0*/  LOP3.LUT R16, R4, 0x1, RZ, 0xc0, !PT ;  /* 0x0000000104107812 */ /* 0x000fc400078ec0ff */
[C---:B---3--:R-:W-:Y:S02]  /*45e0*/  IADD3 R12, P0, PT, R15.reuse, UR16, RZ ;  /* 0x000000100f0c7c10 */ /* 0x048fe4000ff1e0ff */
[----:B0-----:R-:W-:Y:S02]  /*45f0*/  LOP3.LUT R3, R4, 0x3, RZ, 0xc0, !PT ;  /* 0x0000000304037812 */ /* 0x001fe400078ec0ff */
[----:B--2---:R-:W-:Y:S02]  /*4600*/  IADD3.X R13, PT, PT, R16, UR17, RZ, P0, !PT ;  /* 0x00000011100d7c10 */ /* 0x004fe400087fe4ff */
[----:B----4-:R-:W-:Y:S02]  /*4610*/  IADD3 R14, P0, PT, R15, UR18, RZ ;  /* 0x000000120f0e7c10 */ /* 0x010fe4000ff1e0ff */
[----:B-----5:R-:W-:Y:S02]  /*4620*/  F2FP.BF16.F32.PACK_AB R17, R7, R2 ;  /* 0x000000020711723e */ /* 0x020fe400000010ff */
[----:B------:R-:W-:-:S02]  /*4630*/  IADD3 R2, P1, PT, R15, UR12, RZ ;  /* 0x0000000c0f027c10 */ /* 0x000fc4000ff3e0ff */
[----:B------:R-:W-:Y:S02]  /*4640*/  IADD3.X R15, PT, PT, R16, UR19, RZ, P0, !PT ;  /* 0x00000013100f7c10 */ /* 0x000fe400087fe4ff */
[----:B------:R-:W-:Y:S02]  /*4650*/  IADD3.X R3, PT, PT, R3, UR13, RZ, P1, !PT ;  /* 0x0000000d03037c10 */ /* 0x000fe40008ffe4ff */
[----:B------:R-:W-:Y:S02]  /*4660*/  F2FP.BF16.F32.PACK_AB R19, R11, R8 ;  /* 0x000000080b13723e */ /* 0x000fe400000010ff */
[C---:B------:R-:W-:Y:S02]  /*4670*/  IADD3 R10, P0, PT, R2.reuse, UR11, RZ ;  /* 0x0000000b020a7c10 */ /* 0x040fe4000ff1e0ff */
[C---:B------:R-:W-:Y:S02]  /*4680*/  IADD3 R6, P1, PT, R2.reuse, UR4, RZ ;  /* 0x0000000402067c10 */ /* 0x040fe4000ff3e0ff */
[----:B------:R-:W-:-:S02]  /*4690*/  IADD3 R8, P2, PT, R2, UR6, RZ ;  /* 0x0000000602087c10 */ /* 0x000fc4000ff5e0ff */
[C---:B------:R-:W-:Y:S02]  /*46a0*/  IADD3.X R11, PT, PT, R3.reuse, UR10, RZ, P0, !PT ;  /* 0x0000000a030b7c10 */ /* 0x040fe400087fe4ff */
[C---:B------:R-:W-:Y:S02]  /*46b0*/  IADD3.X R7, PT, PT, R3.reuse, UR5, RZ, P1, !PT ;  /* 0x0000000503077c10 */ /* 0x040fe40008ffe4ff */
[----:B------:R-:W-:Y:S01]  /*46c0*/  IADD3.X R9, PT, PT, R3, UR7, RZ, P2, !PT ;  /* 0x0000000703097c10 */ /* 0x000fe200097fe4ff */
[----:B------:R0:W-:Y:S04]  /*46d0*/  STG.E desc[UR14][R12.64], R17 ;  /* 0x000000110c007986 */ /* 0x0001e8000c10190e */
[----:B------:R1:W-:Y:S04]  /*46e0*/  STG.E desc[UR14][R14.64], R19 ;  /* 0x000000130e007986 */ /* 0x0003e8000c10190e */
[----:B------:R-:W2:Y:S04]  /*46f0*/  LDG.E R18, desc[UR14][R2.64+0x200] ;  /* 0x0002000e02127981 */ /* 0x000ea8000c1e1900 */
[----:B------:R-:W2:Y:S04]  /*4700*/  LDG.E R21, desc[UR14][R10.64+0x200] ;  /* 0x0002000e0a157981 */ /* 0x000ea8000c1e1900 */
[----:B------:R-:W3:Y:S04]  /*4710*/  LDG.E R20, desc[UR14][R6.64+0x200] ;  /* 0x0002000e06147981 */ /* 0x000ee8000c1e1900 */
[----:B------:R-:W3:Y:S01]  /*4720*/  LDG.E R23, desc[UR14][R8.64+0x200] ;  /* 0x0002000e08177981 */ /* 0x000ee2000c1e1900 */
[----:B------:R-:W-:-:S04]  /*4730*/  IADD3 R16, P0, PT, R0, 0x200, RZ ;  /* 0x0000020000107810 */ /* 0x000fc80007f1e0ff */
[----:B0-----:R-:W-:Y:S02]  /*4740*/  IADD3.X R17, PT, PT, RZ, R4, RZ, P0, !PT ;  /* 0x00000004ff117210 */ /* 0x001fe400007fe4ff */
        /* <DEDUP_REMOVED lines=27> */
[----:B------:R-:W3:Y:S04]  /*4900*/  LDG.E R11, desc[UR14][R10.64+0x600] ;  /* 0x0006000e0a0b7981 */ /* 0x000ee8000c1e1900 */
[----:B------:R-:W4:Y:S04]  /*4910*/  LDG.E R6, desc[UR14][R6.64+0x600] ;  /* 0x0006000e06067981 */ /* 0x000f28000c1e1900 */
[----:B------:R-:W4:Y:S01]  /*4920*/  LDG.E R9, desc[UR14][R8.64+0x600] ;  /* 0x0006000e08097981 */ /* 0x000f22000c1e1900 */
        /* <DEDUP_REMOVED lines=13> */
[----:B---3--:R-:W-:Y:S02]  /*4a00*/  F2FP.BF16.F32.PACK_AB R11, R11, R2 ;  /* 0x000000020b0b723e */ /* 0x008fe400000010ff */
[----:B----4-:R-:W-:-:S03]  /*4a10*/  F2FP.BF16.F32.PACK_AB R3, R9, R6 ;  /* 0x000000060903723e */ /* 0x010fc600000010ff */
[----:B------:R1:W-:Y:S04]  /*4a20*/  STG.E desc[UR14][R16.64], R11 ;  /* 0x0000000b10007986 */ /* 0x0003e8000c10190e */
[----:B------:R1:W-:Y:S02]  /*4a30*/  STG.E desc[UR14][R14.64], R3 ;  /* 0x000000030e007986 */ /* 0x0003e4000c10190e */
[----:B------:R-:W-:Y:S05]  /*4a40*/  @P0 BRA `(.L_x_713) ;  /* 0xfffffff800a40947 */ /* 0x000fea000383ffff */
[----:B------:R-:W-:Y:S05]  /*4a50*/  BSYNC.RECONVERGENT B0 ;  /* 0x0000000000007941 */ /* 0x000fea0003800200 */
.L_x_712:
[----:B------:R-:W-:Y:S05]  /*4a60*/  EXIT ;  /* 0x000000000000794d */ /* 0x000fea0003800000 */
.L_x_714:
        /* <DEDUP_REMOVED lines=9> */
.L_x_2484:


//--------------------- .text._Z35group_norm_nhwc_bwd_one_pass_kernelI11Fp16IOBf16WLi256ELi4ELi128EEv26Group_norm_nhwc_bwd_params --------------------------
	.section	.text._Z35group_norm_nhwc_bwd_one_pass_kernelI11Fp16IOBf16WLi256ELi4ELi128EEv26Group_norm_nhwc_bwd_params,"ax",@progbits
	.align	128
        .global         _Z35group_norm_nhwc_bwd_one_pass_kernelI11Fp16IOBf16WLi256ELi4ELi128EEv26Group_norm_nhwc_bwd_params
        .type           _Z35group_norm_nhwc_bwd_one_pass_kernelI11Fp16IOBf16WLi256ELi4ELi128EEv26Group_norm_nhwc_bwd_params,@function
        .size           _Z35group_norm_nhwc_bwd_one_pass_kernelI11Fp16IOBf16WLi256ELi4ELi128EEv26Group_norm_nhwc_bwd_params,(.L_x_2485 - _Z35group_norm_nhwc_bwd_one_pass_kernelI11Fp16IOBf16WLi256ELi4ELi128EEv26Group_norm_nhwc_bwd_params)
        .other          _Z35group_norm_nhwc_bwd_one_pass_kernelI11Fp16IOBf16WLi256ELi4ELi128EEv26Group_norm_nhwc_bwd_params,@"STO_CUDA_ENTRY STV_DEFAULT"
_Z35group_norm_nhwc_bwd_one_pass_kernelI11Fp16IOBf16WLi256ELi4ELi128EEv26Group_norm_nhwc_bwd_params:
.text._Z35group_norm_nhwc_bwd_one_pass_kernelI11Fp16IOBf16WLi256ELi4ELi128EEv26Group_norm_nhwc_bwd_params:
        /* <DEDUP_REMOVED lines=21> */
.L_x_746:
[----:B0-----:R-:W0:Y:S01]  /*0150*/  LDC R8, c[0x0][0x410] ;  /* 0x00010400ff087b82 */ /* 0x001e220000000800 */
[----:B------:R-:W-:Y:S01]  /*0160*/  IABS R9, UR7 ;  /* 0x0000000700097c13 */ /* 0x000fe20008000000 */
[----:B------:R-:W1:Y:S01]  /*0170*/  LDCU.128 UR16, c[0x0][0x400] ;  /* 0x00008000ff1077ac */ /* 0x000e620008000c00 */
[----:B------:R-:W-:Y:S02]  /*0180*/  ISETP.LE.AND P3, PT, RZ, UR7, PT ;  /* 0x00000007ff007c0c */ /* 0x000fe4000bf63270 */
[----:B------:R-:W-:Y:S01]  /*0190*/  SHF.R.S32.HI R17, RZ, 0x1f, R36 ;  /* 0x0000001fff117819 */ /* 0x000fe20000011424 */
[----:B--2---:R-:W2:Y:S01]  /*01a0*/  LDCU.64 UR4, c[0x0][0x3b8] ;  /* 0x00007700ff0477ac */ /* 0x004ea20008000a00 */
[----:B------:R-:W-:Y:S01]  /*01b0*/  SHF.L.U32 R10, R0, 0x1, RZ ;  /* 0x00000001000a7819 */ /* 0x000fe200000006ff */
[----:B------:R-:W3:Y:S01]  /*01c0*/  LDC R14, c[0x0][0x41c] ;  /* 0x00010700ff0e7b82 */ /* 0x000ee20000000800 */
[----:B------:R-:W-:Y:S02]  /*01d0*/  SHF.R.S32.HI R15, RZ, 0x1f, R35 ;  /* 0x0000001fff0f7819 */ /* 0x000fe40000011423 */
[----:B-1----:R-:W-:-:S02]  /*01e0*/  ISETP.GE.U32.AND P0, PT, R36, UR16, PT ;  /* 0x0000001024007c0c */ /* 0x002fc4000bf06070 */
[----:B0-----:R-:W-:Y:S01]  /*01f0*/  IABS R6, R8 ;  /* 0x0000000800067213 */ /* 0x001fe20000000000 */
[----:B--2---:R-:W-:Y:S01]  /*0200*/  UIMAD.WIDE UR4, UR7, 0x8, UR4 ;  /* 0x00000008070478a5 */ /* 0x004fe2000f8e0204 */
[----:B------:R-:W-:Y:S02]  /*0210*/  ISETP.GE.AND.EX P0, PT, R17, UR17, PT, P0 ;  /* 0x0000001111007c0c */ /* 0x000fe4000bf06300 */
[----:B------:R-:W0:Y:S11]  /*0220*/  I2F.RP R3, R6 ;  /* 0x0000000600037306 */ /* 0x000e360000209400 */
        /* <DEDUP_REMOVED lines=9> */
[----:B------:R-:W-:-:S03]  /*02c0*/  LOP3.LUT R4, R8, UR7, RZ, 0x3c, !PT ;  /* 0x0000000708047c12 */ /* 0x000fc6000f8e3cff */
[----:B------:R-:W-:Y:S01]  /*02d0*/  IMAD.HI.U32 R5, R5, R7, RZ ;  /* 0x0000000705057227 */ /* 0x000fe200078e00ff */
[----:B------:R-:W-:-:S04]  /*02e0*/  ISETP.GE.AND P2, PT, R4, RZ, PT ;  /* 0x000000ff0400720c */ /* 0x000fc80003f46270 */
[----:B------:R-:W-:-:S05]  /*02f0*/  IADD3 R3, PT, PT, -R5, RZ, RZ ;  /* 0x000000ff05037210 */ /* 0x000fca0007ffe1ff */
[----:B------:R-:W-:Y:S01]  /*0300*/  IMAD R3, R6, R3, R7 ;  /* 0x0000000306037224 */ /* 0x000fe200078e0207 */
[----:B------:R-:W-:-:S04]  /*0310*/  SHF.R.U32.HI R7, RZ, 0x1, R0 ;  /* 0x00000001ff077819 */ /* 0x000fc80000011600 */
[----:B------:R-:W-:-:S13]  /*0320*/  ISETP.GT.U32.AND P4, PT, R6, R3, PT ;  /* 0x000000030600720c */ /* 0x000fda0003f84070 */
        /* <DEDUP_REMOVED lines=8> */
[----:B------:R-:W-:Y:S01]  /*03b0*/  @!P3 IADD3 R3, PT, PT, -R3, RZ, RZ ;  /* 0x000000ff0303b210 */ /* 0x000fe20007ffe1ff */
[----:B------:R-:W0:Y:S01]  /*03c0*/  @!P0 LDC.64 R8, c[0x0][0x3a0] ;  /* 0x0000e800ff088b82 */ /* 0x000e220000000a00 */
[----:B------:R-:W-:Y:S02]  /*03d0*/  @P1 IADD3 R5, PT, PT, R5, 0x1, RZ ;  /* 0x0000000105051810 */ /* 0x000fe40007ffe0ff */
[----:B------:R-:W-:Y:S02]  /*03e0*/  SEL R37, R4, R3, !P4 ;  /* 0x0000000304257207 */ /* 0x000fe40006000000 */
[----:B------:R-:W-:-:S02]  /*03f0*/  @!P2 IADD3 R5, PT, PT, -R5, RZ, RZ ;  /* 0x000000ff0505a210 */ /* 0x000fc40007ffe1ff */
[----:B------:R-:W-:Y:S02]  /*0400*/  ISETP.GE.U32.AND P1, PT, R35, UR16, PT ;  /* 0x0000001023007c0c */ /* 0x000fe4000bf26070 */
[----:B------:R-:W-:Y:S02]  /*0410*/  SEL R3, R4, R5, !P4 ;  /* 0x0000000504037207 */ /* 0x000fe40006000000 */
[----:B------:R-:W-:Y:S02]  /*0420*/  SHF.L.U32 R5, R37, 0x2, RZ ;  /* 0x0000000225057819 */ /* 0x000fe400000006ff */
[----:B------:R-:W-:Y:S02]  /*0430*/  MOV R4, UR4 ;  /* 0x0000000400047c02 */ /* 0x000fe40008000f00 */
[----:B------:R-:W-:Y:S02]  /*0440*/  LOP3.LUT R10, R5, 0x2, R10, 0xf8, !PT ;  /* 0x00000002050a7812 */ /* 0x000fe400078ef80a */
[----:B------:R-:W-:-:S02]  /*0450*/  SHF.R.S32.HI R11, RZ, 0x1f, R5 ;  /* 0x0000001fff0b7819 */ /* 0x000fc40000011405 */
[----:B------:R-:W-:Y:S02]  /*0460*/  MOV R5, UR5 ;  /* 0x0000000500057c02 */ /* 0x000fe40008000f00 */
[----:B------:R-:W-:Y:S01]  /*0470*/  ISETP.GE.AND.EX P1, PT, R15, UR17, PT, P1 ;  /* 0x000000110f007c0c */ /* 0x000fe2000bf26310 */
[----:B------:R-:W-:Y:S01]  /*0480*/  IMAD.WIDE.U32 R42, R3, UR18, R10 ;  /* 0x00000012032a7c25 */ /* 0x000fe2000f8e000a */
[----:B------:R-:W-:Y:S02]  /*0490*/  SHF.R.S32.HI R6, RZ, 0x1f, R3 ;  /* 0x0000001fff067819 */ /* 0x000fe40000011403 */
[----:B------:R-:W2:Y:S01]  /*04a0*/  LDG.E.64 R4, desc[UR12][R4.64] ;  /* 0x0000000c04047981 */ /* 0x000ea2000c1e1b00 */
[----:B---3--:R-:W-:Y:S02]  /*04b0*/  IMAD R11, R14, UR10, R7 ;  /* 0x0000000a0e0b7c24 */ /* 0x008fe4000f8e0207 */
[----:B------:R-:W-:-:S03]  /*04c0*/  IMAD R6, R6, UR18, RZ ;  /* 0x0000001206067c24 */ /* 0x000fc6000f8e02ff */
[----:B------:R-:W-:Y:S01]  /*04d0*/  ISETP.GE.U32.AND P2, PT, R11, UR16, PT ;  /* 0x000000100b007c0c */ /* 0x000fe2000bf46070 */
[----:B------:R-:W-:Y:S01]  /*04e0*/  IMAD R3, R3, UR19, R6 ;  /* 0x0000001303037c24 */ /* 0x000fe2000f8e0206 */
[----:B------:R-:W-:Y:S01]  /*04f0*/  SHF.R.S32.HI R7, RZ, 0x1f, R11 ;  /* 0x0000001fff077819 */ /* 0x000fe2000001140b */
[----:B------:R-:W3:Y:S03]  /*0500*/  @!P1 LDC.64 R26, c[0x0][0x3f8] ;  /* 0x0000fe00ff1a9b82 */ /* 0x000ee60000000a00 */
[----:B------:R-:W-:Y:S01]  /*0510*/  ISETP.GE.AND.EX P2, PT, R7, UR17, PT, P2 ;  /* 0x0000001107007c0c */ /* 0x000fe2000bf46320 */
[----:B-1----:R-:W-:-:S04]  /*0520*/  @!P0 IMAD R6, R17, R12, RZ ;  /* 0x0000000c11068224 */ /* 0x002fc800078e02ff */
[----:B------:R-:W1:Y:S01]  /*0530*/  @!P0 LDC.64 R16, c[0x0][0x398] ;  /* 0x0000e600ff108b82 */ /* 0x000e620000000a00 */
[----:B------:R-:W-:Y:S02]  /*0540*/  IADD3 R41, PT, PT, R43, R3, RZ ;  /* 0x000000032b297210 */ /* 0x000fe40007ffe0ff */
[----:B------:R-:W-:Y:S01]  /*0550*/  @!P0 MOV R40, R42 ;  /* 0x0000002a00288202 */ /* 0x000fe20000000f00 */
[----:B------:R-:W-:Y:S01]  /*0560*/  @!P0 IMAD R19, R36, R13, R6 ;  /* 0x0000000d24138224 */ /* 0x000fe200078e0206 */
[----:B------:R-:W-:-:S03]  /*0570*/  SHF.R.S32.HI R3, RZ, 0x1f, R34 ;  /* 0x0000001fff037819 */ /* 0x000fc60000011422 */
[----:B------:R-:W4:Y:S01]  /*0580*/  @!P2 LDC.64 R24, c[0x0][0x3f8] ;  /* 0x0000fe00ff18ab82 */ /* 0x000f220000000a00 */
[----:B------:R-:W-:Y:S01]  /*0590*/  @!P0 IMAD.WIDE.U32 R12, R36, R12, R40 ;  /* 0x0000000c240c8225 */ /* 0x000fe200078e0028 */
[----:B------:R-:W-:-:S04]  /*05a0*/  ISETP.GE.U32.AND P3, PT, R34, UR16, PT ;  /* 0x0000001022007c0c */ /* 0x000fc8000bf66070 */
[----:B------:R-:W-:Y:S02]  /*05b0*/  ISETP.GE.AND.EX P3, PT, R3, UR17, PT, P3 ;  /* 0x0000001103007c0c */ /* 0x000fe4000bf66330 */
[----:B------:R-:W-:Y:S01]  /*05c0*/  @!P0 IADD3 R13, PT, PT, R13, R19, RZ ;  /* 0x000000130d0d8210 */ /* 0x000fe20007ffe0ff */
[----:B------:R-:W4:Y:S01]  /*05d0*/  @!P1 LDC.64 R38, c[0x0][0x3a0] ;  /* 0x0000e800ff269b82 */ /* 0x000f220000000a00 */
[C---:B------:R-:W-:Y:S02]  /*05e0*/  @!P0 SHF.L.U32 R19, R12.reuse, 0x1, RZ ;  /* 0x000000010c138819 */ /* 0x040fe400000006ff */
[----:B------:R-:W-:Y:S02]  /*05f0*/  @!P0 SHF.L.U64.HI R6, R12, 0x1, R13 ;  /* 0x000000010c068819 */ /* 0x000fe4000001020d */
[----:B0-----:R-:W-:-:S03]  /*0600*/  @!P0 IADD3 R8, P4, PT, R19, R8, RZ ;  /* 0x0000000813088210 */ /* 0x001fc60007f9e0ff */
[----:B------:R-:W0:Y:S01]  /*0610*/  @!P1 LDC.64 R22, c[0x0][0x398] ;  /* 0x0000e600ff169b82 */ /* 0x000e220000000a00 */
[C---:B------:R-:W-:Y:S01]  /*0620*/  @!P0 IADD3.X R9, PT, PT, R6.reuse, R9, RZ, P4, !PT ;  /* 0x0000000906098210 */ /* 0x040fe200027fe4ff */
[----:B---3--:R-:W-:Y:S01]  /*0630*/  @!P1 IMAD R14, R15, R26, RZ ;  /* 0x0000001a0f0e9224 */ /* 0x008fe200078e02ff */
[----:B------:R-:W-:Y:S02]  /*0640*/  @!P1 MOV R12, R42 ;  /* 0x0000002a000c9202 */ /* 0x000fe40000000f00 */
[----:B------:R-:W-:Y:S02]  /*0650*/  @!P1 MOV R13, R41 ;  /* 0x00000029000d9202 */ /* 0x000fe40000000f00 */
[----:B-1----:R-:W-:Y:S02]  /*0660*/  @!P0 IADD3 R16, P4, PT, R19, R16, RZ ;  /* 0x0000001013108210 */ /* 0x002fe40007f9e0ff */
[----:B------:R-:W-:Y:S01]  /*0670*/  CS2R R30, SRZ ;  /* 0x00000000001e7805 */ /* 0x000fe2000001ff00 */
[----:B------:R-:W1:Y:S01]  /*0680*/  @!P3 LDC.64 R18, c[0x0][0x3f8] ;  /* 0x0000fe00ff12bb82 */ /* 0x000e620000000a00 */
[C---:B------:R-:W-:Y:S01]  /*0690*/  @!P1 IMAD R15, R35.reuse, R27, R14 ;  /* 0x0000001b230f9224 */ /* 0x040fe200078e020e */
[----:B------:R-:W-:Y:S01]  /*06a0*/  @!P0 IADD3.X R17, PT, PT, R6, R17, RZ, P4, !PT ;  /* 0x0000001106118210 */ /* 0x000fe200027fe4ff */
[----:B------:R-:W-:Y:S01]  /*06b0*/  @!P1 IMAD.WIDE.U32 R26, R35, R26, R12 ;  /* 0x0000001a231a9225 */ /* 0x000fe200078e000c */
[----:B------:R-:W-:-:S02]  /*06c0*/  ISETP.NE.AND P4, PT, RZ, UR14, PT ;  /* 0x0000000eff007c0c */ /* 0x000fc4000bf85270 */
[----:B------:R-:W-:Y:S01]  /*06d0*/  CS2R R28, SRZ ;  /* 0x00000000001c7805 */ /* 0x000fe2000001ff00 */
[----:B------:R3:W5:Y:S01]  /*06e0*/  @!P0 LDG.E R30, desc[UR12][R8.64] ;  /* 0x0000000c081e8981 */ /* 0x000762000c1e1900 */
[----:B----4-:R-:W-:Y:S01]  /*06f0*/  @!P2 IMAD R6, R7, R24, RZ ;  /* 0x000000180706a224 */ /* 0x010fe200078e02ff */
[----:B------:R-:W-:Y:S01]  /*0700*/  @!P1 IADD3 R15, PT, PT, R27, R15, RZ ;  /* 0x0000000f1b0f9210 */ /* 0x000fe20007ffe0ff */
[----:B------:R-:W4:Y:S01]  /*0710*/  @!P2 LDC.64 R20, c[0x0][0x3a0] ;  /* 0x0000e800ff14ab82 */ /* 0x000f220000000a00 */
[C---:B------:R-:W-:Y:S01]  /*0720*/  @!P1 SHF.L.U32 R13, R26.reuse, 0x1, RZ ;  /* 0x000000011a0d9819 */ /* 0x040fe200000006ff */
[----:B------:R-:W-:Y:S01]  /*0730*/  @!P2 IMAD R27, R11, R25, R6 ;  /* 0x000000190b1ba224 */ /* 0x000fe200078e0206 */
[----:B------:R-:W-:Y:S01]  /*0740*/  @!P2 MOV R6, R42 ;  /* 0x0000002a0006a202 */ /* 0x000fe20000000f00 */
[----:B------:R0:W5:Y:S01]  /*0750*/  @!P0 LDG.E R29, desc[UR12][R16.64] ;  /* 0x0000000c101d8981 */ /* 0x000162000c1e1900 */
[----:B------:R-:W-:Y:S02]  /*0760*/  @!P2 MOV R7, R41 ;  /* 0x000000290007a202 */ /* 0x000fe40000000f00 */
[----:B------:R-:W-:Y:S01]  /*0770*/  @!P1 SHF.L.U64.HI R26, R26, 0x1, R15 ;  /* 0x000000011a1a9819 */ /* 0x000fe2000001020f */
[----:B---3--:R-:W3:Y:S01]  /*0780*/  @!P2 LDC.64 R8, c[0x0][0x398] ;  /* 0x0000e600ff08ab82 */ /* 0x008ee20000000a00 */
[----:B------:R-:W-:Y:S01]  /*0790*/  @!P1 IADD3 R38, P5, PT, R13, R38, RZ ;  /* 0x000000260d269210 */ /* 0x000fe20007fbe0ff */
[----:B------:R-:W-:Y:S01]  /*07a0*/  @!P2 IMAD.WIDE.U32 R24, R11, R24, R6 ;  /* 0x000000180b18a225 */ /* 0x000fe200078e0006 */
[----:B0-----:R-:W-:-:S05]  /*07b0*/  @!P1 IADD3 R22, P0, PT, R13, R22, RZ ;  /* 0x000000160d169210 */ /* 0x001fca0007f1e0ff */
[----:B------:R-:W0:Y:S08]  /*07c0*/  @!P3 LDC.64 R12, c[0x0][0x3a0] ;  /* 0x0000e800ff0cbb82 */ /* 0x000e300000000a00 */
[----:B------:R-:W3:Y:S08]  /*07d0*/  @!P3 LDC.64 R14, c[0x0][0x398] ;  /* 0x0000e600ff0ebb82 */ /* 0x000ef00000000a00 */
[----:B------:R-:W0:Y:S01]  /*07e0*/  LDC.64 R16, c[0x0][0x3a8] ;  /* 0x0000ea00ff107b82 */ /* 0x000e220000000a00 */
[----:B------:R-:W-:-:S07]  /*07f0*/  @!P1 IADD3.X R39, PT, PT, R26, R39, RZ, P5, !PT ;  /* 0x000000271a279210 */ /* 0x000fce0002ffe4ff */
[----:B------:R-:W3:Y:S01]  /*0800*/  @P4 LDC.64 R6, c[0x0][0x3b0] ;  /* 0x0000ec00ff064b82 */ /* 0x000ee20000000a00 */
[----:B------:R-:W-:Y:S01]  /*0810*/  @!P2 IADD3 R11, PT, PT, R25, R27, RZ ;  /* 0x0000001b190ba210 */ /* 0x000fe20007ffe0ff */
[----:B-1----:R-:W-:Y:S01]  /*0820*/  @!P3 IMAD R25, R3, R18, RZ ;  /* 0x000000120319b224 */ /* 0x002fe200078e02ff */
[----:B------:R-:W-:Y:S01]  /*0830*/  @!P1 IADD3.X R23, PT, PT, R26, R23, RZ, P0, !PT ;  /* 0x000000171a179210 */ /* 0x000fe200007fe4ff */
[----:B------:R-:W5:Y:S01]  /*0840*/  @!P1 LDG.E R28, desc[UR12][R38.64] ;  /* 0x0000000c261c9981 */ /* 0x000f62000c1e1900 */
[----:B------:R-:W-:Y:S02]  /*0850*/  @!P3 MOV R26, R42 ;  /* 0x0000002a001ab202 */ /* 0x000fe40000000f00 */
[----:B------:R-:W-:Y:S01]  /*0860*/  @!P3 MOV R27, R41 ;  /* 0x00000029001bb202 */ /* 0x000fe20000000f00 */
[----:B------:R-:W-:Y:S01]  /*0870*/  @!P3 IMAD R25, R34, R19, R25 ;  /* 0x000000132219b224 */ /* 0x000fe200078e0219 */
[----:B------:R-:W-:Y:S01]  /*0880*/  @!P2 SHF.L.U32 R3, R24, 0x1, RZ ;  /* 0x000000011803a819 */ /* 0x000fe200000006ff */
[----:B------:R-:W-:Y:S01]  /*0890*/  @!P3 IMAD.WIDE.U32 R18, R34, R18, R26 ;  /* 0x000000122212b225 */ /* 0x000fe200078e001a */
[----:B------:R-:W-:-:S02]  /*08a0*/  @!P2 SHF.L.U64.HI R24, R24, 0x1, R11 ;  /* 0x000000011818a819 */ /* 0x000fc4000001020b */
[----:B------:R-:W-:Y:S02]  /*08b0*/  MOV R11, RZ ;  /* 0x000000ff000b7202 */ /* 0x000fe40000000f00 */
[----:B------:R-:W-:Y:S02]  /*08c0*/  @!P3 IADD3 R25, PT, PT, R19, R25, RZ ;  /* 0x000000191319b210 */ /* 0x000fe40007ffe0ff */
[----:B----4-:R-:W-:Y:S02]  /*08d0*/  @!P2 IADD3 R20, P0, PT, R3, R20, RZ ;  /* 0x000000140314a210 */ /* 0x010fe40007f1e0ff */
[----:B------:R-:W-:Y:S01]  /*08e0*/  @!P3 SHF.L.U32 R19, R18, 0x1, RZ ;  /* 0x000000011213b819 */ /* 0x000fe200000006ff */
[----:B------:R-:W5:Y:S01]  /*08f0*/  @!P1 LDG.E R11, desc[UR12][R22.64] ;  /* 0x0000000c160b9981 */ /* 0x000f62000c1e1900 */
[----:B------:R-:W-:Y:S01]  /*0900*/  MOV R32, RZ ;  /* 0x000000ff00207202 */ /* 0x000fe20000000f00 */
[----:B0-----:R-:W-:Y:S01]  /*0910*/  IMAD.WIDE R16, R10, 0x2, R16 ;  /* 0x000000020a107825 */ /* 0x001fe200078e0210 */
[----:B------:R-:W-:-:S02]  /*0920*/  @!P2 IADD3.X R21, PT, PT, R24, R21, RZ, P0, !PT ;  /* 0x000000151815a210 */ /* 0x000fc400007fe4ff */
[----:B------:R-:W-:Y:S02]  /*0930*/  @!P3 SHF.L.U64.HI R26, R18, 0x1, R25 ;  /* 0x00000001121ab819 */ /* 0x000fe40000010219 */
[C---:B------:R-:W-:Y:S01]  /*0940*/  @!P3 IADD3 R12, P1, PT, R19.reuse, R12, RZ ;  /* 0x0000000c130cb210 */ /* 0x040fe20007f3e0ff */
[----:B------:R-:W5:Y:S01]  /*0950*/  @!P2 LDG.E R32, desc[UR12][R20.64] ;  /* 0x0000000c1420a981 */ /* 0x000f62000c1e1900 */
[----:B---3--:R-:W-:Y:S01]  /*0960*/  @!P3 IADD3 R14, P5, PT, R19, R14, RZ ;  /* 0x0000000e130eb210 */ /* 0x008fe20007fbe0ff */
[----:B------:R-:W-:Y:S01]  /*0970*/  @P4 IMAD.WIDE R18, R10, 0x2, R6 ;  /* 0x000000020a124825 */ /* 0x000fe200078e0206 */
[----:B------:R-:W-:Y:S01]  /*0980*/  @!P2 IADD3 R8, P0, PT, R3, R8, RZ ;  /* 0x000000080308a210 */ /* 0x000fe20007f1e0ff */
[----:B------:R-:W3:Y:S01]  /*0990*/  LDG.E.U16 R6, desc[UR12][R16.64] ;  /* 0x0000000c10067981 */ /* 0x000ee2000c1e1500 */
[----:B------:R-:W-:Y:S02]  /*09a0*/  MOV R10, RZ ;  /* 0x000000ff000a7202 */ /* 0x000fe40000000f00 */
[----:B------:R-:W-:Y:S01]  /*09b0*/  MOV R7, RZ ;  /* 0x000000ff00077202 */ /* 0x000fe20000000f00 */
[----:B------:R-:W4:Y:S01]  /*09c0*/  @P4 LDG.E.U16 R22, desc[UR12][R18.64] ;  /* 0x0000000c12164981 */ /* 0x000f22000c1e1500 */
[----:B------:R-:W-:-:S02]  /*09d0*/  @!P2 IADD3.X R9, PT, PT, R24, R9, RZ, P0, !PT ;  /* 0x000000091809a210 */ /* 0x000fc400007fe4ff */
[C---:B------:R-:W-:Y:S01]  /*09e0*/  @!P3 IADD3.X R13, PT, PT, R26.reuse, R13, RZ, P1, !PT ;  /* 0x0000000d1a0db210 */ /* 0x040fe20000ffe4ff */
[----:B------:R-:W4:Y:S01]  /*09f0*/  @P4 LDG.E.U16 R21, desc[UR12][R18.64+0x2] ;  /* 0x0000020c12154981 */ /* 0x000f22000c1e1500 */
[----:B------:R-:W-:-:S03]  /*0a00*/  @!P3 IADD3.X R15, PT, PT, R26, R15, RZ, P5, !PT ;  /* 0x0000000f1a0fb210 */ /* 0x000fc60002ffe4ff */
[----:B------:R0:W4:Y:S04]  /*0a10*/  LDG.E.U16 R20, desc[UR12][R16.64+0x2] ;  /* 0x0000020c10147981 */ /* 0x000128000c1e1500 */
[----:B------:R1:W5:Y:S04]  /*0a20*/  @!P2 LDG.E R31, desc[UR12][R8.64] ;  /* 0x0000000c081fa981 */ /* 0x000368000c1e1900 */
[----:B------:R1:W5:Y:S04]  /*0a30*/  @!P3 LDG.E R10, desc[UR12][R12.64] ;  /* 0x0000000c0c0ab981 */ /* 0x000368000c1e1900 */
[----:B------:R1:W5:Y:S01]  /*0a40*/  @!P3 LDG.E R7, desc[UR12][R14.64] ;  /* 0x0000000c0e07b981 */ /* 0x000362000c1e1900 */
[----:B------:R-:W-:Y:S01]  /*0a50*/  UISETP.NE.AND UP1, UPT, UR14, URZ, UPT ;  /* 0x000000ff0e00728c */ /* 0x000fe2000bf25270 */
[----:B------:R-:W-:Y:S01]  /*0a60*/  MOV R3, RZ ;  /* 0x000000ff00037202 */ /* 0x000fe20000000f00 */
        /* <DEDUP_REMOVED lines=13> */
[----:B---3--:R-:W-:Y:S02]  /*0b40*/  SHF.L.U32 R4, R6, 0x10, RZ ;  /* 0x0000001006047819 */ /* 0x008fe400000006ff */
[----:B----4-:R-:W-:Y:S02]  /*0b50*/  @P4 SHF.L.U32 R5, R22, 0x10, RZ ;  /* 0x0000001016054819 */ /* 0x010fe400000006ff */
[----:B------:R-:W-:Y:S02]  /*0b60*/  @P4 SHF.L.U32 R3, R21, 0x10, RZ ;  /* 0x0000001015034819 */ /* 0x000fe400000006ff */
[----:B------:R-:W-:Y:S01]  /*0b70*/  SHF.L.U32 R6, R20, 0x10, RZ ;  /* 0x0000001014067819 */ /* 0x000fe200000006ff */
[----:B-1----:R-:W-:Y:S06]  /*0b80*/  BRA.U UP1, `(.L_x_716) ;  /* 0x0000000501247547 */ /* 0x002fec000b800000 */
[--C-:B-----5:R-:W-:Y:S02]  /*0b90*/  HADD2.F32 R8, -RZ, R32.reuse.H0_H0 ;  /* 0x20000020ff087230 */ /* 0x120fe40000004100 */
[--C-:B------:R-:W-:Y:S02]  /*0ba0*/  HADD2.F32 R13, -RZ, R31.reuse.H0_H0 ;  /* 0x2000001fff0d7230 */ /* 0x100fe40000004100 */
[----:B------:R-:W-:Y:S02]  /*0bb0*/  HADD2.F32 R12, -RZ, R32.H1_H1 ;  /* 0x30000020ff0c7230 */ /* 0x000fe40000004100 */
[----:B------:R-:W-:Y:S01]  /*0bc0*/  FADD.FTZ R8, R8, -UR15 ;  /* 0x8000000f08087e21 */ /* 0x000fe20008010000 */
[----:B------:R-:W-:Y:S02]  /*0bd0*/  HADD2.F32 R9, -RZ, R31.H1_H1 ;  /* 0x3000001fff097230 */ /* 0x000fe40000004100 */
[----:B------:R-:W-:Y:S01]  /*0be0*/  FMUL.FTZ R15, R4, R13 ;  /* 0x0000000d040f7220 */ /* 0x000fe20000410000 */
[----:B------:R-:W-:-:S02]  /*0bf0*/  HADD2.F32 R16, -RZ, R30.H0_H0 ;  /* 0x2000001eff107230 */ /* 0x000fc40000004100 */
[----:B------:R-:W-:Y:S01]  /*0c00*/  FADD.FTZ R12, R12, -UR15 ;  /* 0x8000000f0c0c7e21 */ /* 0x000fe20008010000 */
[----:B------:R-:W-:Y:S01]  /*0c10*/  FMUL.FTZ R8, R8, UR9 ;  /* 0x0000000908087c20 */ /* 0x000fe20008410000 */
[----:B------:R-:W-:Y:S02]  /*0c20*/  HADD2.F32 R19, -RZ, R29.H0_H0 ;  /* 0x2000001dff137230 */ /* 0x000fe40000004100 */
[----:B------:R-:W-:Y:S01]  /*0c30*/  FMUL.FTZ R17, R6, R9 ;  /* 0x0000000906117220 */ /* 0x000fe20000410000 */
[----:B------:R-:W-:Y:S01]  /*0c40*/  FADD.FTZ R14, RZ, R15 ;  /* 0x0000000fff0e7221 */ /* 0x000fe20000010000 */
[----:B------:R-:W-:Y:S01]  /*0c50*/  FMUL.FTZ R12, R12, UR9 ;  /* 0x000000090c0c7c20 */ /* 0x000fe20008410000 */
[----:B------:R-:W-:Y:S01]  /*0c60*/  FFMA.FTZ R15, R8, R15, RZ ;  /* 0x0000000f080f7223 */ /* 0x000fe200000100ff */
[----:B------:R-:W-:Y:S01]  /*0c70*/  FADD.FTZ R16, R16, -UR15 ;  /* 0x8000000f10107e21 */ /* 0x000fe20008010000 */
[----:B------:R-:W-:Y:S01]  /*0c80*/  FADD.FTZ R14, R17, R14 ;  /* 0x0000000e110e7221 */ /* 0x000fe20000010000 */
[----:B------:R-:W-:-:S02]  /*0c90*/  HADD2.F32 R18, -RZ, R30.H1_H1 ;  /* 0x3000001eff127230 */ /* 0x000fc40000004100 */
[----:B------:R-:W-:Y:S01]  /*0ca0*/  FMUL.FTZ R21, R4, R19 ;  /* 0x0000001304157220 */ /* 0x000fe20000410000 */
[----:B------:R-:W-:Y:S01]  /*0cb0*/  FFMA.FTZ R15, R12, R17, R15 ;  /* 0x000000110c0f7223 */ /* 0x000fe2000001000f */
[----:B------:R-:W-:Y:S01]  /*0cc0*/  FMUL.FTZ R16, R16, UR9 ;  /* 0x0000000910107c20 */ /* 0x000fe20008410000 */
[----:B------:R-:W-:Y:S02]  /*0cd0*/  HADD2.F32 R17, -RZ, R29.H1_H1 ;  /* 0x3000001dff117230 */ /* 0x000fe40000004100 */
[----:B------:R-:W-:Y:S01]  /*0ce0*/  FADD.FTZ R22, R14, R21 ;  /* 0x000000150e167221 */ /* 0x000fe20000010000 */
[----:B------:R-:W-:Y:S02]  /*0cf0*/  HADD2.F32 R24, -RZ, R28.H0_H0 ;  /* 0x2000001cff187230 */ /* 0x000fe40000004100 */
[----:B------:R-:W-:Y:S01]  /*0d00*/  FADD.FTZ R14, R18, -UR15 ;  /* 0x8000000f120e7e21 */ /* 0x000fe20008010000 */
[----:B------:R-:W-:Y:S01]  /*0d10*/  FFMA.FTZ R23, R16, R21, R15 ;  /* 0x0000001510177223 */ /* 0x000fe2000001000f */
[----:B------:R-:W-:-:S02]  /*0d20*/  HADD2.F32 R15, -RZ, R11.H0_H0 ;  /* 0x2000000bff0f7230 */ /* 0x000fc40000004100 */
[----:B------:R-:W-:Y:S01]  /*0d30*/  FFMA.FTZ R20, R13, R8, RZ ;  /* 0x000000080d147223 */ /* 0x000fe200000100ff */
[----:B------:R-:W-:Y:S01]  /*0d40*/  FMUL.FTZ R21, R6, R17 ;  /* 0x0000001106157220 */ /* 0x000fe20000410000 */
[----:B------:R-:W-:Y:S01]  /*0d50*/  FMUL.FTZ R14, R14, UR9 ;  /* 0x000000090e0e7c20 */ /* 0x000fe20008410000 */
[----:B------:R-:W-:Y:S01]  /*0d60*/  FADD.FTZ R8, R24, -UR15 ;  /* 0x8000000f18087e21 */ /* 0x000fe20008010000 */
[----:B------:R-:W-:Y:S01]  /*0d70*/  FADD.FTZ R18, RZ, R13 ;  /* 0x0000000dff127221 */ /* 0x000fe20000010000 */
[----:B------:R-:W-:Y:S01]  /*0d80*/  FADD.FTZ R22, R21, R22 ;  /* 0x0000001615167221 */ /* 0x000fe20000010000 */
[----:B------:R-:W-:Y:S01]  /*0d90*/  FFMA.FTZ R23, R14, R21, R23 ;  /* 0x000000150e177223 */ /* 0x000fe20000010017 */
[----:B------:R-:W-:Y:S01]  /*0da0*/  FMUL.FTZ R13, R4, R15 ;  /* 0x0000000f040d7220 */ /* 0x000fe20000410000 */
[----:B------:R-:W-:Y:S01]  /*0db0*/  FMUL.FTZ R8, R8, UR9 ;  /* 0x0000000908087c20 */ /* 0x000fe20008410000 */
[----:B------:R-:W-:Y:S01]  /*0dc0*/  FFMA.FTZ R16, R19, R16, R20 ;  /* 0x0000001013107223 */ /* 0x000fe20000010014 */
[----:B------:R-:W-:-:S02]  /*0dd0*/  HADD2.F32 R20, -RZ, R28.H1_H1 ;  /* 0x3000001cff147230 */ /* 0x000fc40000004100 */
[----:B------:R-:W-:Y:S01]  /*0de0*/  FADD.FTZ R18, R19, R18 ;  /* 0x0000001213127221 */ /* 0x000fe20000010000 */
[----:B------:R-:W-:Y:S01]  /*0df0*/  FADD.FTZ R19, R22, R13 ;  /* 0x0000000d16137221 */ /* 0x000fe20000010000 */
[----:B------:R-:W-:Y:S01]  /*0e00*/  FFMA.FTZ R23, R8, R13, R23 ;  /* 0x0000000d08177223 */ /* 0x000fe20000010017 */
[----:B------:R-:W-:Y:S02]  /*0e10*/  HADD2.F32 R13, -RZ, R11.H1_H1 ;  /* 0x3000000bff0d7230 */ /* 0x000fe40000004100 */
[----:B------:R-:W-:Y:S01]  /*0e20*/  FADD.FTZ R20, R20, -UR15 ;  /* 0x8000000f14147e21 */ /* 0x000fe20008010000 */
[----:B------:R-:W-:Y:S01]  /*0e30*/  FFMA.FTZ R22, R9, R12, RZ ;  /* 0x0000000c09167223 */ /* 0x000fe200000100ff */
[----:B------:R-:W-:Y:S02]  /*0e40*/  HADD2.F32 R24, -RZ, R10.H0_H0 ;  /* 0x2000000aff187230 */ /* 0x000fe40000004100 */
[----:B------:R-:W-:Y:S01]  /*0e50*/  FADD.FTZ R12, RZ, R9 ;  /* 0x00000009ff0c7221 */ /* 0x000fe20000010000 */
[----:B------:R-:W-:Y:S01]  /*0e60*/  FMUL.FTZ R21, R6, R13 ;  /* 0x0000000d06157220 */ /* 0x000fe20000410000 */
[----:B------:R-:W-:Y:S01]  /*0e70*/  FMUL.FTZ R20, R20, UR9 ;  /* 0x0000000914147c20 */ /* 0x000fe20008410000 */
[----:B------:R-:W-:Y:S01]  /*0e80*/  FFMA.FTZ R14, R17, R14, R22 ;  /* 0x0000000e110e7223 */ /* 0x000fe20000010016 */
[----:B------:R-:W-:-:S02]  /*0e90*/  HADD2.F32 R9, -RZ, R7.H0_H0 ;  /* 0x20000007ff097230 */ /* 0x000fc40000004100 */
[----:B------:R-:W-:Y:S01]  /*0ea0*/  FADD.FTZ R19, R21, R19 ;  /* 0x0000001315137221 */ /* 0x000fe20000010000 */
[----:B------:R-:W-:Y:S01]  /*0eb0*/  FFMA.FTZ R23, R20, R21, R23 ;  /* 0x0000001514177223 */ /* 0x000fe20000010017 */
[----:B------:R-:W-:Y:S01]  /*0ec0*/  FADD.FTZ R22, R24, -UR15 ;  /* 0x8000000f18167e21 */ /* 0x000fe20008010000 */
[----:B------:R-:W-:Y:S02]  /*0ed0*/  HADD2.F32 R21, -RZ, R10.H1_H1 ;  /* 0x3000000aff157230 */ /* 0x000fe40000004100 */
[----:B------:R-:W-:Y:S01]  /*0ee0*/  FADD.FTZ R12, R17, R12 ;  /* 0x0000000c110c7221 */ /* 0x000fe20000010000 */
        /* <DEDUP_REMOVED lines=19> */
.L_x_716:
[--C-:B-----5:R-:W-:Y:S02]  /*1020*/  HADD2.F32 R8, -RZ, R32.reuse.H0_H0 ;  /* 0x20000020ff087230 */ /* 0x120fe40000004100 */
[----:B------:R-:W-:Y:S02]  /*1030*/  HADD2.F32 R9, -RZ, R32.H1_H1 ;  /* 0x30000020ff097230 */ /* 0x000fe40000004100 */
[--C-:B------:R-:W-:Y:S02]  /*1040*/  HADD2.F32 R12, -RZ, R30.reuse.H0_H0 ;  /* 0x2000001eff0c7230 */ /* 0x100fe40000004100 */
[----:B------:R-:W-:Y:S01]  /*1050*/  FADD.FTZ R8, R8, -UR15 ;  /* 0x8000000f08087e21 */ /* 0x000fe20008010000 */
[----:B------:R-:W-:Y:S02]  /*1060*/  HADD2.F32 R14, -RZ, R30.H1_H1 ;  /* 0x3000001eff0e7230 */ /* 0x000fe40000004100 */
[----:B------:R-:W-:Y:S01]  /*1070*/  FADD.FTZ R9, R9, -UR15 ;  /* 0x8000000f09097e21 */ /* 0x000fe20008010000 */
[----:B------:R-:W-:-:S02]  /*1080*/  HADD2.F32 R18, -RZ, R28.H0_H0 ;  /* 0x2000001cff127230 */ /* 0x000fc40000004100 */
[----:B------:R-:W-:Y:S01]  /*1090*/  FMUL.FTZ R8, R8, UR9 ;  /* 0x0000000908087c20 */ /* 0x000fe20008410000 */
[----:B------:R-:W-:Y:S01]  /*10a0*/  FADD.FTZ R12, R12, -UR15 ;  /* 0x8000000f0c0c7e21 */ /* 0x000fe20008010000 */
[----:B------:R-:W-:Y:S01]  /*10b0*/  FMUL.FTZ R9, R9, UR9 ;  /* 0x0000000909097c20 */ /* 0x000fe20008410000 */
[----:B------:R-:W-:Y:S01]  /*10c0*/  FADD.FTZ R16, R14, -UR15 ;  /* 0x8000000f0e107e21 */ /* 0x000fe20008010000 */
[----:B------:R-:W-:Y:S01]  /*10d0*/  FFMA.FTZ R26, R4, R8, R5 ;  /* 0x00000008041a7223 */ /* 0x000fe20000010005 */
[----:B------:R-:W-:Y:S01]  /*10e0*/  FMUL.FTZ R12, R12, UR9 ;  /* 0x000000090c0c7c20 */ /* 0x000fe20008410000 */
[----:B------:R-:W-:Y:S01]  /*10f0*/  FFMA.FTZ R21, R6, R9, R3 ;  /* 0x0000000906157223 */ /* 0x000fe20000010003 */
[----:B------:R-:W-:Y:S01]  /*1100*/  FMUL.FTZ R16, R16, UR9 ;  /* 0x0000000910107c20 */ /* 0x000fe20008410000 */
[----:B------:R-:W-:Y:S01]  /*1110*/  FMUL.FTZ R13, R26, -1.4426950216293334961 ;  /* 0xbfb8aa3b1a0d7820 */ /* 0x000fe20000410000 */
[----:B------:R-:W-:Y:S01]  /*1120*/  FFMA.FTZ R22, R4, R12, R5 ;  /* 0x0000000c04167223 */ /* 0x000fe20000010005 */
[----:B------:R-:W-:Y:S01]  /*1130*/  FMUL.FTZ R14, R21, -1.4426950216293334961 ;  /* 0xbfb8aa3b150e7820 */ /* 0x000fe20000410000 */
[----:B------:R-:W-:Y:S01]  /*1140*/  FFMA.FTZ R17, R6, R16, R3 ;  /* 0x0000001006117223 */ /* 0x000fe20000010003 */
[----:B------:R-:W-:Y:S01]  /*1150*/  FADD.FTZ R18, R18, -UR15 ;  /* 0x8000000f12127e21 */ /* 0x000fe20008010000 */
[----:B------:R-:W-:Y:S01]  /*1160*/  HADD2.F32 R20, -RZ, R28.H1_H1 ;  /* 0x3000001cff147230 */ /* 0x000fe20000004100 */
[----:B------:R-:W0:Y:S01]  /*1170*/  MUFU.EX2 R13, R13 ;  /* 0x0000000d000d7308 */ /* 0x000e220000000800 */
[----:B------:R-:W-:Y:S01]  /*1180*/  FMUL.FTZ R25, R17, -1.4426950216293334961 ;  /* 0xbfb8aa3b11197820 */ /* 0x000fe20000410000 */
[----:B------:R-:W-:-:S02]  /*1190*/  HADD2.F32 R44, -RZ, R31.H0_H0 ;  /* 0x2000001fff2c7230 */ /* 0x000fc40000004100 */
[----:B------:R-:W1:Y:S01]  /*11a0*/  MUFU.EX2 R14, R14 ;  /* 0x0000000e000e7308 */ /* 0x000e620000000800 */
[----:B------:R-:W-:Y:S01]  /*11b0*/  FADD.FTZ R20, R20, -UR15 ;  /* 0x8000000f14147e21 */ /* 0x000fe20008010000 */
[----:B------:R-:W-:Y:S02]  /*11c0*/  HADD2.F32 R45, -RZ, R31.H1_H1 ;  /* 0x3000001fff2d7230 */ /* 0x000fe40000004100 */
[----:B------:R-:W2:Y:S01]  /*11d0*/  MUFU.EX2 R25, R25 ;  /* 0x0000001900197308 */ /* 0x000ea20000000800 */
[----:B0-----:R-:W-:Y:S01]  /*11e0*/  FADD.FTZ R15, R13, 1 ;  /* 0x3f8000000d0f7421 */ /* 0x001fe20000010000 */
[----:B------:R-:W-:Y:S01]  /*11f0*/  FMUL.FTZ R13, R22, -1.4426950216293334961 ;  /* 0xbfb8aa3b160d7820 */ /* 0x000fe20000410000 */
[----:B-1----:R-:W-:Y:S01]  /*1200*/  FADD.FTZ R24, R14, 1 ;  /* 0x3f8000000e187421 */ /* 0x002fe20000010000 */
[----:B------:R-:W-:-:S03]  /*1210*/  FMUL.FTZ R14, R18, UR9 ;  /* 0x00000009120e7c20 */ /* 0x000fc60008410000 */
[----:B------:R-:W0:Y:S01]  /*1220*/  MUFU.RCP R15, R15 ;  /* 0x0000000f000f7308 */ /* 0x000e220000001000 */
[----:B--2---:R-:W-:Y:S01]  /*1230*/  FADD.FTZ R25, R25, 1 ;  /* 0x3f80000019197421 */ /* 0x004fe20000010000 */
[----:B------:R-:W-:-:S04]  /*1240*/  FFMA.FTZ R23, R4, R14, R5 ;  /* 0x0000000e04177223 */ /* 0x000fc80000010005 */
[----:B------:R-:W-:Y:S02]  /*1250*/  FMUL.FTZ R38, R23, -1.4426950216293334961 ;  /* 0xbfb8aa3b17267820 */ /* 0x000fe40000410000 */
[----:B------:R-:W1:Y:S04]  /*1260*/  MUFU.EX2 R13, R13 ;  /* 0x0000000d000d7308 */ /* 0x000e680000000800 */
[----:B------:R-:W2:Y:S01]  /*1270*/  MUFU.RCP R24, R24 ;  /* 0x0000001800187308 */ /* 0x000ea20000001000 */
[----:B0-----:R-:W-:Y:S01]  /*1280*/  FADD.FTZ R19, -R15, 1 ;  /* 0x3f8000000f137421 */ /* 0x001fe20000010100 */
[----:B------:R-:W-:-:S06]  /*1290*/  FMUL.FTZ R15, R44, R15 ;  /* 0x0000000f2c0f7220 */ /* 0x000fcc0000410000 */
[----:B------:R0:W3:Y:S01]  /*12a0*/  MUFU.EX2 R27, R38 ;  /* 0x00000026001b7308 */ /* 0x0000e20000000800 */
[----:B-1----:R-:W-:Y:S01]  /*12b0*/  FADD.FTZ R18, R13, 1 ;  /* 0x3f8000000d127421 */ /* 0x002fe20000010000 */
[----:B------:R-:W-:Y:S01]  /*12c0*/  FMUL.FTZ R13, R20, UR9 ;  /* 0x00000009140d7c20 */ /* 0x000fe20008410000 */
[----:B------:R-:W-:-:S03]  /*12d0*/  FFMA.FTZ R26, R26, R19, 1 ;  /* 0x3f8000001a1a7423 */ /* 0x000fc60000010013 */
[----:B------:R-:W-:Y:S01]  /*12e0*/  FFMA.FTZ R20, R6, R13, R3 ;  /* 0x0000000d06147223 */ /* 0x000fe20000010003 */
[----:B------:R-:W1:Y:S01]  /*12f0*/  MUFU.RCP R18, R18 ;  /* 0x0000001200127308 */ /* 0x000e620000001000 */
[----:B------:R-:W-:Y:S01]  /*1300*/  FMUL.FTZ R15, R15, R26 ;  /* 0x0000001a0f0f7220 */ /* 0x000fe20000410000 */
[----:B--2---:R-:W-:Y:S01]  /*1310*/  FADD.FTZ R26, -R24, 1 ;  /* 0x3f800000181a7421 */ /* 0x004fe20000010100 */
[----:B------:R-:W-:Y:S01]  /*1320*/  FMUL.FTZ R19, R20, -1.4426950216293334961 ;  /* 0xbfb8aa3b14137820 */ /* 0x000fe20000410000 */
[----:B0-----:R-:W-:Y:S01]  /*1330*/  FMUL.FTZ R38, R45, R24 ;  /* 0x000000182d267220 */ /* 0x001fe20000410000 */
[----:B------:R-:W-:Y:S02]  /*1340*/  HADD2.F32 R45, -RZ, R29.H1_H1 ;  /* 0x3000001dff2d7230 */ /* 0x000fe40000004100 */
[----:B------:R-:W-:Y:S01]  /*1350*/  FFMA.FTZ R21, R21, R26, 1 ;  /* 0x3f80000015157423 */ /* 0x000fe2000001001a */
[----:B---3--:R-:W-:Y:S01]  /*1360*/  FADD.FTZ R39, R27, 1 ;  /* 0x3f8000001b277421 */ /* 0x008fe20000010000 */
[----:B------:R-:W0:Y:S08]  /*1370*/  MUFU.RCP R26, R25 ;  /* 0x00000019001a7308 */ /* 0x000e300000001000 */
[----:B------:R-:W2:Y:S01]  /*1380*/  MUFU.EX2 R19, R19 ;  /* 0x0000001300137308 */ /* 0x000ea20000000800 */
[----:B-1----:R-:W-:-:S03]  /*1390*/  FADD.FTZ R27, -R18, 1 ;  /* 0x3f800000121b7421 */ /* 0x002fc60000010100 */
[----:B------:R1:W3:Y:S01]  /*13a0*/  MUFU.RCP R24, R39 ;  /* 0x0000002700187308 */ /* 0x0002e20000001000 */
[----:B------:R-:W-:Y:S01]  /*13b0*/  FFMA.FTZ R22, R22, R27, 1 ;  /* 0x3f80000016167423 */ /* 0x000fe2000001001b */
[----:B------:R-:W-:Y:S02]  /*13c0*/  HADD2.F32 R27, -RZ, R29.H0_H0 ;  /* 0x2000001dff1b7230 */ /* 0x000fe40000004100 */
[----:B--2---:R-:W-:-:S03]  /*13d0*/  FADD.FTZ R44, R19, 1 ;  /* 0x3f800000132c7421 */ /* 0x004fc60000010000 */
[----:B------:R-:W-:Y:S01]  /*13e0*/  FMUL.FTZ R19, R27, R18 ;  /* 0x000000121b137220 */ /* 0x000fe20000410000 */
[--C-:B------:R-:W-:Y:S02]  /*13f0*/  HADD2.F32 R27, -RZ, R10.reuse.H0_H0 ;  /* 0x2000000aff1b7230 */ /* 0x100fe40000004100 */
[----:B0-----:R-:W-:Y:S01]  /*1400*/  FADD.FTZ R18, -R26, 1 ;  /* 0x3f8000001a127421 */ /* 0x001fe20000010100 */
[----:B------:R0:W2:Y:S01]  /*1410*/  MUFU.RCP R25, R44 ;  /* 0x0000002c00197308 */ /* 0x0000a20000001000 */
[----:B------:R-:W-:Y:S01]  /*1420*/  FMUL.FTZ R26, R45, R26 ;  /* 0x0000001a2d1a7220 */ /* 0x000fe20000410000 */
[----:B------:R-:W-:Y:S01]  /*1430*/  FMUL.FTZ R19, R19, R22 ;  /* 0x0000001613137220 */ /* 0x000fe20000410000 */
[----:B-1----:R-:W-:Y:S01]  /*1440*/  FADD.FTZ R39, R27, -UR15 ;  /* 0x8000000f1b277e21 */ /* 0x002fe20008010000 */
[----:B------:R-:W-:Y:S01]  /*1450*/  FFMA.FTZ R27, R17, R18, 1 ;  /* 0x3f800000111b7423 */ /* 0x000fe20000010012 */
[----:B------:R-:W-:Y:S01]  /*1460*/  FMUL.FTZ R18, R38, R21 ;  /* 0x0000001526127220 */ /* 0x000fe20000410000 */
[----:B------:R-:W-:-:S02]  /*1470*/  HADD2.F32 R38, -RZ, R10.H1_H1 ;  /* 0x3000000aff267230 */ /* 0x000fc40000004100 */
[----:B------:R-:W-:Y:S01]  /*1480*/  FMUL.FTZ R17, R39, UR9 ;  /* 0x0000000927117c20 */ /* 0x000fe20008410000 */
[----:B------:R-:W-:Y:S01]  /*1490*/  FMUL.FTZ R21, R26, R27 ;  /* 0x0000001b1a157220 */ /* 0x000fe20000410000 */
[----:B---3--:R-:W-:Y:S01]  /*14a0*/  FADD.FTZ R26, -R24, 1 ;  /* 0x3f800000181a7421 */ /* 0x008fe20000010100 */
[----:B------:R-:W-:Y:S02]  /*14b0*/  HADD2.F32 R27, -RZ, R11.H0_H0 ;  /* 0x2000000bff1b7230 */ /* 0x000fe40000004100 */
[----:B------:R-:W-:Y:S01]  /*14c0*/  FFMA.FTZ R22, R4, R17, R5 ;  /* 0x0000001104167223 */ /* 0x000fe20000010005 */
[----:B------:R-:W-:-:S03]  /*14d0*/  FFMA.FTZ R26, R23, R26, 1 ;  /* 0x3f800000171a7423 */ /* 0x000fc6000001001a */
[----:B0-----:R-:W-:Y:S01]  /*14e0*/  FMUL.FTZ R44, R22, -1.4426950216293334961 ;  /* 0xbfb8aa3b162c7820 */ /* 0x001fe20000410000 */
[----:B------:R-:W-:Y:S01]  /*14f0*/  FMUL.FTZ R27, R27, R24 ;  /* 0x000000181b1b7220 */ /* 0x000fe20000410000 */
[----:B--2---:R-:W-:Y:S02]  /*1500*/  FADD.FTZ R39, -R25, 1 ;  /* 0x3f80000019277421 */ /* 0x004fe40000010100 */
[----:B------:R-:W0:Y:S02]  /*1510*/  MUFU.EX2 R23, R44 ;  /* 0x0000002c00177308 */ /* 0x000e240000000800 */
[----:B------:R-:W-:Y:S01]  /*1520*/  FFMA.FTZ R24, R20, R39, 1 ;  /* 0x3f80000014187423 */ /* 0x000fe20000010027 */
[----:B------:R-:W-:-:S05]  /*1530*/  HADD2.F32 R20, -RZ, R11.H1_H1 ;  /* 0x3000000bff147230 */ /* 0x000fca0000004100 */
[----:B------:R-:W-:Y:S01]  /*1540*/  FMUL.FTZ R39, R20, R25 ;  /* 0x0000001914277220 */ /* 0x000fe20000410000 */
[----:B------:R-:W-:Y:S01]  /*1550*/  FADD.FTZ R20, R38, -UR15 ;  /* 0x8000000f26147e21 */ /* 0x000fe20008010000 */
[----:B------:R-:W-:Y:S01]  /*1560*/  FMUL.FTZ R25, R27, R26 ;  /* 0x0000001a1b197220 */ /* 0x000fe20000410000 */
[----:B------:R-:W-:Y:S01]  /*1570*/  FMUL.FTZ R26, R6, R18 ;  /* 0x00000012061a7220 */ /* 0x000fe20000410000 */
[----:B------:R-:W-:Y:S01]  /*1580*/  FMUL.FTZ R24, R39, R24 ;  /* 0x0000001827187220 */ /* 0x000fe20000410000 */
[----:B0-----:R-:W-:Y:S01]  /*1590*/  FADD.FTZ R38, R23, 1 ;  /* 0x3f80000017267421 */ /* 0x001fe20000010000 */
[----:B------:R-:W-:Y:S01]  /*15a0*/  FMUL.FTZ R20, R20, UR9 ;  /* 0x0000000914147c20 */ /* 0x000fe20008410000 */
[----:B------:R-:W-:-:S03]  /*15b0*/  HADD2.F32 R39, -RZ, R7.H0_H0 ;  /* 0x20000007ff277230 */ /* 0x000fc60000004100 */
[----:B------:R-:W-:Y:S01]  /*15c0*/  FFMA.FTZ R23, R6, R20, R3 ;  /* 0x0000001406177223 */ /* 0x000fe20000010003 */
[----:B------:R-:W0:Y:S03]  /*15d0*/  MUFU.RCP R38, R38 ;  /* 0x0000002600267308 */ /* 0x000e260000001000 */
[----:B------:R-:W-:-:S06]  /*15e0*/  FMUL.FTZ R44, R23, -1.4426950216293334961 ;  /* 0xbfb8aa3b172c7820 */ /* 0x000fcc0000410000 */
[----:B------:R-:W1:Y:S01]  /*15f0*/  MUFU.EX2 R44, R44 ;  /* 0x0000002c002c7308 */ /* 0x000e620000000800 */
[----:B0-----:R-:W-:-:S04]  /*1600*/  FADD.FTZ R27, -R38, 1 ;  /* 0x3f800000261b7421 */ /* 0x001fc80000010100 */
[----:B------:R-:W-:Y:S01]  /*1610*/  FFMA.FTZ R27, R22, R27, 1 ;  /* 0x3f800000161b7423 */ /* 0x000fe2000001001b */
[----:B------:R-:W-:Y:S01]  /*1620*/  FMUL.FTZ R22, R39, R38 ;  /* 0x0000002627167220 */ /* 0x000fe20000410000 */
[----:B-1----:R-:W-:-:S03]  /*1630*/  FADD.FTZ R39, R44, 1 ;  /* 0x3f8000002c277421 */ /* 0x002fc60000010000 */
[----:B------:R-:W-:Y:S01]  /*1640*/  FMUL.FTZ R22, R22, R27 ;  /* 0x0000001b16167220 */ /* 0x000fe20000410000 */
[----:B------:R-:W-:Y:S02]  /*1650*/  FMUL.FTZ R27, R4, R15 ;  /* 0x0000000f041b7220 */ /* 0x000fe40000410000 */
[----:B------:R-:W0:Y:S02]  /*1660*/  MUFU.RCP R39, R39 ;  /* 0x0000002700277308 */ /* 0x000e240000001000 */
[----:B------:R-:W-:Y:S01]  /*1670*/  FFMA.FTZ R38, R8, R27, RZ ;  /* 0x0000001b08267223 */ /* 0x000fe200000100ff */
[----:B------:R-:W-:-:S03]  /*1680*/  FADD.FTZ R45, RZ, R27 ;  /* 0x0000001bff2d7221 */ /* 0x000fc60000010000 */
[C---:B------:R-:W-:Y:S01]  /*1690*/  FFMA.FTZ R27, R9.reuse, R26, R38 ;  /* 0x0000001a091b7223 */ /* 0x040fe20000010026 */
[----:B------:R-:W-:Y:S02]  /*16a0*/  HADD2.F32 R38, -RZ, R7.H1_H1 ;  /* 0x30000007ff267230 */ /* 0x000fe40000004100 */
[----:B------:R-:W-:Y:S01]  /*16b0*/  FADD.FTZ R26, R26, R45 ;  /* 0x0000002d1a1a7221 */ /* 0x000fe20000010000 */
[----:B------:R-:W-:Y:S01]  /*16c0*/  FFMA.FTZ R9, R9, R18, RZ ;  /* 0x0000001209097223 */ /* 0x000fe200000100ff */
[----:B------:R-:W-:Y:S01]  /*16d0*/  FADD.FTZ R18, RZ, R18 ;  /* 0x00000012ff127221 */ /* 0x000fe20000010000 */
[----:B0-----:R-:W-:Y:S01]  /*16e0*/  FMUL.FTZ R38, R38, R39 ;  /* 0x0000002726267220 */ /* 0x001fe20000410000 */
[----:B------:R-:W-:Y:S01]  /*16f0*/  FADD.FTZ R44, -R39, 1 ;  /* 0x3f800000272c7421 */ /* 0x000fe20000010100 */
[----:B------:R-:W-:Y:S01]  /*1700*/  FFMA.FTZ R39, R8, R15, RZ ;  /* 0x0000000f08277223 */ /* 0x000fe200000100ff */
[----:B------:R-:W-:Y:S02]  /*1710*/  FADD.FTZ R8, RZ, R15 ;  /* 0x0000000fff087221 */ /* 0x000fe40000010000 */
[----:B------:R-:W-:Y:S01]  /*1720*/  FFMA.FTZ R15, R23, R44, 1 ;  /* 0x3f800000170f7423 */ /* 0x000fe2000001002c */
[-C--:B------:R-:W-:Y:S01]  /*1730*/  FFMA.FTZ R44, R12, R19.reuse, R39 ;  /* 0x000000130c2c7223 */ /* 0x080fe20000010027 */
[----:B------:R-:W-:Y:S01]  /*1740*/  FADD.FTZ R8, R8, R19 ;  /* 0x0000001308087221 */ /* 0x000fe20000010000 */
[----:B------:R-:W-:Y:S01]  /*1750*/  FMUL.FTZ R19, R4, R19 ;  /* 0x0000001304137220 */ /* 0x000fe20000410000 */
[----:B------:R-:W-:Y:S01]  /*1760*/  FMUL.FTZ R15, R38, R15 ;  /* 0x0000000f260f7220 */ /* 0x000fe20000410000 */
[-C--:B------:R-:W-:Y:S01]  /*1770*/  FMUL.FTZ R23, R4, R25.reuse ;  /* 0x0000001904177220 */ /* 0x080fe20000410000 */
[----:B------:R-:W-:Y:S01]  /*1780*/  FFMA.FTZ R44, R14, R25, R44 ;  /* 0x000000190e2c7223 */ /* 0x000fe2000001002c */
[----:B------:R-:W-:Y:S01]  /*1790*/  FFMA.FTZ R38, R12, R19, R27 ;  /* 0x000000130c267223 */ /* 0x000fe2000001001b */
[----:B------:R-:W-:Y:S01]  /*17a0*/  FADD.FTZ R26, R26, R19 ;  /* 0x000000131a1a7221 */ /* 0x000fe20000010000 */
[-C--:B------:R-:W-:Y:S01]  /*17b0*/  FMUL.FTZ R19, R6, R21.reuse ;  /* 0x0000001506137220 */ /* 0x080fe20000410000 */
[----:B------:R-:W-:Y:S01]  /*17c0*/  FFMA.FTZ R12, R16, R21, R9 ;  /* 0x00000015100c7223 */ /* 0x000fe20000010009 */
[----:B------:R-:W-:Y:S01]  /*17d0*/  FADD.FTZ R21, R18, R21 ;  /* 0x0000001512157221 */ /* 0x000fe20000010000 */
[----:B------:R-:W-:Y:S01]  /*17e0*/  FADD.FTZ R25, R8, R25 ;  /* 0x0000001908197221 */ /* 0x000fe20000010000 */
[----:B------:R-:W-:Y:S01]  /*17f0*/  FFMA.FTZ R9, R16, R19, R38 ;  /* 0x0000001310097223 */ /* 0x000fe20000010026 */
[----:B------:R-:W-:Y:S01]  /*1800*/  FADD.FTZ R26, R19, R26 ;  /* 0x0000001a131a7221 */ /* 0x000fe20000010000 */
[----:B------:R-:W-:-:S02]  /*1810*/  FMUL.FTZ R16, R6, R24 ;  /* 0x0000001806107220 */ /* 0x000fc40000410000 */
[----:B------:R-:W-:Y:S01]  /*1820*/  FFMA.FTZ R18, R14, R23, R9 ;  /* 0x000000170e127223 */ /* 0x000fe20000010009 */
[----:B------:R-:W-:Y:S01]  /*1830*/  FADD.FTZ R23, R26, R23 ;  /* 0x000000171a177221 */ /* 0x000fe20000010000 */
[----:B------:R-:W-:Y:S01]  /*1840*/  FMUL.FTZ R14, R4, R22 ;  /* 0x00000016040e7220 */ /* 0x000fe20000410000 */
[-C--:B------:R-:W-:Y:S01]  /*1850*/  FMUL.FTZ R9, R6, R15.reuse ;  /* 0x0000000f06097220 */ /* 0x080fe20000410000 */
[C---:B------:R-:W-:Y:S01]  /*1860*/  FFMA.FTZ R18, R13.reuse, R16, R18 ;  /* 0x000000100d127223 */ /* 0x040fe20000010012 */
[----:B------:R-:W-:Y:S01]  /*1870*/  FADD.FTZ R23, R16, R23 ;  /* 0x0000001710177221 */ /* 0x000fe20000010000 */
[----:B------:R-:W-:Y:S01]  /*1880*/  FFMA.FTZ R13, R13, R24, R12 ;  /* 0x000000180d0d7223 */ /* 0x000fe2000001000c */
[----:B------:R-:W-:Y:S01]  /*1890*/  FADD.FTZ R24, R21, R24 ;  /* 0x0000001815187221 */ /* 0x000fe20000010000 */
[----:B------:R-:W-:Y:S01]  /*18a0*/  FFMA.FTZ R19, R17, R14, R18 ;  /* 0x0000000e11137223 */ /* 0x000fe20000010012 */
[----:B------:R-:W-:Y:S01]  /*18b0*/  FADD.FTZ R8, R23, R14 ;  /* 0x0000000e17087221 */ /* 0x000fe20000010000 */
[C---:B------:R-:W-:Y:S01]  /*18c0*/  FFMA.FTZ R13, R20.reuse, R15, R13 ;  /* 0x0000000f140d7223 */ /* 0x040fe2000001000d */
[----:B------:R-:W-:Y:S01]  /*18d0*/  FFMA.FTZ R12, R17, R22, R44 ;  /* 0x00000016110c7223 */ /* 0x000fe2000001002c */
[----:B------:R-:W-:Y:S01]  /*18e0*/  FFMA.FTZ R19, R20, R9, R19 ;  /* 0x0000000914137223 */ /* 0x000fe20000010013 */
[----:B------:R-:W-:Y:S01]  /*18f0*/  FADD.FTZ R8, R9, R8 ;  /* 0x0000000809087221 */ /* 0x000fe20000010000 */
[----:B------:R-:W-:Y:S01]  /*1900*/  FADD.FTZ R14, R25, R22 ;  /* 0x00000016190e7221 */ /* 0x000fe20000010000 */
[----:B------:R-:W-:-:S07]  /*1910*/  FADD.FTZ R15, R24, R15 ;  /* 0x0000000f180f7221 */ /* 0x000fce0000010000 */
.L_x_717:
[----:B------:R-:W0:Y:S01]  /*1920*/  S2R R17, SR_LANEID ;  /* 0x0000000000117919 */ /* 0x000e220000000000 */
[----:B------:R-:W-:Y:S01]  /*1930*/  MOV R16, R8 ;  /* 0x0000000800107202 */ /* 0x000fe20000000f00 */
[----:B------:R-:W1:Y:S01]  /*1940*/  S2UR UR5, SR_CgaCtaId ;  /* 0x00000000000579c3 */ /* 0x000e620000008800 */
[----:B------:R-:W-:Y:S01]  /*1950*/  UMOV UR4, 0x400 ;  /* 0x0000040000047882 */ /* 0x000fe20000000000 */
[----:B------:R-:W2:Y:S01]  /*1960*/  SHFL.DOWN PT, R8, R19, 0x1, 0x1f ;  /* 0x08201f0013087f89 */ /* 0x000ea200000e0000 */
[----:B------:R-:W-:Y:S01]  /*1970*/  UIADD3 UR4, UPT, UPT, UR4, 0x40, URZ ;  /* 0x0000004004047890 */ /* 0x000fe2000fffe0ff */
[----:B------:R-:W-:Y:S01]  /*1980*/  BSSY.RECONVERGENT B0, `(.L_x_718) ;  /* 0x000002a000007945 */ /* 0x000fe20003800200 */
[C---:B------:R-:W-:Y:S01]  /*1990*/  ISETP.NE.AND P1, PT, R0.reuse, RZ, PT ;  /* 0x000000ff0000720c */ /* 0x040fe20003f25270 */
[----:B------:R-:W3:Y:S01]  /*19a0*/  SHFL.DOWN PT, R9, R16, 0x1, 0x1f ;  /* 0x08201f0010097f89 */ /* 0x000ee200000e0000 */
[----:B------:R-:W-:Y:S01]  /*19b0*/  ISETP.GT.U32.AND P5, PT, R0, 0x1, PT ;  /* 0x000000010000780c */ /* 0x000fe20003fa4070 */
[----:B-1----:R-:W-:Y:S01]  /*19c0*/  ULEA UR4, UR5, UR4, 0x18 ;  /* 0x0000000405047291 */ /* 0x002fe2000f8ec0ff */
[----:B0-----:R-:W-:-:S05]  /*19d0*/  ISETP.GT.AND P0, PT, R17, 0x1e, PT ;  /* 0x0000001e1100780c */ /* 0x001fca0003f04270 */
[----:B------:R-:W-:Y:S02]  /*19e0*/  LEA R38, R0, UR4, 0x4 ;  /* 0x0000000400267c11 */ /* 0x000fe4000f8e20ff */
[C---:B------:R-:W-:Y:S02]  /*19f0*/  ISETP.GT.AND P3, PT, R17.reuse, 0xf, PT ;  /* 0x0000000f1100780c */ /* 0x040fe40003f64270 */
[----:B------:R-:W-:Y:S01]  /*1a00*/  ISETP.GT.AND P2, PT, R17, 0x17, PT ;  /* 0x000000171100780c */ /* 0x000fe20003f44270 */
[----:B------:R-:W-:Y:S03]  /*1a10*/  STS.128 [R38], R12 ;  /* 0x0000000c26007388 */ /* 0x000fe60000000c00 */
        /* <DEDUP_REMOVED lines=32> */
.L_x_719:
[----:B------:R-:W-:Y:S05]  /*1c20*/  BSYNC.RECONVERGENT B0 ;  /* 0x0000000000007941 */ /* 0x000fea0003800200 */
.L_x_718:
        /* <DEDUP_REMOVED lines=13> */
.L_x_721:
[----:B------:R-:W-:Y:S05]  /*1d00*/  BSYNC.RECONVERGENT B0 ;  /* 0x0000000000007941 */ /* 0x000fea0003800200 */
.L_x_720:
        /* <DEDUP_REMOVED lines=319> */
.L_x_723:
[----:B------:R-:W-:Y:S05]  /*3100*/  BSYNC.RECONVERGENT B0 ;  /* 0x0000000000007941 */ /* 0x000fea0003800200 */
.L_x_722:
        /* <DEDUP_REMOVED lines=28> */
.L_x_725:
[----:B------:R-:W-:Y:S05]  /*32d0*/  BSYNC.RECONVERGENT B0 ;  /* 0x0000000000007941 */ /* 0x000fea0003800200 */
.L_x_724:
        /* <DEDUP_REMOVED lines=25> */
.L_x_728:
[----:B----4-:R-:W3:Y:S04]  /*3470*/  LDG.E.STRONG.GPU R14, desc[UR12][R12.64] ;  /* 0x0000000c0c0e7981 */ /* 0x010ee8000c1ef900 */
[----:B---3--:R-:W-:Y:S01]  /*3480*/  CCTL.IVALL ;  /* 0x00000000ff00798f */ /* 0x008fe20002000000 */
[----:B------:R-:W-:Y:S05]  /*3490*/  YIELD ;  /* 0x0000000000007946 */ /* 0x000fea0003800000 */
[----:B------:R-:W-:-:S13]  /*34a0*/  ISETP.NE.AND P0, PT, R14, R19, PT ;  /* 0x000000130e00720c */ /* 0x000fda0003f05270 */
[----:B------:R-:W-:Y:S05]  /*34b0*/  @P0 BRA `(.L_x_728) ;  /* 0xfffffffc00ec0947 */ /* 0x000fea000383ffff */
.L_x_727:
[----:B------:R-:W-:Y:S05]  /*34c0*/  WARPSYNC.ALL ;  /* 0x0000000000007948 */ /* 0x000fea0003800000 */
[----:B------:R-:W-:Y:S01]  /*34d0*/  BAR.SYNC.DEFER_BLOCKING 0x0 ;  /* 0x0000000000007b1d */ /* 0x000fe20000010000 */
[----:B------:R-:W-:-:S05]  /*34e0*/  HFMA2 R24, -RZ, RZ, 0, 0 ;  /* 0x00000000ff187431 */ /* 0x000fca00000001ff */
[----:B------:R-:W-:Y:S05]  /*34f0*/  @!P2 BRA `(.L_x_729) ;  /* 0x000000040010a947 */ /* 0x000fea0003800000 */
[----:B------:R-:W-:Y:S02]  /*3500*/  MOV R25, RZ ;  /* 0x000000ff00197202 */ /* 0x000fe40000000f00 */
[----:B------:R-:W-:-:S07]  /*3510*/  LOP3.LUT R24, R2, 0x7ffffff8, RZ, 0xc0, !PT ;  /* 0x7ffffff802187812 */ /* 0x000fce00078ec0ff */
.L_x_730:
        /* <DEDUP_REMOVED lines=66> */
.L_x_729:
        /* <DEDUP_REMOVED lines=38> */
.L_x_731:
        /* <DEDUP_REMOVED lines=20> */
.L_x_732:
        /* <DEDUP_REMOVED lines=10> */
.L_x_733:
[----:B------:R-:W-:Y:S05]  /*3d80*/  BSYNC.RECONVERGENT B0 ;  /* 0x0000000000007941 */ /* 0x000fea0003800200 */
.L_x_726:
[----:B------:R-:W5:Y:S01]  /*3d90*/  S2UR UR5, SR_CgaCtaId ;  /* 0x00000000000579c3 */ /* 0x000f620000008800 */
[----:B------:R-:W-:Y:S01]  /*3da0*/  UMOV UR4, 0x400 ;  /* 0x0000040000047882 */ /* 0x000fe20000000000 */
[----:B------:R-:W0:Y:S01]  /*3db0*/  LDCU.64 UR16, c[0x0][0x400] ;  /* 0x00008000ff1077ac */ /* 0x000e220008000a00 */
[----:B----4-:R-:W-:Y:S01]  /*3dc0*/  SHF.R.U32.HI R14, RZ, 0x1, R0 ;  /* 0x00000001ff0e7819 */ /* 0x010fe20000011600 */
[--C-:B---3--:R-:W-:Y:S02]  /*3dd0*/  HADD2.F32 R16, -RZ, R32.reuse.H0_H0 ;  /* 0x20000020ff107230 */ /* 0x108fe40000004100 */
[----:B------:R-:W-:Y:S02]  /*3de0*/  HADD2.F32 R32, -RZ, R32.H1_H1 ;  /* 0x30000020ff207230 */ /* 0x000fe40000004100 */
[----:B------:R-:W3:Y:S01]  /*3df0*/  LDC R15, c[0x0][0x41c] ;  /* 0x00010700ff0f7b82 */ /* 0x000ee20000000800 */
[----:B------:R-:W-:Y:S01]  /*3e00*/  FADD.FTZ R16, R16, -UR15 ;  /* 0x8000000f10107e21 */ /* 0x000fe20008010000 */
[----:B------:R-:W-:-:S02]  /*3e10*/  HADD2.F32 R18, -RZ, R31.H0_H0 ;  /* 0x2000001fff127230 */ /* 0x000fc40000004100 */
[----:B------:R-:W-:Y:S02]  /*3e20*/  HADD2.F32 R31, -RZ, R31.H1_H1 ;  /* 0x3000001fff1f7230 */ /* 0x000fe40000004100 */
[----:B-1----:R-:W-:Y:S01]  /*3e30*/  FMUL.FTZ R19, R16, UR9 ;  /* 0x0000000910137c20 */ /* 0x002fe20008410000 */
[----:B------:R-:W-:Y:S01]  /*3e40*/  HADD2.F32 R16, -RZ, R30.H0_H0 ;  /* 0x2000001eff107230 */ /* 0x000fe20000004100 */
[----:B-----5:R-:W-:Y:S01]  /*3e50*/  ULEA UR4, UR5, UR4, 0x18 ;  /* 0x0000000405047291 */ /* 0x020fe2000f8ec0ff */
[----:B---3--:R-:W-:-:S08]  /*3e60*/  IMAD R14, R15, UR10, R14 ;  /* 0x0000000a0f0e7c24 */ /* 0x008fd0000f8e020e */
[----:B------:R1:W-:Y:S01]  /*3e70*/  @!P1 STS.64 [UR4+0x30], R8 ;  /* 0x00003008ff009988 */ /* 0x0003e20008000a04 */
[----:B------:R-:W-:Y:S01]  /*3e80*/  SHF.R.S32.HI R15, RZ, 0x1f, R36 ;  /* 0x0000001fff0f7819 */ /* 0x000fe20000011424 */
[----:B------:R-:W-:Y:S01]  /*3e90*/  BAR.SYNC.DEFER_BLOCKING 0x0 ;  /* 0x0000000000007b1d */ /* 0x000fe20000010000 */
[----:B0-----:R-:W-:Y:S02]  /*3ea0*/  ISETP.GE.U32.AND P1, PT, R36, UR16, PT ;  /* 0x0000001024007c0c */ /* 0x001fe4000bf26070 */
[----:B------:R-:W-:Y:S02]  /*3eb0*/  ISETP.GE.U32.AND P0, PT, R14, UR16, PT ;  /* 0x000000100e007c0c */ /* 0x000fe4000bf06070 */
[----:B------:R-:W-:Y:S01]  /*3ec0*/  ISETP.GE.AND.EX P1, PT, R15, UR17, PT, P1 ;  /* 0x000000110f007c0c */ /* 0x000fe2000bf26310 */
[----:B-1----:R-:W-:Y:S01]  /*3ed0*/  FADD.FTZ R9, R32, -UR15 ;  /* 0x8000000f20097e21 */ /* 0x002fe20008010000 */
[----:B------:R-:W-:-:S03]  /*3ee0*/  SHF.R.S32.HI R8, RZ, 0x1f, R14 ;  /* 0x0000001fff087819 */ /* 0x000fc6000001140e */
        /* <DEDUP_REMOVED lines=9> */
[----:B--2---:R-:W-:-:S03]  /*3f80*/  FFMA.FTZ R20, R6, R9, R3 ;  /* 0x0000000906147223 */ /* 0x004fc60000010003 */
        /* <DEDUP_REMOVED lines=16> */
.L_x_734:
        /* <DEDUP_REMOVED lines=12> */
[C---:B------:R-:W-:Y:S02]  /*4150*/  IMAD R21, R14.reuse, UR19, R19 ;  /* 0x000000130e157c24 */ /* 0x040fe4000f8e0213 */
[----:B------:R-:W-:Y:S01]  /*4160*/  FMUL.FTZ R19, R17, UR9 ;  /* 0x0000000911137c20 */ /* 0x000fe20008410000 */
[----:B------:R-:W-:-:S04]  /*4170*/  IMAD.WIDE.U32 R8, R14, UR18, R8 ;  /* 0x000000120e087c25 */ /* 0x000fc8000f8e0008 */
[----:B------:R-:W-:Y:S01]  /*4180*/  FMUL.FTZ R14, R31, UR9 ;  /* 0x000000091f0e7c20 */ /* 0x000fe20008410000 */
[----:B-1----:R-:W-:Y:S02]  /*4190*/  LEA R16, P0, R8, UR4, 0x1 ;  /* 0x0000000408107c11 */ /* 0x002fe4000f8008ff */
[----:B------:R-:W-:Y:S02]  /*41a0*/  IADD3 R21, PT, PT, R9, R21, RZ ;  /* 0x0000001509157210 */ /* 0x000fe40007ffe0ff */
[----:B------:R-:W-:Y:S02]  /*41b0*/  F2FP.F16.F32.PACK_AB R9, R14, R19 ;  /* 0x000000130e09723e */ /* 0x000fe400000000ff */
[----:B------:R-:W-:-:S05]  /*41c0*/  LEA.HI.X R17, R8, UR5, R21, 0x1, P0 ;  /* 0x0000000508117c11 */ /* 0x000fca00080f0c15 */
[----:B------:R0:W-:Y:S02]  /*41d0*/  STG.E desc[UR12][R16.64], R9 ;  /* 0x0000000910007986 */ /* 0x0001e4000c10190c */
.L_x_736:
[----:B------:R-:W-:Y:S05]  /*41e0*/  BSYNC.RECONVERGENT B0 ;  /* 0x0000000000007941 */ /* 0x000fea0003800200 */
.L_x_735:
        /* <DEDUP_REMOVED lines=25> */
.L_x_737:
        /* <DEDUP_REMOVED lines=18> */
[----:B------:R-:W-:Y:S02]  /*44a0*/  F2FP.F16.F32.PACK_AB R9, R16, R25 ;  /* 0x000000191009723e */ /* 0x000fe400000000ff */
[----:B------:R-:W-:-:S05]  /*44b0*/  LEA.HI.X R15, R8, UR19, R15, 0x1, P0 ;  /* 0x00000013080f7c11 */ /* 0x000fca00080f0c0f */
[----:B------:R0:W-:Y:S02]  /*44c0*/  STG.E desc[UR12][R14.64], R9 ;  /* 0x000000090e007986 */ /* 0x0001e4000c10190c */
.L_x_739:
[----:B------:R-:W-:Y:S05]  /*44d0*/  BSYNC.RECONVERGENT B0 ;  /* 0x0000000000007941 */ /* 0x000fea0003800200 */
.L_x_738:
[--C-:B------:R-:W-:Y:S01]  /*44e0*/  HADD2.F32 R8, -RZ, R10.reuse.H0_H0 ;  /* 0x2000000aff087230 */ /* 0x100fe20000004100 */
[----:B------:R-:W-:Y:S01]  /*44f0*/  UISETP.NE.AND UP0, UPT, UR14, URZ, UPT ;  /* 0x000000ff0e00728c */ /* 0x000fe2000bf05270 */
[----:B------:R-:W-:Y:S02]  /*4500*/  HADD2.F32 R10, -RZ, R10.H1_H1 ;  /* 0x3000000aff0a7230 */ /* 0x000fe40000004100 */
[----:B------:R-:W-:Y:S01]  /*4510*/  FADD.FTZ R18, R18, -UR15 ;  /* 0x8000000f12127e21 */ /* 0x000fe20008010000 */
[----:B------:R-:W-:Y:S01]  /*4520*/  FADD.FTZ R28, R28, -UR15 ;  /* 0x8000000f1c1c7e21 */ /* 0x000fe20008010000 */
[----:B------:R-:W-:Y:S01]  /*4530*/  FADD.FTZ R8, R8, -UR15 ;  /* 0x8000000f08087e21 */ /* 0x000fe20008010000 */
[----:B0-----:R-:W-:Y:S01]  /*4540*/  SHF.R.S32.HI R14, RZ, 0x1f, R35 ;  /* 0x0000001fff0e7819 */ /* 0x001fe20000011423 */
[----:B------:R-:W-:Y:S01]  /*4550*/  FADD.FTZ R10, R10, -UR15 ;  /* 0x8000000f0a0a7e21 */ /* 0x000fe20008010000 */
[----:B------:R-:W-:Y:S01]  /*4560*/  FMUL.FTZ R18, R18, UR9 ;  /* 0x0000000912127c20 */ /* 0x000fe20008410000 */
[----:B------:R-:W-:Y:S01]  /*4570*/  FMUL.FTZ R28, R28, UR9 ;  /* 0x000000091c1c7c20 */ /* 0x000fe20008410000 */
[----:B------:R-:W-:Y:S01]  /*4580*/  FMUL.FTZ R8, R8, UR9 ;  /* 0x0000000908087c20 */ /* 0x000fe20008410000 */
[----:B------:R-:W-:Y:S01]  /*4590*/  ISETP.GE.U32.AND P0, PT, R35, UR16, PT ;  /* 0x0000001023007c0c */ /* 0x000fe2000bf06070 */
[----:B------:R-:W-:Y:S01]  /*45a0*/  FMUL.FTZ R10, R10, UR9 ;  /* 0x000000090a0a7c20 */ /* 0x000fe20008410000 */
[C-C-:B------:R-:W-:Y:S01]  /*45b0*/  FFMA.FTZ R27, R12.reuse, R18, R13.reuse ;  /* 0x000000120c1b7223 */ /* 0x140fe2000001000d */
[C-C-:B------:R-:W-:Y:S01]  /*45c0*/  FFMA.FTZ R15, R12.reuse, R28, R13.reuse ;  /* 0x0000001c0c0f7223 */ /* 0x140fe2000001000d */
[--C-:B------:R-:W-:Y:S01]  /*45d0*/  FFMA.FTZ R9, R12, R8, R13.reuse ;  /* 0x000000080c097223 */ /* 0x100fe2000001000d */
[--C-:B------:R-:W-:Y:S01]  /*45e0*/  HADD2.F32 R17, -RZ, R11.reuse.H0_H0 ;  /* 0x2000000bff117230 */ /* 0x100fe20000004100 */
[----:B------:R-:W-:Y:S01]  /*45f0*/  ISETP.GE.U32.AND P1, PT, R34, UR16, PT ;  /* 0x0000001022007c0c */ /* 0x000fe2000bf26070 */
[----:B------:R-:W-:Y:S01]  /*4600*/  FFMA.FTZ R13, R12, R10, R13 ;  /* 0x0000000a0c0d7223 */ /* 0x000fe2000001000d */
[----:B------:R-:W-:Y:S01]  /*4610*/  ISETP.GE.AND.EX P0, PT, R14, UR17, PT, P0 ;  /* 0x000000110e007c0c */ /* 0x000fe2000bf06300 */
[----:B------:R-:W-:Y:S01]  /*4620*/  HADD2.F32 R11, -RZ, R11.H1_H1 ;  /* 0x3000000bff0b7230 */ /* 0x000fe20000004100 */
[----:B------:R-:W-:Y:S11]  /*4630*/  BRA.U !UP0, `(.L_x_740) ;  /* 0x0000000108487547 */ /* 0x000ff6000b800000 */
        /* <DEDUP_REMOVED lines=18> */
.L_x_740:
[----:B------:R-:W-:Y:S01]  /*4760*/  BSSY.RECONVERGENT B0, `(.L_x_741) ;  /* 0x0000012000007945 */ /* 0x000fe20003800200 */
[----:B------:R-:W-:Y:S01]  /*4770*/  FFMA.FTZ R27, R4, R17, -R27 ;  /* 0x00000011041b7223 */ /* 0x000fe2000001081b */
[----:B------:R-:W-:Y:S02]  /*4780*/  FFMA.FTZ R11, R6, R11, -R15 ;  /* 0x0000000b060b7223 */ /* 0x000fe4000001080f */
[----:B------:R-:W-:Y:S05]  /*4790*/  @P0 BRA `(.L_x_742) ;  /* 0x0000000000380947 */ /* 0x000fea0003800000 */
[----:B------:R-:W0:Y:S01]  /*47a0*/  LDCU.64 UR4, c[0x0][0x3f8] ;  /* 0x00007f00ff0477ac */ /* 0x000e220008000a00 */
[----:B------:R-:W-:Y:S01]  /*47b0*/  MOV R15, R41 ;  /* 0x00000029000f7202 */ /* 0x000fe20000000f00 */
[----:B------:R-:W-:Y:S01]  /*47c0*/  FMUL.FTZ R11, R11, UR9 ;  /* 0x000000090b0b7c20 */ /* 0x000fe20008410000 */
[----:B------:R-:W1:Y:S01]  /*47d0*/  LDCU.64 UR18, c[0x0][0x380] ;  /* 0x00007000ff1277ac */ /* 0x000e620008000a00 */
[----:B0-----:R-:W-:Y:S01]  /*47e0*/  IMAD R12, R14, UR4, RZ ;  /* 0x000000040e0c7c24 */ /* 0x001fe2000f8e02ff */
[----:B------:R-:W-:-:S03]  /*47f0*/  MOV R14, R42 ;  /* 0x0000002a000e7202 */ /* 0x000fc60000000f00 */
[----:B------:R-:W-:Y:S02]  /*4800*/  IMAD R17, R35, UR5, R12 ;  /* 0x0000000523117c24 */ /* 0x000fe4000f8e020c */
[----:B------:R-:W-:Y:S01]  /*4810*/  FMUL.FTZ R12, R27, UR9 ;  /* 0x000000091b0c7c20 */ /* 0x000fe20008410000 */
[----:B------:R-:W-:-:S04]  /*4820*/  IMAD.WIDE.U32 R14, R35, UR4, R14 ;  /* 0x00000004230e7c25 */ /* 0x000fc8000f8e000e */
[----:B------:R-:W-:Y:S02]  /*4830*/  F2FP.F16.F32.PACK_AB R11, R11, R12 ;  /* 0x0000000c0b0b723e */ /* 0x000fe400000000ff */
[----:B-1----:R-:W-:Y:S02]  /*4840*/  LEA R16, P0, R14, UR18, 0x1 ;  /* 0x000000120e107c11 */ /* 0x002fe4000f8008ff */
[----:B------:R-:W-:-:S04]  /*4850*/  IADD3 R17, PT, PT, R15, R17, RZ ;  /* 0x000000110f117210 */ /* 0x000fc80007ffe0ff */
[----:B------:R-:W-:-:S05]  /*4860*/  LEA.HI.X R17, R14, UR19, R17, 0x1, P0 ;  /* 0x000000130e117c11 */ /* 0x000fca00080f0c11 */
[----:B------:R0:W-:Y:S02]  /*4870*/  STG.E desc[UR12][R16.64], R11 ;  /* 0x0000000b10007986 */ /* 0x0001e4000c10190c */
.L_x_742:
[----:B------:R-:W-:Y:S05]  /*4880*/  BSYNC.RECONVERGENT B0 ;  /* 0x0000000000007941 */ /* 0x000fea0003800200 */
.L_x_741:
        /* <DEDUP_REMOVED lines=22> */
.L_x_743:
        /* <DEDUP_REMOVED lines=18> */
.L_x_745:
[----:B------:R-:W-:Y:S05]  /*4b10*/  BSYNC.RECONVERGENT B0 ;  /* 0x0000000000007941 */ /* 0x000fea0003800200 */
.L_x_744:
[----:B------:R-:W-:Y:S01]  /*4b20*/  UIADD3 UR7, UPT, UPT, UR11, UR7, URZ ;  /* 0x000000070b077290 */ /* 0x000fe2000fffe0ff */
[----:B------:R-:W-:-:S03]  /*4b30*/  IADD3 R33, PT, PT, R33, 0x1, RZ ;  /* 0x0000000121217810 */ /* 0x000fc60007ffe0ff */
[----:B------:R-:W-:-:S09]  /*4b40*/  UISETP.GE.AND UP0, UPT, UR7, UR6, UPT ;  /* 0x000000060700728c */ /* 0x000fd2000bf06270 */
[----:B------:R-:W-:Y:S05]  /*4b50*/  BRA.U !UP0, `(.L_x_746) ;  /* 0xffffffb5087c7547 */ /* 0x000fea000b83ffff */
.L_x_715:
        /* <DEDUP_REMOVED lines=19> */
.L_x_748:
[----:B------:R-:W-:Y:S05]  /*4c90*/  BSYNC.RECONVERGENT B0 ;  /* 0x0000000000007941 */ /* 0x000fea0003800200 */
.L_x_747:
[----:B------:R-:W-:Y:S05]  /*4ca0*/  @P0 EXIT ;  /* 0x000000000000094d */ /* 0x000fea0003800000 */
[----:B------:R-:W-:Y:S05]  /*4cb0*/  @P2 BRA `(.L_x_749) ;  /* 0x0000000000202947 */ /* 0x000fea0003800000 */
[----:B------:R-:W-:-:S05]  /*4cc0*/  IMAD R4, R6, R7, RZ ;  /* 0x0000000706047224 */ /* 0x000fca00078e02ff */
[----:B------:R-:W-:-:S13]  /*4cd0*/  ISETP.NE.AND P0, PT, R4, -0x1, PT ;  /* 0xffffffff0400780c */ /* 0x000fda0003f05270 */
[----:B------:R-:W-:Y:S05]  /*4ce0*/  @!P0 BRA `(.L_x_749) ;  /* 0x0000000000148947 */ /* 0x000fea0003800000 */
.L_x_750:
[----:B0-----:R-:W3:Y:S04]  /*4cf0*/  LDG.E.STRONG.GPU R5, desc[UR12][R2.64] ;  /* 0x0000000c02057981 */ /* 0x001ee8000c1ef900 */
[----:B---3--:R-:W-:Y:S01]  /*4d00*/  CCTL.IVALL ;  /* 0x00000000ff00798f */ /* 0x008fe20002000000 */
[----:B------:R-:W-:Y:S05]  /*4d10*/  YIELD ;  /* 0x0000000000007946 */ /* 0x000fea0003800000 */
[----:B------:R-:W-:-:S13]  /*4d20*/  ISETP.NE.AND P0, PT, R5, R4, PT ;  /* 0x000000040500720c */ /* 0x000fda0003f05270 */
[----:B------:R-:W-:Y:S05]  /*4d30*/  @P0 BRA `(.L_x_750) ;  /* 0xfffffffc00ec0947 */ /* 0x000fea000383ffff */
.L_x_749:
        /* <DEDUP_REMOVED lines=40> */
[----:B------:R-:W2:Y:S01]  /*4fc0*/  LDCU.64 UR16, c[0x0][0x390] ;  /* 0x00007200ff1077ac */ /* 0x000ea20008000a00 */
[----:B------:R-:W-:Y:S02]  /*4fd0*/  IADD3 R14, PT, PT, R14, 0x1, RZ ;  /* 0x000000010e0e7810 */ /* 0x000fe40007ffe0ff */
[----:B------:R-:W-:Y:S01]  /*4fe0*/  MOV R2, UR9 ;  /* 0x0000000900027c02 */ /* 0x000fe20008000f00 */
[----:B------:R-:W1:Y:S01]  /*4ff0*/  LDCU.64 UR18, c[0x0][0x388] ;  /* 0x00007100ff1277ac */ /* 0x000e620008000a00 */
[----:B------:R-:W-:Y:S02]  /*5000*/  SHF.L.U32 R3, R14, 0x7, RZ ;  /* 0x000000070e037819 */ /* 0x000fe400000006ff */
[----:B------:R-:W-:Y:S01]  /*5010*/  SHF.L.U64.HI R29, R29, 0x2, R2 ;  /* 0x000000021d1d7819 */ /* 0x000fe20000010202 */
[----:B------:R-:W-:Y:S01]  /*5020*/  USHF.L.U32 UR4, UR11, 0x2, URZ ;  /* 0x000000020b047899 */ /* 0x000fe200080006ff */
[----:B------:R-:W-:-:S02]  /*5030*/  LOP3.LUT R3, R3, 0x180, RZ, 0xc0, !PT ;  /* 0x0000018003037812 */ /* 0x000fc400078ec0ff */
[----:B------:R-:W-:Y:S02]  /*5040*/  MOV R2, UR10 ;  /* 0x0000000a00027c02 */ /* 0x000fe40008000f00 */
[----:B------:R-:W-:Y:S02]  /*5050*/  SHF.L.U32 R18, R0, 0x2, RZ ;  /* 0x0000000200127819 */ /* 0x000fe400000006ff */
[----:B------:R-:W-:Y:S02]  /*5060*/  LOP3.LUT R14, R14, 0x3, RZ, 0xc0, !PT ;  /* 0x000000030e0e7812 */ /* 0x000fe400078ec0ff */
[----:B------:R-:W-:Y:S02]  /*5070*/  SHF.L.U64.HI R19, R0, 0x2, R5 ;  /* 0x0000000200137819 */ /* 0x000fe40000010205 */
[----:B------:R-:W-:Y:S01]  /*5080*/  IADD3 R0, P4, PT, R3, R0, RZ ;  /* 0x0000000003007210 */ /* 0x000fe20007f9e0ff */
[----:B------:R-:W-:Y:S01]  /*5090*/  IMAD.WIDE.U32 R2, R2, 0x4, RZ ;  /* 0x0000000402027825 */ /* 0x000fe200078e00ff */
[----:B0-----:R-:W-:-:S02]  /*50a0*/  IADD3 R23, P1, PT, R18, UR14, RZ ;  /* 0x0000000e12177c10 */ /* 0x001fc4000ff3e0ff */
[C---:B--2---:R-:W-:Y:S02]  /*50b0*/  IADD3 R20, P2, PT, R18.reuse, UR16, RZ ;  /* 0x0000001012147c10 */ /* 0x044fe4000ff5e0ff */
[----:B------:R-:W-:Y:S02]  /*50c0*/  MOV R25, UR6 ;  /* 0x0000000600197c02 */ /* 0x000fe40008000f00 */
[----:B------:R-:W-:Y:S02]  /*50d0*/  MOV R4, UR7 ;  /* 0x0000000700047c02 */ /* 0x000fe40008000f00 */
[----:B-1----:R-:W-:Y:S02]  /*50e0*/  IADD3 R18, P3, PT, R18, UR18, RZ ;  /* 0x0000001212127c10 */ /* 0x002fe4000ff7e0ff */
        /* <DEDUP_REMOVED lines=8> */
.L_x_753:
        /* <DEDUP_REMOVED lines=33> */
.L_x_752:
[----:B------:R-:W-:Y:S05]  /*5380*/  BSYNC.RECONVERGENT B0 ;  /* 0x0000000000007941 */ /* 0x000fea0003800200 */
.L_x_751:
        /* <DEDUP_REMOVED lines=11> */
.L_x_755:
        /* <DEDUP_REMOVED lines=12> */
[----:B------:R-:W2:Y:S04]  /*5500*/  LDG.E R8, desc[UR12][R8.64] ;  /* 0x0000000c08087981 */ /* 0x000ea8000c1e1900 */
[----:B------:R-:W2:Y:S01]  /*5510*/  LDG.E R11, desc[UR12][R10.64] ;  /* 0x0000000c0a0b7981 */ /* 0x000ea2000c1e1900 */
[----:B------:R-:W-:Y:S02]  /*5520*/  LOP3.LUT R15, R2, 0xfffffffc, RZ, 0xc0, !PT ;  /* 0xfffffffc020f7812 */ /* 0x000fe400078ec0ff */
[----:B------:R-:W-:-:S02]  /*5530*/  LOP3.LUT R16, R3, 0x1, RZ, 0xc0, !PT ;  /* 0x0000000103107812 */ /* 0x000fc400078ec0ff */
[----:B---3--:R-:W-:Y:S02]  /*5540*/  IADD3 R12, P0, PT, R15, UR16, RZ ;  /* 0x000000100f0c7c10 */ /* 0x008fe4000ff1e0ff */
[----:B0-----:R-:W-:Y:S02]  /*5550*/  LOP3.LUT R5, R3, 0x3, RZ, 0xc0, !PT ;  /* 0x0000000303057812 */ /* 0x001fe400078ec0ff */
[----:B------:R-:W-:Y:S02]  /*5560*/  IADD3.X R13, PT, PT, R16, UR17, RZ, P0, !PT ;  /* 0x00000011100d7c10 */ /* 0x000fe400087fe4ff */
[----:B----4-:R-:W-:Y:S02]  /*5570*/  IADD3 R14, P0, PT, R15, UR18, RZ ;  /* 0x000000120f0e7c10 */ /* 0x010fe4000ff1e0ff */
[----:B-----5:R-:W-:Y:S02]  /*5580*/  F2FP.BF16.F32.PACK_AB R17, R7, R4 ;  /* 0x000000040711723e */ /* 0x020fe400000010ff */
[----:B------:R-:W-:-:S02]  /*5590*/  IADD3 R4, P1, PT, R15, UR14, RZ ;  /* 0x0000000e0f047c10 */ /* 0x000fc4000ff3e0ff */
[----:B------:R-:W-:Y:S02]  /*55a0*/  IADD3.X R15, PT, PT, R16, UR19, RZ, P0, !PT ;  /* 0x00000013100f7c10 */ /* 0x000fe400087fe4ff */
[----:B------:R-:W-:Y:S02]  /*55b0*/  IADD3.X R5, PT, PT, R5, UR15, RZ, P1, !PT ;  /* 0x0000000f05057c10 */ /* 0x000fe40008ffe4ff */
[----:B--2---:R-:W-:Y:S02]  /*55c0*/  F2FP.BF16.F32.PACK_AB R19, R11, R8 ;  /* 0x000000080b13723e */ /* 0x004fe400000010ff */
        /* <DEDUP_REMOVED lines=40> */
[----:B------:R3:W4:Y:S04]  /*5850*/  LDG.E R4, desc[UR12][R4.64+0x600] ;  /* 0x0006000c04047981 */ /* 0x000728000c1e1900 */
[----:B------:R-:W4:Y:S04]  /*5860*/  LDG.E R11, desc[UR12][R10.64+0x600] ;  /* 0x0006000c0a0b7981 */ /* 0x000f28000c1e1900 */
        /* <DEDUP_REMOVED lines=10> */
[----:B------:R-:W-:-:S04]  /*5910*/  IADD3 R0, PT, PT, R0, 0x200, RZ ;  /* 0x0000020000007810 */ /* 0x000fc80007ffe0ff */
[----:B------:R-:W-:Y:S01]  /*5920*/  ISETP.LT.U32.AND P0, PT, R0, UR8, PT ;  /* 0x0000000800007c0c */ /* 0x000fe2000bf01070 */
[----:B---3--:R-:W-:Y:S01]  /*5930*/  HFMA2 R5, -RZ, RZ, 0, 0 ;  /* 0x00000000ff057431 */ /* 0x008fe200000001ff */
[----:B----4-:R-:W-:Y:S02]  /*5940*/  F2FP.BF16.F32.PACK_AB R11, R11, R4 ;  /* 0x000000040b0b723e */ /* 0x010fe400000010ff */
[----:B------:R-:W-:Y:S02]  /*5950*/  MOV R4, UR9 ;  /* 0x0000000900047c02 */ /* 0x000fe40008000f00 */
[----:B-----5:R-:W-:Y:S01]  /*5960*/  F2FP.BF16.F32.PACK_AB R7, R9, R6 ;  /* 0x000000060907723e */ /* 0x020fe200000010ff */
[----:B------:R1:W-:Y:S04]  /*5970*/  STG.E desc[UR12][R2.64], R11 ;  /* 0x0000000b02007986 */ /* 0x0003e8000c10190c */
[----:B------:R1:W-:Y:S01]  /*5980*/  STG.E desc[UR12][R14.64], R7 ;  /* 0x000000070e007986 */ /* 0x0003e2000c10190c */
[----:B------:R-:W-:-:S13]  /*5990*/  ISETP.GT.AND.EX P0, PT, R4, RZ, PT, P0 ;  /* 0x000000ff0400720c */ /* 0x000fda0003f04300 */
[----:B-1----:R-:W-:Y:S05]  /*59a0*/  @P0 BRA `(.L_x_755) ;  /* 0xfffffff800a40947 */ /* 0x002fea000383ffff */
[----:B------:R-:W-:Y:S05]  /*59b0*/  BSYNC.RECONVERGENT B0 ;  /* 0x0000000000007941 */ /* 0x000fea0003800200 */
.L_x_754:
[----:B------:R-:W-:Y:S05]  /*59c0*/  EXIT ;  /* 0x000000000000794d */ /* 0x000fea0003800000 */
.L_x_756:
        /* <DEDUP_REMOVED lines=11> */
.L_x_2485:


//--------------------- .text._Z35group_norm_nhwc_bwd_one_pass_kernelI11Fp16IOBf16WLi512ELi4ELi128EEv26Group_norm_nhwc_bwd_params --------------------------
	.section	.text._Z35group_norm_nhwc_bwd_one_pass_kernelI11Fp16IOBf16WLi512ELi4ELi128EEv26Group_norm_nhwc_bwd_params,"ax",@progbits
	.align	128
        .global         _Z35group_norm_nhwc_bwd_one_pass_kernelI11Fp16IOBf16WLi512ELi4ELi128EEv26Group_norm_nhwc_bwd_params
        .type           _Z35group_norm_nhwc_bwd_one_pass_kernelI11Fp16IOBf16WLi512ELi4ELi128EEv26Group_norm_nhwc_bwd_params,@function
        .size           _Z35group_norm_nhwc_bwd_one_pass_kernelI11Fp16IOBf16WLi512ELi4ELi128EEv26Group_norm_nhwc_bwd_params,(.L_x_2486 - _Z35group_norm_nhwc_bwd_one_pass_kernelI11Fp16IOBf16WLi512ELi4ELi128EEv26Group_norm_nhwc_bwd_params)
        .other          _Z35group_norm_nhwc_bwd_one_pass_kernelI11Fp16IOBf16WLi512ELi4ELi128EEv26Group_norm_nhwc_bwd_params,@"STO_CUDA_ENTRY STV_DEFAULT"
_Z35group_norm_nhwc_bwd_one_pass_kernelI11Fp16IOBf16WLi512ELi4ELi128EEv26Group_norm_nhwc_bwd_params:
.text._Z35group_norm_nhwc_bwd_one_pass_kernelI11Fp16IOBf16WLi512ELi4ELi128EEv26Group_norm_nhwc_bwd_params:
        /* <DEDUP_REMOVED lines=25> */
.L_x_800:
[----:B0-----:R-:W0:Y:S01]  /*0190*/  LDC R12, c[0x0][0x410] ;  /* 0x00010400ff0c7b82 */ /* 0x001e220000000800 */
[----:B-1----:R-:W1:Y:S01]  /*01a0*/  LDCU.128 UR16, c[0x0][0x400] ;  /* 0x00008000ff1077ac */ /* 0x002e620008000c00 */
[----:B------:R-:W-:Y:S02]  /*01b0*/  SHF.R.U32.HI R31, RZ, 0x1, R0 ;  /* 0x00000001ff1f7819 */ /* 0x000fe40000011600 */
[----:B------:R-:W-:-:S04]  /*01c0*/  ISETP.LE.AND P1, PT, RZ, UR7, PT ;  /* 0x00000007ff007c0c */ /* 0x000fc8000bf23270 */
[----:B------:R-:W2:Y:S01]  /*01d0*/  LDC R8, c[0x0][0x41c] ;  /* 0x00010700ff087b82 */ /* 0x000ea20000000800 */
[----:B------:R-:W-:Y:S02]  /*01e0*/  MOV R48, RZ ;  /* 0x000000ff00307202 */ /* 0x000fe40000000f00 */
[----:B------:R-:W-:Y:S01]  /*01f0*/  CS2R R46, SRZ ;  /* 0x00000000002e7805 */ /* 0x000fe2000001ff00 */
[----:B------:R-:W3:Y:S01]  /*0200*/  LDCU.64 UR4, c[0x0][0x3b8] ;  /* 0x00007700ff0477ac */ /* 0x000ee20008000a00 */
[----:B0-----:R-:W-:-:S04]  /*0210*/  IABS R13, R12 ;  /* 0x0000000c000d7213 */ /* 0x001fc80000000000 */
[----:B------:R-:W0:Y:S01]  /*0220*/  I2F.RP R4, R13 ;  /* 0x0000000d00047306 */ /* 0x000e220000209400 */
[----:B--2---:R-:W-:Y:S01]  /*0230*/  IMAD R31, R8, UR13, R31 ;  /* 0x0000000d081f7c24 */ /* 0x004fe2000f8e021f */
[----:B------:R-:W-:-:S04]  /*0240*/  SHF.L.U32 R8, R0, 0x1, RZ ;  /* 0x0000000100087819 */ /* 0x000fc800000006ff */
[C---:B-1----:R-:W-:Y:S02]  /*0250*/  ISETP.GE.U32.AND P2, PT, R31.reuse, UR16, PT ;  /* 0x000000101f007c0c */ /* 0x042fe4000bf46070 */
[----:B------:R-:W-:Y:S02]  /*0260*/  SHF.R.S32.HI R19, RZ, 0x1f, R31 ;  /* 0x0000001fff137819 */ /* 0x000fe4000001141f */
[----:B------:R-:W-:Y:S01]  /*0270*/  IADD3 R24, PT, PT, R31, 0x40, RZ ;  /* 0x000000401f187810 */ /* 0x000fe20007ffe0ff */
[----:B0-----:R-:W0:Y:S01]  /*0280*/  MUFU.RCP R4, R4 ;  /* 0x0000000400047308 */ /* 0x001e220000001000 */
[----:B------:R-:W-:Y:S02]  /*0290*/  ISETP.GE.AND.EX P2, PT, R19, UR17, PT, P2 ;  /* 0x0000001113007c0c */ /* 0x000fe4000bf46320 */
[----:B------:R-:W-:Y:S02]  /*02a0*/  SHF.R.S32.HI R21, RZ, 0x1f, R24 ;  /* 0x0000001fff157819 */ /* 0x000fe40000011418 */
[----:B0-----:R-:W-:-:S04]  /*02b0*/  IADD3 R10, PT, PT, R4, 0xffffffe, RZ ;  /* 0x0ffffffe040a7810 */ /* 0x001fc80007ffe0ff */
[----:B------:R0:W1:Y:S02]  /*02c0*/  F2I.FTZ.U32.TRUNC.NTZ R11, R10 ;  /* 0x0000000a000b7305 */ /* 0x000064000021f000 */
[----:B0-----:R-:W-:Y:S02]  /*02d0*/  MOV R10, RZ ;  /* 0x000000ff000a7202 */ /* 0x001fe40000000f00 */
[----:B-1----:R-:W-:-:S05]  /*02e0*/  IADD3 R6, PT, PT, RZ, -R11, RZ ;  /* 0x8000000bff067210 */ /* 0x002fca0007ffe0ff */
        /* <DEDUP_REMOVED lines=21> */
[----:B------:R-:W-:Y:S01]  /*0440*/  ISETP.GE.AND.EX P3, PT, R21, UR17, PT, P3 ;  /* 0x0000001115007c0c */ /* 0x000fe2000bf66330 */
[----:B------:R-:W0:Y:S01]  /*0450*/  @!P2 LDC.64 R10, c[0x0][0x3f8] ;  /* 0x0000fe00ff0aab82 */ /* 0x000e220000000a00 */
[----:B------:R-:W-:Y:S02]  /*0460*/  @!P0 IADD3 R6, PT, PT, -R6, RZ, RZ ;  /* 0x000000ff06068210 */ /* 0x000fe40007ffe1ff */
[C---:B------:R-:W-:Y:S02]  /*0470*/  SEL R53, R13.reuse, R4, !P4 ;  /* 0x000000040d357207 */ /* 0x040fe40006000000 */
[----:B------:R-:W-:Y:S02]  /*0480*/  SEL R13, R13, R6, !P4 ;  /* 0x000000060d0d7207 */ /* 0x000fe40006000000 */
[----:B------:R-:W-:Y:S02]  /*0490*/  LOP3.LUT R6, R8, 0x2, RZ, 0xc0, !PT ;  /* 0x0000000208067812 */ /* 0x000fe400078ec0ff */
[----:B------:R-:W-:-:S02]  /*04a0*/  SHF.L.U32 R15, R53, 0x2, RZ ;  /* 0x00000002350f7819 */ /* 0x000fc400000006ff */
[----:B------:R-:W-:Y:S01]  /*04b0*/  SHF.R.S32.HI R4, RZ, 0x1f, R13 ;  /* 0x0000001fff047819 */ /* 0x000fe2000001140d */
[----:B------:R-:W1:Y:S01]  /*04c0*/  @!P3 LDC.64 R16, c[0x0][0x3f8] ;  /* 0x0000fe00ff10bb82 */ /* 0x000e620000000a00 */
[----:B------:R-:W-:Y:S02]  /*04d0*/  IADD3 R8, PT, PT, R31, 0x80, RZ ;  /* 0x000000801f087810 */ /* 0x000fe40007ffe0ff */
[----:B------:R-:W-:Y:S01]  /*04e0*/  SHF.R.S32.HI R57, RZ, 0x1f, R15 ;  /* 0x0000001fff397819 */ /* 0x000fe2000001140f */
[----:B------:R-:W-:Y:S01]  /*04f0*/  IMAD R4, R4, UR18, RZ ;  /* 0x0000001204047c24 */ /* 0x000fe2000f8e02ff */
[----:B------:R-:W-:Y:S02]  /*0500*/  LOP3.LUT R56, R15, R6, RZ, 0xfc, !PT ;  /* 0x000000060f387212 */ /* 0x000fe400078efcff */
[----:B------:R-:W-:Y:S01]  /*0510*/  ISETP.GE.U32.AND P4, PT, R8, UR16, PT ;  /* 0x0000001008007c0c */ /* 0x000fe2000bf86070 */
[C---:B------:R-:W-:Y:S01]  /*0520*/  IMAD R59, R13.reuse, UR19, R4 ;  /* 0x000000130d3b7c24 */ /* 0x040fe2000f8e0204 */
[----:B------:R-:W-:Y:S01]  /*0530*/  SHF.R.S32.HI R29, RZ, 0x1f, R8 ;  /* 0x0000001fff1d7819 */ /* 0x000fe20000011408 */
[----:B------:R-:W-:Y:S01]  /*0540*/  IMAD.WIDE.U32 R56, R13, UR18, R56 ;  /* 0x000000120d387c25 */ /* 0x000fe2000f8e0038 */
[----:B------:R-:W2:Y:S02]  /*0550*/  @!P2 LDC.64 R14, c[0x0][0x398] ;  /* 0x0000e600ff0eab82 */ /* 0x000ea40000000a00 */
[----:B------:R-:W-:Y:S01]  /*0560*/  ISETP.GE.AND.EX P4, PT, R29, UR17, PT, P4 ;  /* 0x000000111d007c0c */ /* 0x000fe2000bf86340 */
[----:B0-----:R-:W-:Y:S01]  /*0570*/  @!P2 IMAD R4, R19, R10, RZ ;  /* 0x0000000a1304a224 */ /* 0x001fe200078e02ff */
[----:B------:R-:W-:-:S02]  /*0580*/  IADD3 R59, PT, PT, R57, R59, RZ ;  /* 0x0000003b393b7210 */ /* 0x000fc40007ffe0ff */
[----:B------:R-:W-:Y:S01]  /*0590*/  @!P2 MOV R58, R56 ;  /* 0x00000038003aa202 */ /* 0x000fe20000000f00 */
[C---:B------:R-:W-:Y:S01]  /*05a0*/  @!P2 IMAD R23, R31.reuse, R11, R4 ;  /* 0x0000000b1f17a224 */ /* 0x040fe200078e0204 */
[----:B------:R-:W0:Y:S03]  /*05b0*/  @!P2 LDC.64 R12, c[0x0][0x3a0] ;  /* 0x0000e800ff0cab82 */ /* 0x000e260000000a00 */
[----:B------:R-:W-:-:S04]  /*05c0*/  @!P2 IMAD.WIDE.U32 R18, R31, R10, R58 ;  /* 0x0000000a1f12a225 */ /* 0x000fc800078e003a */
[----:B-1----:R-:W-:Y:S01]  /*05d0*/  @!P3 IMAD R4, R21, R16, RZ ;  /* 0x000000101504b224 */ /* 0x002fe200078e02ff */
[----:B------:R-:W1:Y:S01]  /*05e0*/  @!P4 LDC.64 R10, c[0x0][0x3f8] ;  /* 0x0000fe00ff0acb82 */ /* 0x000e620000000a00 */
[----:B------:R-:W-:Y:S02]  /*05f0*/  @!P2 IADD3 R23, PT, PT, R19, R23, RZ ;  /* 0x000000171317a210 */ /* 0x000fe40007ffe0ff */
[----:B------:R-:W-:Y:S01]  /*0600*/  @!P2 SHF.L.U32 R19, R18, 0x1, RZ ;  /* 0x000000011213a819 */ /* 0x000fe200000006ff */
[----:B------:R-:W-:Y:S01]  /*0610*/  @!P3 IMAD R33, R24, R17, R4 ;  /* 0x000000111821b224 */ /* 0x000fe200078e0204 */
[----:B------:R-:W-:Y:S02]  /*0620*/  @!P2 SHF.L.U64.HI R26, R18, 0x1, R23 ;  /* 0x00000001121aa819 */ /* 0x000fe40000010217 */
[----:B------:R-:W-:Y:S01]  /*0630*/  IADD3 R4, PT, PT, R31, 0xc0, RZ ;  /* 0x000000c01f047810 */ /* 0x000fe20007ffe0ff */
[----:B------:R-:W4:Y:S01]  /*0640*/  @!P3 LDC.64 R20, c[0x0][0x3a0] ;  /* 0x0000e800ff14bb82 */ /* 0x000f220000000a00 */
[----:B--2---:R-:W-:-:S02]  /*0650*/  @!P2 IADD3 R14, P1, PT, R19, R14, RZ ;  /* 0x0000000e130ea210 */ /* 0x004fc40007f3e0ff */
[----:B------:R-:W-:Y:S02]  /*0660*/  @!P3 MOV R18, R56 ;  /* 0x000000380012b202 */ /* 0x000fe40000000f00 */
[----:B------:R-:W-:Y:S02]  /*0670*/  SHF.R.S32.HI R27, RZ, 0x1f, R4 ;  /* 0x0000001fff1b7819 */ /* 0x000fe40000011404 */
[----:B0-----:R-:W-:Y:S02]  /*0680*/  @!P2 IADD3 R22, P0, PT, R19, R12, RZ ;  /* 0x0000000c1316a210 */ /* 0x001fe40007f1e0ff */
[----:B------:R-:W-:Y:S02]  /*0690*/  @!P3 MOV R19, R59 ;  /* 0x0000003b0013b202 */ /* 0x000fe40000000f00 */
[----:B------:R-:W-:Y:S02]  /*06a0*/  @!P2 IADD3.X R23, PT, PT, R26, R13, RZ, P0, !PT ;  /* 0x0000000d1a17a210 */ /* 0x000fe400007fe4ff */
[----:B------:R-:W-:Y:S01]  /*06b0*/  ISETP.GE.U32.AND P0, PT, R4, UR16, PT ;  /* 0x0000001004007c0c */ /* 0x000fe2000bf06070 */
[----:B------:R-:W-:Y:S01]  /*06c0*/  @!P3 IMAD.WIDE.U32 R24, R24, R16, R18 ;  /* 0x000000101818b225 */ /* 0x000fe200078e0012 */
[----:B------:R-:W-:Y:S01]  /*06d0*/  @!P2 IADD3.X R15, PT, PT, R26, R15, RZ, P1, !PT ;  /* 0x0000000f1a0fa210 */ /* 0x000fe20000ffe4ff */
[----:B------:R-:W0:Y:S01]  /*06e0*/  @!P3 LDC.64 R18, c[0x0][0x398] ;  /* 0x0000e600ff12bb82 */ /* 0x000e220000000a00 */
[----:B------:R-:W-:Y:S01]  /*06f0*/  ISETP.GE.AND.EX P0, PT, R27, UR17, PT, P0 ;  /* 0x000000111b007c0c */ /* 0x000fe2000bf06300 */
[----:B-1----:R-:W-:Y:S01]  /*0700*/  @!P4 IMAD R28, R29, R10, RZ ;  /* 0x0000000a1d1cc224 */ /* 0x002fe200078e02ff */
[----:B------:R-:W-:Y:S01]  /*0710*/  @!P3 IADD3 R25, PT, PT, R25, R33, RZ ;  /* 0x000000211919b210 */ /* 0x000fe20007ffe0ff */
[----:B------:R-:W5:Y:S01]  /*0720*/  @!P2 LDG.E R48, desc[UR10][R22.64] ;  /* 0x0000000a1630a981 */ /* 0x000f62000c1e1900 */
[----:B------:R-:W-:Y:S01]  /*0730*/  @!P3 SHF.L.U32 R29, R24, 0x1, RZ ;  /* 0x00000001181db819 */ /* 0x000fe200000006ff */
[----:B------:R-:W-:Y:S01]  /*0740*/  @!P4 IMAD R33, R8, R11, R28 ;  /* 0x0000000b0821c224 */ /* 0x000fe200078e021c */
[----:B------:R-:W-:Y:S01]  /*0750*/  @!P3 SHF.L.U64.HI R26, R24, 0x1, R25 ;  /* 0x00000001181ab819 */ /* 0x000fe20000010219 */
[----:B------:R-:W1:Y:S01]  /*0760*/  @!P4 LDC.64 R12, c[0x0][0x398] ;  /* 0x0000e600ff0ccb82 */ /* 0x000e620000000a00 */
[----:B------:R-:W-:Y:S01]  /*0770*/  @!P4 MOV R24, R56 ;  /* 0x000000380018c202 */ /* 0x000fe20000000f00 */
[----:B------:R2:W5:Y:S01]  /*0780*/  @!P2 LDG.E R47, desc[UR10][R14.64] ;  /* 0x0000000a0e2fa981 */ /* 0x000562000c1e1900 */
[----:B------:R-:W-:-:S02]  /*0790*/  @!P4 MOV R25, R59 ;  /* 0x0000003b0019c202 */ /* 0x000fc40000000f00 */
[----:B----4-:R-:W-:Y:S02]  /*07a0*/  @!P3 IADD3 R20, P5, PT, R29, R20, RZ ;  /* 0x000000141d14b210 */ /* 0x010fe40007fbe0ff */
[----:B------:R-:W-:Y:S01]  /*07b0*/  ISETP.GE.U32.AND P1, PT, R51, UR16, PT ;  /* 0x0000001033007c0c */ /* 0x000fe2000bf26070 */
[----:B------:R-:W-:Y:S01]  /*07c0*/  @!P4 IMAD.WIDE.U32 R24, R8, R10, R24 ;  /* 0x0000000a0818c225 */ /* 0x000fe200078e0018 */
[----:B------:R-:W4:Y:S01]  /*07d0*/  @!P4 LDC.64 R16, c[0x0][0x3a0] ;  /* 0x0000e800ff10cb82 */ /* 0x000f220000000a00 */
[----:B------:R-:W-:Y:S02]  /*07e0*/  @!P3 IADD3.X R21, PT, PT, R26, R21, RZ, P5, !PT ;  /* 0x000000151a15b210 */ /* 0x000fe40002ffe4ff */
[----:B------:R-:W-:Y:S02]  /*07f0*/  ISETP.GE.AND.EX P1, PT, R7, UR17, PT, P1 ;  /* 0x0000001107007c0c */ /* 0x000fe4000bf26310 */
[----:B--2---:R-:W-:Y:S02]  /*0800*/  @!P0 MOV R14, R56 ;  /* 0x00000038000e8202 */ /* 0x004fe40000000f00 */
[----:B------:R-:W-:-:S02]  /*0810*/  CS2R R42, SRZ ;  /* 0x00000000002a7805 */ /* 0x000fc4000001ff00 */
[----:B0-----:R-:W-:Y:S01]  /*0820*/  @!P3 IADD3 R22, P2, PT, R29, R18, RZ ;  /* 0x000000121d16b210 */ /* 0x001fe20007f5e0ff */
[----:B------:R-:W0:Y:S01]  /*0830*/  @!P0 LDC.64 R10, c[0x0][0x3f8] ;  /* 0x0000fe00ff0a8b82 */ /* 0x000e220000000a00 */
[----:B------:R-:W-:Y:S01]  /*0840*/  @!P4 IADD3 R29, PT, PT, R25, R33, RZ ;  /* 0x00000021191dc210 */ /* 0x000fe20007ffe0ff */
[----:B---3--:R-:W-:Y:S01]  /*0850*/  UIMAD.WIDE UR4, UR7, 0x8, UR4 ;  /* 0x00000008070478a5 */ /* 0x008fe2000f8e0204 */
[C---:B------:R-:W-:Y:S02]  /*0860*/  @!P4 SHF.L.U32 R25, R24.reuse, 0x1, RZ ;  /* 0x000000011819c819 */ /* 0x040fe400000006ff */
[----:B------:R-:W-:Y:S02]  /*0870*/  CS2R R44, SRZ ;  /* 0x00000000002c7805 */ /* 0x000fe4000001ff00 */
[----:B------:R-:W-:Y:S01]  /*0880*/  @!P4 SHF.L.U64.HI R8, R24, 0x1, R29 ;  /* 0x000000011808c819 */ /* 0x000fe2000001021d */
[----:B------:R2:W5:Y:S01]  /*0890*/  @!P3 LDG.E R46, desc[UR10][R20.64] ;  /* 0x0000000a142eb981 */ /* 0x000562000c1e1900 */
[----:B-1----:R-:W-:-:S02]  /*08a0*/  @!P4 IADD3 R12, P5, PT, R25, R12, RZ ;  /* 0x0000000c190cc210 */ /* 0x002fc40007fbe0ff */
[----:B------:R-:W-:Y:S02]  /*08b0*/  @!P0 MOV R15, R59 ;  /* 0x0000003b000f8202 */ /* 0x000fe40000000f00 */
[----:B------:R-:W-:Y:S02]  /*08c0*/  @!P4 IADD3.X R13, PT, PT, R8, R13, RZ, P5, !PT ;  /* 0x0000000d080dc210 */ /* 0x000fe40002ffe4ff */
[----:B------:R-:W-:Y:S02]  /*08d0*/  @!P3 IADD3.X R23, PT, PT, R26, R19, RZ, P2, !PT ;  /* 0x000000131a17b210 */ /* 0x000fe400017fe4ff */
[----:B------:R-:W1:Y:S01]  /*08e0*/  @!P0 LDC.64 R18, c[0x0][0x3a0] ;  /* 0x0000e800ff128b82 */ /* 0x000e620000000a00 */
[----:B------:R3:W5:Y:S01]  /*08f0*/  @!P4 LDG.E R43, desc[UR10][R12.64] ;  /* 0x0000000a0c2bc981 */ /* 0x000762000c1e1900 */
[----:B0-----:R-:W-:-:S06]  /*0900*/  @!P0 IMAD R27, R27, R10, RZ ;  /* 0x0000000a1b1b8224 */ /* 0x001fcc00078e02ff */
[----:B--2---:R-:W0:Y:S01]  /*0910*/  @!P0 LDC.64 R20, c[0x0][0x398] ;  /* 0x0000e600ff148b82 */ /* 0x004e220000000a00 */
[C---:B------:R-:W-:Y:S01]  /*0920*/  @!P0 IMAD.WIDE.U32 R14, R4.reuse, R10, R14 ;  /* 0x0000000a040e8225 */ /* 0x040fe200078e000e */
[----:B----4-:R-:W-:Y:S01]  /*0930*/  @!P4 IADD3 R16, P2, PT, R25, R16, RZ ;  /* 0x000000101910c210 */ /* 0x010fe20007f5e0ff */
[----:B------:R2:W5:Y:S02]  /*0940*/  @!P3 LDG.E R45, desc[UR10][R22.64] ;  /* 0x0000000a162db981 */ /* 0x000564000c1e1900 */
[----:B------:R-:W-:Y:S01]  /*0950*/  @!P0 IMAD R11, R4, R11, R27 ;  /* 0x0000000b040b8224 */ /* 0x000fe200078e021b */
[----:B------:R-:W-:Y:S02]  /*0960*/  MOV R10, UR4 ;  /* 0x00000004000a7c02 */ /* 0x000fe40008000f00 */
[----:B------:R-:W4:Y:S02]  /*0970*/  @!P1 LDC.64 R24, c[0x0][0x3f8] ;  /* 0x0000fe00ff189b82 */ /* 0x000f240000000a00 */
[----:B---3--:R-:W-:-:S02]  /*0980*/  @!P0 IADD3 R13, PT, PT, R15, R11, RZ ;  /* 0x0000000b0f0d8210 */ /* 0x008fc40007ffe0ff */
[----:B------:R-:W-:Y:S02]  /*0990*/  MOV R11, UR5 ;  /* 0x00000005000b7c02 */ /* 0x000fe40008000f00 */
[----:B------:R-:W-:Y:S02]  /*09a0*/  ISETP.GE.U32.AND P3, PT, R50, UR16, PT ;  /* 0x0000001032007c0c */ /* 0x000fe4000bf66070 */
[----:B------:R-:W-:Y:S01]  /*09b0*/  @!P4 IADD3.X R17, PT, PT, R8, R17, RZ, P2, !PT ;  /* 0x000000110811c210 */ /* 0x000fe200017fe4ff */
[----:B------:R-:W3:Y:S01]  /*09c0*/  @!P1 LDC.64 R26, c[0x0][0x3a0] ;  /* 0x0000e800ff1a9b82 */ /* 0x000ee20000000a00 */
[----:B------:R-:W3:Y:S01]  /*09d0*/  LDG.E.64 R10, desc[UR10][R10.64] ;  /* 0x0000000a0a0a7981 */ /* 0x000ee2000c1e1b00 */
[----:B------:R-:W-:Y:S02]  /*09e0*/  ISETP.GE.AND.EX P3, PT, R9, UR17, PT, P3 ;  /* 0x0000001109007c0c */ /* 0x000fe4000bf66330 */
[----:B------:R-:W-:Y:S01]  /*09f0*/  ISETP.GE.U32.AND P2, PT, R52, UR16, PT ;  /* 0x0000001034007c0c */ /* 0x000fe2000bf46070 */
[----:B------:R1:W5:Y:S01]  /*0a00*/  @!P4 LDG.E R44, desc[UR10][R16.64] ;  /* 0x0000000a102cc981 */ /* 0x000362000c1e1900 */
[----:B--2---:R-:W-:-:S02]  /*0a10*/  @!P0 SHF.L.U32 R23, R14, 0x1, RZ ;  /* 0x000000010e178819 */ /* 0x004fc400000006ff */
[----:B------:R-:W-:Y:S02]  /*0a20*/  ISETP.GE.AND.EX P2, PT, R5, UR17, PT, P2 ;  /* 0x0000001105007c0c */ /* 0x000fe4000bf46320 */
[----:B------:R-:W-:Y:S02]  /*0a30*/  @!P0 SHF.L.U64.HI R4, R14, 0x1, R13 ;  /* 0x000000010e048819 */ /* 0x000fe4000001020d */
[----:B------:R-:W2:Y:S01]  /*0a40*/  @!P1 LDC.64 R14, c[0x0][0x398] ;  /* 0x0000e600ff0e9b82 */ /* 0x000ea20000000a00 */
[----:B------:R-:W-:Y:S01]  /*0a50*/  @!P1 MOV R12, R56 ;  /* 0x00000038000c9202 */ /* 0x000fe20000000f00 */
[----:B----4-:R-:W-:Y:S01]  /*0a60*/  @!P1 IMAD R8, R7, R24, RZ ;  /* 0x0000001807089224 */ /* 0x010fe200078e02ff */
[----:B------:R-:W-:-:S05]  /*0a70*/  @!P1 MOV R13, R59 ;  /* 0x0000003b000d9202 */ /* 0x000fca0000000f00 */
[----:B-1----:R-:W1:Y:S01]  /*0a80*/  @!P3 LDC.64 R16, c[0x0][0x3f8] ;  /* 0x0000fe00ff10bb82 */ /* 0x002e620000000a00 */
[C---:B------:R-:W-:Y:S02]  /*0a90*/  @!P1 IMAD R29, R51.reuse, R25, R8 ;  /* 0x00000019331d9224 */ /* 0x040fe400078e0208 */
[----:B------:R-:W-:Y:S01]  /*0aa0*/  @!P1 IMAD.WIDE.U32 R24, R51, R24, R12 ;  /* 0x0000001833189225 */ /* 0x000fe200078e000c */
[----:B------:R-:W-:-:S04]  /*0ab0*/  @!P0 IADD3 R22, P5, PT, R23, R18, RZ ;  /* 0x0000001217168210 */ /* 0x000fc80007fbe0ff */
[----:B------:R-:W4:Y:S01]  /*0ac0*/  @!P2 LDC.64 R12, c[0x0][0x3f8] ;  /* 0x0000fe00ff0cab82 */ /* 0x000f220000000a00 */
[----:B0-----:R-:W-:Y:S02]  /*0ad0*/  @!P0 IADD3 R18, P6, PT, R23, R20, RZ ;  /* 0x0000001417128210 */ /* 0x001fe40007fde0ff */
[----:B------:R-:W-:Y:S02]  /*0ae0*/  IADD3 R31, PT, PT, R31, 0x1c0, RZ ;  /* 0x000001c01f1f7810 */ /* 0x000fe40007ffe0ff */
[----:B------:R-:W-:Y:S02]  /*0af0*/  CS2R R40, SRZ ;  /* 0x0000000000287805 */ /* 0x000fe4000001ff00 */
[C---:B------:R-:W-:Y:S02]  /*0b00*/  @!P0 IADD3.X R23, PT, PT, R4.reuse, R19, RZ, P5, !PT ;  /* 0x0000001304178210 */ /* 0x040fe40002ffe4ff */
[----:B------:R-:W-:Y:S02]  /*0b10*/  @!P0 IADD3.X R19, PT, PT, R4, R21, RZ, P6, !PT ;  /* 0x0000001504138210 */ /* 0x000fe400037fe4ff */
[----:B------:R-:W-:Y:S01]  /*0b20*/  ISETP.GE.U32.AND P4, PT, R31, UR16, PT ;  /* 0x000000101f007c0c */ /* 0x000fe2000bf86070 */
[----:B------:R-:W5:Y:S01]  /*0b30*/  @!P0 LDG.E R42, desc[UR10][R22.64] ;  /* 0x0000000a162a8981 */ /* 0x000f62000c1e1900 */
[----:B------:R-:W-:Y:S01]  /*0b40*/  SHF.R.S32.HI R33, RZ, 0x1f, R31 ;  /* 0x0000001fff217819 */ /* 0x000fe2000001141f */
[----:B------:R-:W0:Y:S01]  /*0b50*/  @!P3 LDC.64 R20, c[0x0][0x398] ;  /* 0x0000e600ff14bb82 */ /* 0x000e220000000a00 */
[----:B------:R-:W-:Y:S01]  /*0b60*/  @!P1 IADD3 R29, PT, PT, R25, R29, RZ ;  /* 0x0000001d191d9210 */ /* 0x000fe20007ffe0ff */
[----:B------:R4:W5:Y:S01]  /*0b70*/  @!P0 LDG.E R41, desc[UR10][R18.64] ;  /* 0x0000000a12298981 */ /* 0x000962000c1e1900 */
[----:B------:R-:W-:-:S02]  /*0b80*/  @!P1 SHF.L.U32 R25, R24, 0x1, RZ ;  /* 0x0000000118199819 */ /* 0x000fc400000006ff */
[----:B------:R-:W-:Y:S02]  /*0b90*/  ISETP.GE.AND.EX P4, PT, R33, UR17, PT, P4 ;  /* 0x0000001121007c0c */ /* 0x000fe4000bf86340 */
[----:B------:R-:W-:Y:S01]  /*0ba0*/  @!P1 SHF.L.U64.HI R4, R24, 0x1, R29 ;  /* 0x0000000118049819 */ /* 0x000fe2000001021d */
[----:B-1----:R-:W-:Y:S01]  /*0bb0*/  @!P3 IMAD R8, R9, R16, RZ ;  /* 0x000000100908b224 */ /* 0x002fe200078e02ff */
[C---:B--2---:R-:W-:Y:S01]  /*0bc0*/  @!P1 IADD3 R24, P0, PT, R25.reuse, R14, RZ ;  /* 0x0000000e19189210 */ /* 0x044fe20007f1e0ff */
[----:B------:R-:W1:Y:S01]  /*0bd0*/  @!P3 LDC.64 R28, c[0x0][0x3a0] ;  /* 0x0000e800ff1cbb82 */ /* 0x000e620000000a00 */
[----:B---3--:R-:W-:Y:S02]  /*0be0*/  @!P1 IADD3 R26, P5, PT, R25, R26, RZ ;  /* 0x0000001a191a9210 */ /* 0x008fe40007fbe0ff */
[----:B------:R-:W-:Y:S02]  /*0bf0*/  @!P1 IADD3.X R25, PT, PT, R4, R15, RZ, P0, !PT ;  /* 0x0000000f04199210 */ /* 0x000fe400007fe4ff */
[----:B------:R-:W-:-:S02]  /*0c00*/  @!P3 MOV R14, R56 ;  /* 0x00000038000eb202 */ /* 0x000fc40000000f00 */
[----:B------:R-:W-:Y:S01]  /*0c10*/  @!P3 MOV R15, R59 ;  /* 0x0000003b000fb202 */ /* 0x000fe20000000f00 */
[----:B------:R-:W-:Y:S01]  /*0c20*/  @!P3 IMAD R39, R50, R17, R8 ;  /* 0x000000113227b224 */ /* 0x000fe200078e0208 */
[----:B------:R-:W-:Y:S01]  /*0c30*/  @!P1 IADD3.X R27, PT, PT, R4, R27, RZ, P5, !PT ;  /* 0x0000001b041b9210 */ /* 0x000fe20002ffe4ff */
[----:B----4-:R-:W-:Y:S01]  /*0c40*/  @!P2 IMAD R4, R5, R12, RZ ;  /* 0x0000000c0504a224 */ /* 0x010fe200078e02ff */
[----:B------:R-:W2:Y:S01]  /*0c50*/  @!P4 LDC.64 R18, c[0x0][0x3f8] ;  /* 0x0000fe00ff12cb82 */ /* 0x000ea20000000a00 */
[----:B------:R-:W-:Y:S01]  /*0c60*/  @!P3 IMAD.WIDE.U32 R16, R50, R16, R14 ;  /* 0x000000103210b225 */ /* 0x000fe200078e000e */
[----:B------:R-:W-:Y:S02]  /*0c70*/  @!P2 MOV R14, R56 ;  /* 0x00000038000ea202 */ /* 0x000fe40000000f00 */
[----:B------:R-:W-:Y:S01]  /*0c80*/  @!P2 MOV R15, R59 ;  /* 0x0000003b000fa202 */ /* 0x000fe20000000f00 */
[----:B------:R-:W-:Y:S01]  /*0c90*/  @!P2 IMAD R35, R52, R13, R4 ;  /* 0x0000000d3423a224 */ /* 0x000fe200078e0204 */
[----:B------:R-:W-:-:S02]  /*0ca0*/  ISETP.NE.AND P5, PT, RZ, UR15, PT ;  /* 0x0000000fff007c0c */ /* 0x000fc4000bfa5270 */
[----:B------:R-:W-:Y:S02]  /*0cb0*/  CS2R R36, SRZ ;  /* 0x0000000000247805 */ /* 0x000fe4000001ff00 */
[----:B------:R-:W-:Y:S01]  /*0cc0*/  MOV R38, RZ ;  /* 0x000000ff00267202 */ /* 0x000fe20000000f00 */
[----:B------:R-:W-:Y:S01]  /*0cd0*/  @!P2 IMAD.WIDE.U32 R12, R52, R12, R14 ;  /* 0x0000000c340ca225 */ /* 0x000fe200078e000e */
[----:B------:R-:W-:Y:S01]  /*0ce0*/  @!P3 IADD3 R17, PT, PT, R17, R39, RZ ;  /* 0x000000271111b210 */ /* 0x000fe20007ffe0ff */
[----:B------:R-:W3:Y:S01]  /*0cf0*/  @!P2 LDC.64 R22, c[0x0][0x3a0] ;  /* 0x0000e800ff16ab82 */ /* 0x000ee20000000a00 */
[C---:B------:R-:W-:Y:S01]  /*0d00*/  @!P3 SHF.L.U32 R15, R16.reuse, 0x1, RZ ;  /* 0x00000001100fb819 */ /* 0x040fe200000006ff */
[----:B------:R4:W5:Y:S01]  /*0d10*/  @!P1 LDG.E R37, desc[UR10][R24.64] ;  /* 0x0000000a18259981 */ /* 0x000962000c1e1900 */
[----:B------:R-:W-:Y:S02]  /*0d20*/  @!P2 IADD3 R13, PT, PT, R13, R35, RZ ;  /* 0x000000230d0da210 */ /* 0x000fe40007ffe0ff */
[----:B------:R-:W-:Y:S01]  /*0d30*/  @!P3 SHF.L.U64.HI R8, R16, 0x1, R17 ;  /* 0x000000011008b819 */ /* 0x000fe20000010211 */
[----:B------:R4:W5:Y:S01]  /*0d40*/  @!P1 LDG.E R38, desc[UR10][R26.64] ;  /* 0x0000000a1a269981 */ /* 0x000962000c1e1900 */
[C---:B-1----:R-:W-:Y:S01]  /*0d50*/  @!P3 IADD3 R28, P0, PT, R15.reuse, R28, RZ ;  /* 0x0000001c0f1cb210 */ /* 0x042fe20007f1e0ff */
[----:B------:R-:W1:Y:S01]  /*0d60*/  @!P4 LDC.64 R16, c[0x0][0x398] ;  /* 0x0000e600ff10cb82 */ /* 0x000e620000000a00 */
[----:B0-----:R-:W-:-:S02]  /*0d70*/  @!P3 IADD3 R20, P1, PT, R15, R20, RZ ;  /* 0x000000140f14b210 */ /* 0x001fc40007f3e0ff */
[C---:B------:R-:W-:Y:S02]  /*0d80*/  @!P2 SHF.L.U32 R35, R12.reuse, 0x1, RZ ;  /* 0x000000010c23a819 */ /* 0x040fe400000006ff */
[----:B------:R-:W-:-:S03]  /*0d90*/  @!P2 SHF.L.U64.HI R4, R12, 0x1, R13 ;  /* 0x000000010c04a819 */ /* 0x000fc6000001020d */
[----:B------:R-:W0:Y:S01]  /*0da0*/  @!P2 LDC.64 R12, c[0x0][0x398] ;  /* 0x0000e600ff0cab82 */ /* 0x000e220000000a00 */
[----:B------:R-:W-:Y:S01]  /*0db0*/  @!P3 IADD3.X R29, PT, PT, R8, R29, RZ, P0, !PT ;  /* 0x0000001d081db210 */ /* 0x000fe200007fe4ff */
[----:B--2---:R-:W-:-:S04]  /*0dc0*/  @!P4 IMAD R30, R33, R18, RZ ;  /* 0x00000012211ec224 */ /* 0x004fc800078e02ff */
[----:B------:R2:W5:Y:S02]  /*0dd0*/  @!P3 LDG.E R36, desc[UR10][R28.64] ;  /* 0x0000000a1c24b981 */ /* 0x000564000c1e1900 */
[----:B------:R-:W1:Y:S08]  /*0de0*/  @!P4 LDC.64 R14, c[0x0][0x3a0] ;  /* 0x0000e800ff0ecb82 */ /* 0x000e700000000a00 */
[----:B----4-:R-:W4:Y:S08]  /*0df0*/  @P5 LDC.64 R24, c[0x0][0x3b0] ;  /* 0x0000ec00ff185b82 */ /* 0x010f300000000a00 */
[----:B------:R-:W1:Y:S01]  /*0e00*/  LDC.64 R26, c[0x0][0x3a8] ;  /* 0x0000ea00ff1a7b82 */ /* 0x000e620000000a00 */
[----:B--2---:R-:W-:-:S02]  /*0e10*/  @!P4 MOV R28, R56 ;  /* 0x00000038001cc202 */ /* 0x004fc40000000f00 */
[----:B------:R-:W-:Y:S01]  /*0e20*/  @!P4 MOV R29, R59 ;  /* 0x0000003b001dc202 */ /* 0x000fe20000000f00 */
[C---:B------:R-:W-:Y:S01]  /*0e30*/  @!P4 IMAD R33, R31.reuse, R19, R30 ;  /* 0x000000131f21c224 */ /* 0x040fe200078e021e */
[----:B------:R-:W-:Y:S01]  /*0e40*/  MOV R34, RZ ;  /* 0x000000ff00227202 */ /* 0x000fe20000000f00 */
[----:B------:R-:W-:Y:S01]  /*0e50*/  @!P4 IMAD.WIDE.U32 R18, R31, R18, R28 ;  /* 0x000000121f12c225 */ /* 0x000fe200078e001c */
[----:B------:R-:W-:Y:S02]  /*0e60*/  @!P3 IADD3.X R21, PT, PT, R8, R21, RZ, P1, !PT ;  /* 0x000000150815b210 */ /* 0x000fe40000ffe4ff */
[----:B---3--:R-:W-:Y:S02]  /*0e70*/  @!P2 IADD3 R22, P0, PT, R35, R22, RZ ;  /* 0x000000162316a210 */ /* 0x008fe40007f1e0ff */
[----:B------:R-:W-:Y:S01]  /*0e80*/  @!P4 IADD3 R31, PT, PT, R19, R33, RZ ;  /* 0x00000021131fc210 */ /* 0x000fe20007ffe0ff */
[----:B------:R2:W5:Y:S01]  /*0e90*/  @!P3 LDG.E R34, desc[UR10][R20.64] ;  /* 0x0000000a1422b981 */ /* 0x000562000c1e1900 */
[----:B------:R-:W-:-:S02]  /*0ea0*/  LEA R29, R53, R6, 0x2 ;  /* 0x00000006351d7211 */ /* 0x000fc400078e10ff */
[----:B------:R-:W-:Y:S02]  /*0eb0*/  @!P4 SHF.L.U32 R19, R18, 0x1, RZ ;  /* 0x000000011213c819 */ /* 0x000fe400000006ff */
[----:B------:R-:W-:Y:S01]  /*0ec0*/  @!P2 IADD3.X R23, PT, PT, R4, R23, RZ, P0, !PT ;  /* 0x000000170417a210 */ /* 0x000fe200007fe4ff */
[----:B----4-:R-:W-:Y:S01]  /*0ed0*/  @P5 IMAD.WIDE R24, R29, 0x2, R24 ;  /* 0x000000021d185825 */ /* 0x010fe200078e0218 */
[----:B------:R-:W-:Y:S02]  /*0ee0*/  @!P4 SHF.L.U64.HI R18, R18, 0x1, R31 ;  /* 0x000000011212c819 */ /* 0x000fe4000001021f */
[----:B0-----:R-:W-:Y:S01]  /*0ef0*/  @!P2 IADD3 R12, P0, PT, R35, R12, RZ ;  /* 0x0000000c230ca210 */ /* 0x001fe20007f1e0ff */
[----:B-1----:R-:W-:Y:S01]  /*0f00*/  IMAD.WIDE R26, R29, 0x2, R26 ;  /* 0x000000021d1a7825 */ /* 0x002fe200078e021a */
[----:B------:R-:W-:Y:S02]  /*0f10*/  @!P4 IADD3 R14, P1, PT, R19, R14, RZ ;  /* 0x0000000e130ec210 */ /* 0x000fe40007f3e0ff */
[----:B------:R-:W-:-:S02]  /*0f20*/  CS2R R32, SRZ ;  /* 0x0000000000207805 */ /* 0x000fc4000001ff00 */
[----:B------:R-:W-:Y:S01]  /*0f30*/  @!P4 IADD3 R16, P3, PT, R19, R16, RZ ;  /* 0x000000101310c210 */ /* 0x000fe20007f7e0ff */
[----:B------:R2:W5:Y:S01]  /*0f40*/  @!P2 LDG.E R40, desc[UR10][R22.64] ;  /* 0x0000000a1628a981 */ /* 0x000562000c1e1900 */
[----:B------:R-:W-:Y:S02]  /*0f50*/  MOV R39, RZ ;  /* 0x000000ff00277202 */ /* 0x000fe40000000f00 */
[----:B------:R-:W-:Y:S01]  /*0f60*/  MOV R8, RZ ;  /* 0x000000ff00087202 */ /* 0x000fe20000000f00 */
[----:B------:R-:W3:Y:S01]  /*0f70*/  @P5 LDG.E.U16 R19, desc[UR10][R24.64] ;  /* 0x0000000a18135981 */ /* 0x000ee2000c1e1500 */
[----:B------:R-:W-:Y:S02]  /*0f80*/  @!P2 IADD3.X R13, PT, PT, R4, R13, RZ, P0, !PT ;  /* 0x0000000d040da210 */ /* 0x000fe400007fe4ff */
[C---:B------:R-:W-:Y:S01]  /*0f90*/  @!P4 IADD3.X R15, PT, PT, R18.reuse, R15, RZ, P1, !PT ;  /* 0x0000000f120fc210 */ /* 0x040fe20000ffe4ff */
[----:B------:R-:W4:Y:S01]  /*0fa0*/  LDG.E.U16 R4, desc[UR10][R26.64] ;  /* 0x0000000a1a047981 */ /* 0x000f22000c1e1500 */
[----:B------:R-:W-:-:S03]  /*0fb0*/  @!P4 IADD3.X R17, PT, PT, R18, R17, RZ, P3, !PT ;  /* 0x000000111211c210 */ /* 0x000fc60001ffe4ff */
[----:B------:R-:W2:Y:S04]  /*0fc0*/  @P5 LDG.E.U16 R18, desc[UR10][R24.64+0x2] ;  /* 0x0000020a18125981 */ /* 0x000ea8000c1e1500 */
[----:B------:R-:W2:Y:S04]  /*0fd0*/  LDG.E.U16 R6, desc[UR10][R26.64+0x2] ;  /* 0x0000020a1a067981 */ /* 0x000ea8000c1e1500 */
[----:B------:R0:W5:Y:S04]  /*0fe0*/  @!P2 LDG.E R39, desc[UR10][R12.64] ;  /* 0x0000000a0c27a981 */ /* 0x000168000c1e1900 */
[----:B------:R0:W5:Y:S04]  /*0ff0*/  @!P4 LDG.E R32, desc[UR10][R14.64] ;  /* 0x0000000a0e20c981 */ /* 0x000168000c1e1900 */
[----:B------:R0:W5:Y:S01]  /*1000*/  @!P4 LDG.E R8, desc[UR10][R16.64] ;  /* 0x0000000a1008c981 */ /* 0x000162000c1e1900 */
[----:B------:R-:W-:Y:S01]  /*1010*/  UISETP.NE.AND UP1, UPT, UR15, URZ, UPT ;  /* 0x000000ff0f00728c */ /* 0x000fe2000bf25270 */
[----:B------:R-:W-:Y:S01]  /*1020*/  MOV R35, RZ ;  /* 0x000000ff00237202 */ /* 0x000fe20000000f00 */
[----:B------:R-:W-:Y:S01]  /*1030*/  UMOV UR9, 0x3f800000 ;  /* 0x3f80000000097882 */ /* 0x000fe20000000000 */
[----:B------:R-:W-:-:S13]  /*1040*/  R2UR UR16, R10 ;  /* 0x000000000a1072ca */ /* 0x000fda00000e0000 */
[----:B------:R-:W-:-:S05]  /*1050*/  MOV R10, UR16 ;  /* 0x00000010000a7c02 */ /* 0x000fca0008000f00 */
[----:B------:R-:W-:-:S05]  /*1060*/  FFMA.FTZ R11, -R10, UR16, R11 ;  /* 0x000000100a0b7c23 */ /* 0x000fca000801010b */
        /* <DEDUP_REMOVED lines=8> */
[----:B---3--:R-:W-:Y:S02]  /*10f0*/  @P5 SHF.L.U32 R35, R19, 0x10, RZ ;  /* 0x0000001013235819 */ /* 0x008fe400000006ff */
[----:B----4-:R-:W-:Y:S02]  /*1100*/  SHF.L.U32 R4, R4, 0x10, RZ ;  /* 0x0000001004047819 */ /* 0x010fe400000006ff */
[----:B--2---:R-:W-:Y:S02]  /*1110*/  @P5 SHF.L.U32 R33, R18, 0x10, RZ ;  /* 0x0000001012215819 */ /* 0x004fe400000006ff */
[----:B------:R-:W-:Y:S01]  /*1120*/  SHF.L.U32 R6, R6, 0x10, RZ ;  /* 0x0000001006067819 */ /* 0x000fe200000006ff */
[----:B0-----:R-:W-:Y:S06]  /*1130*/  BRA.U UP1, `(.L_x_758) ;  /* 0x0000000901447547 */ /* 0x001fec000b800000 */
        /* <DEDUP_REMOVED lines=13> */
[----:B------:R-:W-:Y:S01]  /*1210*/  FADD.FTZ R18, R18, -UR16 ;  /* 0x8000001012127e21 */ /* 0x000fe20008010000 */
[----:B------:R-:W-:Y:S02]  /*1220*/  HADD2.F32 R19, -RZ, R45.H0_H0 ;  /* 0x2000002dff137230 */ /* 0x000fe40000004100 */
[----:B------:R-:W-:Y:S01]  /*1230*/  FADD.FTZ R12, R17, R12 ;  /* 0x0000000c110c7221 */ /* 0x000fe20000010000 */
[----:B------:R-:W-:Y:S01]  /*1240*/  FFMA.FTZ R15, R16, R17, R15 ;  /* 0x00000011100f7223 */ /* 0x000fe2000001000f */
[----:B------:R-:W-:-:S02]  /*1250*/  HADD2.F32 R17, -RZ, R46.H1_H1 ;  /* 0x3000002eff117230 */ /* 0x000fc40000004100 */
[----:B------:R-:W-:Y:S01]  /*1260*/  FFMA.FTZ R20, R11, R10, RZ ;  /* 0x0000000a0b147223 */ /* 0x000fe200000100ff */
[----:B------:R-:W-:Y:S01]  /*1270*/  FADD.FTZ R24, RZ, R11 ;  /* 0x0000000bff187221 */ /* 0x000fe20000010000 */
[----:B------:R-:W-:Y:S01]  /*1280*/  FMUL.FTZ R18, R18, UR9 ;  /* 0x0000000912127c20 */ /* 0x000fe20008410000 */
[----:B------:R-:W-:Y:S02]  /*1290*/  HADD2.F32 R14, -RZ, R44.H0_H0 ;  /* 0x2000002cff0e7230 */ /* 0x000fe40000004100 */
[----:B------:R-:W-:Y:S01]  /*12a0*/  FADD.FTZ R17, R17, -UR16 ;  /* 0x8000001011117e21 */ /* 0x000fe20008010000 */
[----:B------:R-:W-:Y:S02]  /*12b0*/  HADD2.F32 R21, -RZ, R45.H1_H1 ;  /* 0x3000002dff157230 */ /* 0x000fe40000004100 */
[----:B------:R-:W-:Y:S01]  /*12c0*/  FFMA.FTZ R10, R13, R16, RZ ;  /* 0x000000100d0a7223 */ /* 0x000fe200000100ff */
[----:B------:R-:W-:Y:S01]  /*12d0*/  FADD.FTZ R22, RZ, R13 ;  /* 0x0000000dff167221 */ /* 0x000fe20000010000 */
[----:B------:R-:W-:Y:S01]  /*12e0*/  FADD.FTZ R24, R19, R24 ;  /* 0x0000001813187221 */ /* 0x000fe20000010000 */
[----:B------:R-:W-:Y:S01]  /*12f0*/  FMUL.FTZ R16, R17, UR9 ;  /* 0x0000000911107c20 */ /* 0x000fe20008410000 */
[----:B------:R-:W-:Y:S01]  /*1300*/  FFMA.FTZ R20, R19, R18, R20 ;  /* 0x0000001213147223 */ /* 0x000fe20000010014 */
[----:B------:R-:W-:Y:S01]  /*1310*/  FMUL.FTZ R19, R4, R19 ;  /* 0x0000001304137220 */ /* 0x000fe20000410000 */
[----:B------:R-:W-:Y:S01]  /*1320*/  FADD.FTZ R14, R14, -UR16 ;  /* 0x800000100e0e7e21 */ /* 0x000fe20008010000 */
[C---:B------:R-:W-:Y:S01]  /*1330*/  FADD.FTZ R11, R21.reuse, R22 ;  /* 0x00000016150b7221 */ /* 0x040fe20000010000 */
[----:B------:R-:W-:Y:S01]  /*1340*/  FFMA.FTZ R10, R21, R16, R10 ;  /* 0x00000010150a7223 */ /* 0x000fe2000001000a */
[----:B------:R-:W-:-:S02]  /*1350*/  HADD2.F32 R17, -RZ, R43.H0_H0 ;  /* 0x2000002bff117230 */ /* 0x000fc40000004100 */
[----:B------:R-:W-:Y:S01]  /*1360*/  FMUL.FTZ R21, R6, R21 ;  /* 0x0000001506157220 */ /* 0x000fe20000410000 */
[----:B------:R-:W-:Y:S01]  /*1370*/  FADD.FTZ R12, R12, R19 ;  /* 0x000000130c0c7221 */ /* 0x000fe20000010000 */
[----:B------:R-:W-:Y:S01]  /*1380*/  FMUL.FTZ R14, R14, UR9 ;  /* 0x000000090e0e7c20 */ /* 0x000fe20008410000 */
[----:B------:R-:W-:Y:S01]  /*1390*/  FFMA.FTZ R15, R18, R19, R15 ;  /* 0x00000013120f7223 */ /* 0x000fe2000001000f */
[----:B------:R-:W-:Y:S02]  /*13a0*/  HADD2.F32 R13, -RZ, R44.H1_H1 ;  /* 0x3000002cff0d7230 */ /* 0x000fe40000004100 */
[----:B------:R-:W-:Y:S01]  /*13b0*/  FADD.FTZ R12, R21, R12 ;  /* 0x0000000c150c7221 */ /* 0x000fe20000010000 */
[----:B------:R-:W-:Y:S01]  /*13c0*/  FMUL.FTZ R19, R4, R17 ;  /* 0x0000001104137220 */ /* 0x000fe20000410000 */
[----:B------:R-:W-:Y:S01]  /*13d0*/  FADD.FTZ R24, R24, R17 ;  /* 0x0000001118187221 */ /* 0x000fe20000010000 */
[----:B------:R-:W-:Y:S01]  /*13e0*/  FFMA.FTZ R20, R17, R14, R20 ;  /* 0x0000000e11147223 */ /* 0x000fe20000010014 */
[----:B------:R-:W-:Y:S01]  /*13f0*/  FFMA.FTZ R15, R16, R21, R15 ;  /* 0x00000015100f7223 */ /* 0x000fe2000001000f */
[----:B------:R-:W-:-:S02]  /*1400*/  HADD2.F32 R17, -RZ, R42.H0_H0 ;  /* 0x2000002aff117230 */ /* 0x000fc40000004100 */
[----:B------:R-:W-:Y:S01]  /*1410*/  FADD.FTZ R16, R12, R19 ;  /* 0x000000130c107221 */ /* 0x000fe20000010000 */
[----:B------:R-:W-:Y:S01]  /*1420*/  FADD.FTZ R12, R13, -UR16 ;  /* 0x800000100d0c7e21 */ /* 0x000fe20008010000 */
[----:B------:R-:W-:Y:S01]  /*1430*/  FFMA.FTZ R19, R14, R19, R15 ;  /* 0x000000130e137223 */ /* 0x000fe2000001000f */
[----:B------:R-:W-:Y:S02]  /*1440*/  HADD2.F32 R13, -RZ, R43.H1_H1 ;  /* 0x3000002bff0d7230 */ /* 0x000fe40000004100 */
[----:B------:R-:W-:Y:S01]  /*1450*/  FADD.FTZ R14, R17, -UR16 ;  /* 0x80000010110e7e21 */ /* 0x000fe20008010000 */
[----:B------:R-:W-:Y:S01]  /*1460*/  FMUL.FTZ R12, R12, UR9 ;  /* 0x000000090c0c7c20 */ /* 0x000fe20008410000 */
[----:B------:R-:W-:Y:S02]  /*1470*/  HADD2.F32 R21, -RZ, R41.H0_H0 ;  /* 0x20000029ff157230 */ /* 0x000fe40000004100 */
[----:B------:R-:W-:Y:S01]  /*1480*/  FMUL.FTZ R18, R14, UR9 ;  /* 0x000000090e127c20 */ /* 0x000fe20008410000 */
[----:B------:R-:W-:-:S02]  /*1490*/  HADD2.F32 R17, -RZ, R42.H1_H1 ;  /* 0x3000002aff117230 */ /* 0x000fc40000004100 */
[----:B------:R-:W-:Y:S01]  /*14a0*/  FADD.FTZ R14, R11, R13 ;  /* 0x0000000d0b0e7221 */ /* 0x000fe20000010000 */
[----:B------:R-:W-:Y:S01]  /*14b0*/  FFMA.FTZ R15, R13, R12, R10 ;  /* 0x0000000c0d0f7223 */ /* 0x000fe2000001000a */
[----:B------:R-:W-:Y:S01]  /*14c0*/  FMUL.FTZ R13, R6, R13 ;  /* 0x0000000d060d7220 */ /* 0x000fe20000410000 */
[----:B------:R-:W-:Y:S01]  /*14d0*/  FADD.FTZ R10, R24, R21 ;  /* 0x00000015180a7221 */ /* 0x000fe20000010000 */
[----:B------:R-:W-:Y:S01]  /*14e0*/  FFMA.FTZ R11, R21, R18, R20 ;  /* 0x00000012150b7223 */ /* 0x000fe20000010014 */
[----:B------:R-:W-:Y:S01]  /*14f0*/  FMUL.FTZ R21, R4, R21 ;  /* 0x0000001504157220 */ /* 0x000fe20000410000 */
[----:B------:R-:W-:Y:S01]  /*1500*/  FFMA.FTZ R19, R12, R13, R19 ;  /* 0x0000000d0c137223 */ /* 0x000fe20000010013 */
[----:B------:R-:W-:Y:S01]  /*1510*/  FADD.FTZ R17, R17, -UR16 ;  /* 0x8000001011117e21 */ /* 0x000fe20008010000 */
[----:B------:R-:W-:Y:S01]  /*1520*/  FADD.FTZ R16, R13, R16 ;  /* 0x000000100d107221 */ /* 0x000fe20000010000 */
[----:B------:R-:W-:Y:S02]  /*1530*/  HADD2.F32 R12, -RZ, R41.H1_H1 ;  /* 0x30000029ff0c7230 */ /* 0x000fe40000004100 */
[----:B------:R-:W-:Y:S01]  /*1540*/  FFMA.FTZ R18, R18, R21, R19 ;  /* 0x0000001512127223 */ /* 0x000fe20000010013 */
[----:B------:R-:W-:Y:S01]  /*1550*/  FMUL.FTZ R17, R17, UR9 ;  /* 0x0000000911117c20 */ /* 0x000fe20008410000 */
[----:B------:R-:W-:-:S02]  /*1560*/  HADD2.F32 R19, -RZ, R40.H0_H0 ;  /* 0x20000028ff137230 */ /* 0x000fc40000004100 */
[----:B------:R-:W-:Y:S01]  /*1570*/  FADD.FTZ R13, R16, R21 ;  /* 0x00000015100d7221 */ /* 0x000fe20000010000 */
[----:B------:R-:W-:Y:S01]  /*1580*/  FMUL.FTZ R16, R6, R12 ;  /* 0x0000000c06107220 */ /* 0x000fe20000410000 */
[----:B------:R-:W-:Y:S01]  /*1590*/  FADD.FTZ R14, R14, R12 ;  /* 0x0000000c0e0e7221 */ /* 0x000fe20000010000 */
[----:B------:R-:W-:Y:S01]  /*15a0*/  FFMA.FTZ R15, R12, R17, R15 ;  /* 0x000000110c0f7223 */ /* 0x000fe2000001000f */
[----:B------:R-:W-:Y:S02]  /*15b0*/  HADD2.F32 R12, -RZ, R40.H1_H1 ;  /* 0x30000028ff0c7230 */ /* 0x000fe40000004100 */
[----:B------:R-:W-:Y:S01]  /*15c0*/  FADD.FTZ R19, R19, -UR16 ;  /* 0x8000001013137e21 */ /* 0x000fe20008010000 */
[----:B------:R-:W-:Y:S01]  /*15d0*/  FADD.FTZ R13, R16, R13 ;  /* 0x0000000d100d7221 */ /* 0x000fe20000010000 */
[----:B------:R-:W-:Y:S01]  /*15e0*/  FFMA.FTZ R18, R17, R16, R18 ;  /* 0x0000001011127223 */ /* 0x000fe20000010012 */
[--C-:B------:R-:W-:Y:S02]  /*15f0*/  HADD2.F32 R16, -RZ, R39.reuse.H0_H0 ;  /* 0x20000027ff107230 */ /* 0x100fe40000004100 */
[----:B------:R-:W-:Y:S01]  /*1600*/  FADD.FTZ R17, R12, -UR16 ;  /* 0x800000100c117e21 */ /* 0x000fe20008010000 */
[----:B------:R-:W-:Y:S01]  /*1610*/  FMUL.FTZ R19, R19, UR9 ;  /* 0x0000000913137c20 */ /* 0x000fe20008410000 */
[----:B------:R-:W-:-:S02]  /*1620*/  HADD2.F32 R12, -RZ, R39.H1_H1 ;  /* 0x30000027ff0c7230 */ /* 0x000fc40000004100 */
[----:B------:R-:W-:Y:S01]  /*1630*/  FMUL.FTZ R17, R17, UR9 ;  /* 0x0000000911117c20 */ /* 0x000fe20008410000 */
[----:B------:R-:W-:Y:S01]  /*1640*/  FADD.FTZ R20, R10, R16 ;  /* 0x000000100a147221 */ /* 0x000fe20000010000 */
[----:B------:R-:W-:Y:S01]  /*1650*/  FFMA.FTZ R21, R16, R19, R11 ;  /* 0x0000001310157223 */ /* 0x000fe2000001000b */
[----:B------:R-:W-:Y:S02]  /*1660*/  HADD2.F32 R22, -RZ, R38.H0_H0 ;  /* 0x20000026ff167230 */ /* 0x000fe40000004100 */
[----:B------:R-:W-:Y:S01]  /*1670*/  FMUL.FTZ R16, R4, R16 ;  /* 0x0000001004107220 */ /* 0x000fe20000410000 */
[----:B------:R-:W-:Y:S01]  /*1680*/  FADD.FTZ R10, R14, R12 ;  /* 0x0000000c0e0a7221 */ /* 0x000fe20000010000 */
[----:B------:R-:W-:Y:S01]  /*1690*/  FFMA.FTZ R11, R12, R17, R15 ;  /* 0x000000110c0b7223 */ /* 0x000fe2000001000f */
[----:B------:R-:W-:Y:S01]  /*16a0*/  FMUL.FTZ R12, R6, R12 ;  /* 0x0000000c060c7220 */ /* 0x000fe20000410000 */
[----:B------:R-:W-:Y:S01]  /*16b0*/  FADD.FTZ R13, R13, R16 ;  /* 0x000000100d0d7221 */ /* 0x000fe20000010000 */
[----:B------:R-:W-:Y:S01]  /*16c0*/  FFMA.FTZ R18, R19, R16, R18 ;  /* 0x0000001013127223 */ /* 0x000fe20000010012 */
[----:B------:R-:W-:Y:S01]  /*16d0*/  FADD.FTZ R22, R22, -UR16 ;  /* 0x8000001016167e21 */ /* 0x000fe20008010000 */
[----:B------:R-:W-:-:S02]  /*16e0*/  HADD2.F32 R16, -RZ, R37.H0_H0 ;  /* 0x20000025ff107230 */ /* 0x000fc40000004100 */
[----:B------:R-:W-:Y:S01]  /*16f0*/  FADD.FTZ R14, R12, R13 ;  /* 0x0000000d0c0e7221 */ /* 0x000fe20000010000 */
[----:B------:R-:W-:Y:S01]  /*1700*/  FFMA.FTZ R18, R17, R12, R18 ;  /* 0x0000000c11127223 */ /* 0x000fe20000010012 */
[----:B------:R-:W-:Y:S01]  /*1710*/  FMUL.FTZ R17, R22, UR9 ;  /* 0x0000000916117c20 */ /* 0x000fe20008410000 */
[----:B------:R-:W-:Y:S02]  /*1720*/  HADD2.F32 R15, -RZ, R38.H1_H1 ;  /* 0x30000026ff0f7230 */ /* 0x000fe40000004100 */
[----:B------:R-:W-:Y:S01]  /*1730*/  FMUL.FTZ R19, R4, R16 ;  /* 0x0000001004137220 */ /* 0x000fe20000410000 */
[----:B------:R-:W-:Y:S01]  /*1740*/  FADD.FTZ R12, R20, R16 ;  /* 0x00000010140c7221 */ /* 0x000fe20000010000 */
[----:B------:R-:W-:Y:S01]  /*1750*/  FFMA.FTZ R13, R16, R17, R21 ;  /* 0x00000011100d7223 */ /* 0x000fe20000010015 */
[----:B------:R-:W-:Y:S02]  /*1760*/  HADD2.F32 R16, -RZ, R37.H1_H1 ;  /* 0x30000025ff107230 */ /* 0x000fe40000004100 */
[----:B------:R-:W-:Y:S01]  /*1770*/  FFMA.FTZ R20, R17, R19, R18 ;  /* 0x0000001311147223 */ /* 0x000fe20000010012 */
[----:B------:R-:W-:Y:S01]  /*1780*/  FADD.FTZ R15, R15, -UR16 ;  /* 0x800000100f0f7e21 */ /* 0x000fe20008010000 */
[----:B------:R-:W-:-:S02]  /*1790*/  HADD2.F32 R17, -RZ, R36.H0_H0 ;  /* 0x20000024ff117230 */ /* 0x000fc40000004100 */
[----:B------:R-:W-:Y:S01]  /*17a0*/  FADD.FTZ R21, R14, R19 ;  /* 0x000000130e157221 */ /* 0x000fe20000010000 */
[----:B------:R-:W-:Y:S02]  /*17b0*/  HADD2.F32 R14, -RZ, R34.H0_H0 ;  /* 0x20000022ff0e7230 */ /* 0x000fe40000004100 */
[----:B------:R-:W-:Y:S01]  /*17c0*/  FMUL.FTZ R18, R6, R16 ;  /* 0x0000001006127220 */ /* 0x000fe20000410000 */
[----:B------:R-:W-:Y:S01]  /*17d0*/  FMUL.FTZ R19, R15, UR9 ;  /* 0x000000090f137c20 */ /* 0x000fe20008410000 */
[----:B------:R-:W-:Y:S02]  /*17e0*/  HADD2.F32 R22, -RZ, R36.H1_H1 ;  /* 0x30000024ff167230 */ /* 0x000fe40000004100 */
[----:B------:R-:W-:Y:S01]  /*17f0*/  FADD.FTZ R17, R17, -UR16 ;  /* 0x8000001011117e21 */ /* 0x000fe20008010000 */
[----:B------:R-:W-:Y:S01]  /*1800*/  FADD.FTZ R21, R18, R21 ;  /* 0x0000001512157221 */ /* 0x000fe20000010000 */
[----:B------:R-:W-:Y:S01]  /*1810*/  FFMA.FTZ R20, R19, R18, R20 ;  /* 0x0000001213147223 */ /* 0x000fe20000010014 */
[----:B------:R-:W-:Y:S01]  /*1820*/  FMUL.FTZ R24, R4, R14 ;  /* 0x0000000e04187220 */ /* 0x000fe20000410000 */
[----:B------:R-:W-:-:S02]  /*1830*/  HADD2.F32 R15, -RZ, R34.H1_H1 ;  /* 0x30000022ff0f7230 */ /* 0x000fc40000004100 */
[----:B------:R-:W-:Y:S01]  /*1840*/  FMUL.FTZ R17, R17, UR9 ;  /* 0x0000000911117c20 */ /* 0x000fe20008410000 */
[----:B------:R-:W-:Y:S01]  /*1850*/  FADD.FTZ R18, R22, -UR16 ;  /* 0x8000001016127e21 */ /* 0x000fe20008010000 */
[----:B------:R-:W-:Y:S01]  /*1860*/  FADD.FTZ R22, R21, R24 ;  /* 0x0000001815167221 */ /* 0x000fe20000010000 */
[----:B------:R-:W-:Y:S01]  /*1870*/  FADD.FTZ R10, R10, R16 ;  /* 0x000000100a0a7221 */ /* 0x000fe20000010000 */
[----:B------:R-:W-:Y:S01]  /*1880*/  FFMA.FTZ R23, R17, R24, R20 ;  /* 0x0000001811177223 */ /* 0x000fe20000010014 */
[----:B------:R-:W-:Y:S01]  /*1890*/  FMUL.FTZ R21, R6, R15 ;  /* 0x0000000f06157220 */ /* 0x000fe20000410000 */
[----:B------:R-:W-:Y:S01]  /*18a0*/  FMUL.FTZ R18, R18, UR9 ;  /* 0x0000000912127c20 */ /* 0x000fe20008410000 */
[----:B------:R-:W-:Y:S02]  /*18b0*/  HADD2.F32 R20, -RZ, R32.H0_H0 ;  /* 0x20000020ff147230 */ /* 0x000fe40000004100 */
[----:B------:R-:W-:Y:S01]  /*18c0*/  FFMA.FTZ R16, R16, R19, R11 ;  /* 0x0000001310107223 */ /* 0x000fe2000001000b */
[----:B------:R-:W-:-:S02]  /*18d0*/  HADD2.F32 R11, -RZ, R8.H0_H0 ;  /* 0x20000008ff0b7230 */ /* 0x000fc40000004100 */
[----:B------:R-:W-:Y:S01]  /*18e0*/  FADD.FTZ R24, R21, R22 ;  /* 0x0000001615187221 */ /* 0x000fe20000010000 */
[----:B------:R-:W-:Y:S01]  /*18f0*/  FFMA.FTZ R23, R18, R21, R23 ;  /* 0x0000001512177223 */ /* 0x000fe20000010017 */
[----:B------:R-:W-:Y:S02]  /*1900*/  HADD2.F32 R21, -RZ, R32.H1_H1 ;  /* 0x30000020ff157230 */ /* 0x000fe40000004100 */
[----:B------:R-:W-:Y:S01]  /*1910*/  FADD.FTZ R20, R20, -UR16 ;  /* 0x8000001014147e21 */ /* 0x000fe20008010000 */
[----:B------:R-:W-:Y:S02]  /*1920*/  HADD2.F32 R19, -RZ, R8.H1_H1 ;  /* 0x30000008ff137230 */ /* 0x000fe40000004100 */
[----:B------:R-:W-:Y:S01]  /*1930*/  FMUL.FTZ R25, R4, R11 ;  /* 0x0000000b04197220 */ /* 0x000fe20000410000 */
[----:B------:R-:W-:Y:S01]  /*1940*/  FFMA.FTZ R22, R14, R17, R13 ;  /* 0x000000110e167223 */ /* 0x000fe2000001000d */
        /* <DEDUP_REMOVED lines=16> */
.L_x_758:
        /* <DEDUP_REMOVED lines=17> */
[C-C-:B------:R-:W-:Y:S01]  /*1b60*/  FFMA.FTZ R12, R6.reuse, R10, R33.reuse ;  /* 0x0000000a060c7223 */ /* 0x140fe20000010021 */
[----:B------:R-:W-:Y:S01]  /*1b70*/  FMUL.FTZ R17, R31, -1.4426950216293334961 ;  /* 0xbfb8aa3b1f117820 */ /* 0x000fe20000410000 */
[----:B------:R-:W-:Y:S01]  /*1b80*/  FADD.FTZ R24, R19, -UR16 ;  /* 0x8000001013187e21 */ /* 0x000fe20008010000 */
[----:B------:R-:W-:Y:S01]  /*1b90*/  FFMA.FTZ R19, R6, R23, R33 ;  /* 0x0000001706137223 */ /* 0x000fe20000010021 */
[----:B------:R-:W0:Y:S01]  /*1ba0*/  MUFU.EX2 R14, R14 ;  /* 0x0000000e000e7308 */ /* 0x000e220000000800 */
[----:B------:R-:W-:Y:S01]  /*1bb0*/  FMUL.FTZ R16, R12, -1.4426950216293334961 ;  /* 0xbfb8aa3b0c107820 */ /* 0x000fe20000410000 */
[----:B------:R-:W-:-:S02]  /*1bc0*/  HADD2.F32 R20, -RZ, R44.H1_H1 ;  /* 0x3000002cff147230 */ /* 0x000fc40000004100 */
[----:B------:R-:W-:Y:S01]  /*1bd0*/  FMUL.FTZ R24, R24, UR9 ;  /* 0x0000000918187c20 */ /* 0x000fe20008410000 */
[----:B------:R-:W1:Y:S01]  /*1be0*/  MUFU.EX2 R17, R17 ;  /* 0x0000001100117308 */ /* 0x000e620000000800 */
[----:B------:R-:W-:Y:S02]  /*1bf0*/  HADD2.F32 R27, -RZ, R47.H1_H1 ;  /* 0x3000002fff1b7230 */ /* 0x000fe40000004100 */
[----:B------:R-:W-:Y:S01]  /*1c00*/  FADD.FTZ R20, R20, -UR16 ;  /* 0x8000001014147e21 */ /* 0x000fe20008010000 */
[----:B------:R-:W2:Y:S01]  /*1c10*/  MUFU.EX2 R16, R16 ;  /* 0x0000001000107308 */ /* 0x000ea20000000800 */
[----:B------:R-:W-:Y:S01]  /*1c20*/  FFMA.FTZ R18, R4, R24, R35 ;  /* 0x0000001804127223 */ /* 0x000fe20000010023 */
[----:B------:R-:W-:Y:S02]  /*1c30*/  HADD2.F32 R55, -RZ, R45.H1_H1 ;  /* 0x3000002dff377230 */ /* 0x000fe40000004100 */
[----:B------:R-:W-:Y:S02]  /*1c40*/  HADD2.F32 R54, -RZ, R43.H1_H1 ;  /* 0x3000002bff367230 */ /* 0x000fe40000004100 */
[----:B------:R-:W-:Y:S01]  /*1c50*/  FMUL.FTZ R25, R18, -1.4426950216293334961 ;  /* 0xbfb8aa3b12197820 */ /* 0x000fe20000410000 */
[----:B0-----:R-:W-:Y:S01]  /*1c60*/  FADD.FTZ R15, R14, 1 ;  /* 0x3f8000000e0f7421 */ /* 0x001fe20000010000 */
[----:B-1----:R-:W-:-:S04]  /*1c70*/  FADD.FTZ R14, R17, 1 ;  /* 0x3f800000110e7421 */ /* 0x002fc80000010000 */
[----:B------:R-:W0:Y:S01]  /*1c80*/  MUFU.EX2 R25, R25 ;  /* 0x0000001900197308 */ /* 0x000e220000000800 */
[----:B--2---:R-:W-:-:S03]  /*1c90*/  FADD.FTZ R26, R16, 1 ;  /* 0x3f800000101a7421 */ /* 0x004fc60000010000 */
[----:B------:R-:W1:Y:S08]  /*1ca0*/  MUFU.RCP R15, R15 ;  /* 0x0000000f000f7308 */ /* 0x000e700000001000 */
[----:B------:R-:W2:Y:S01]  /*1cb0*/  MUFU.RCP R26, R26 ;  /* 0x0000001a001a7308 */ /* 0x000ea20000001000 */
[----:B0-----:R-:W-:-:S07]  /*1cc0*/  FADD.FTZ R25, R25, 1 ;  /* 0x3f80000019197421 */ /* 0x001fce0000010000 */
[----:B------:R-:W0:Y:S01]  /*1cd0*/  MUFU.RCP R14, R14 ;  /* 0x0000000e000e7308 */ /* 0x000e220000001000 */
[----:B-1----:R-:W-:Y:S01]  /*1ce0*/  FMUL.FTZ R22, R22, R15 ;  /* 0x0000000f16167220 */ /* 0x002fe20000410000 */
[----:B------:R-:W-:Y:S01]  /*1cf0*/  FADD.FTZ R16, -R15, 1 ;  /* 0x3f8000000f107421 */ /* 0x000fe20000010100 */
[----:B------:R-:W-:-:S03]  /*1d00*/  FMUL.FTZ R15, R19, -1.4426950216293334961 ;  /* 0xbfb8aa3b130f7820 */ /* 0x000fc60000410000 */
[----:B------:R-:W-:Y:S01]  /*1d10*/  FFMA.FTZ R13, R13, R16, 1 ;  /* 0x3f8000000d0d7423 */ /* 0x000fe20000010010 */
[----:B------:R-:W-:Y:S01]  /*1d20*/  FMUL.FTZ R16, R20, UR9 ;  /* 0x0000000914107c20 */ /* 0x000fe20008410000 */
[--C-:B------:R-:W-:Y:S01]  /*1d30*/  HADD2.F32 R20, -RZ, R42.reuse.H0_H0 ;  /* 0x2000002aff147230 */ /* 0x100fe20000004100 */
[----:B------:R-:W1:Y:S01]  /*1d40*/  MUFU.EX2 R15, R15 ;  /* 0x0000000f000f7308 */ /* 0x000e620000000800 */
[----:B--2---:R-:W-:Y:S01]  /*1d50*/  FADD.FTZ R29, -R26, 1 ;  /* 0x3f8000001a1d7421 */ /* 0x004fe20000010100 */
[----:B------:R-:W-:Y:S01]  /*1d60*/  FMUL.FTZ R26, R27, R26 ;  /* 0x0000001a1b1a7220 */ /* 0x000fe20000410000 */
[----:B------:R-:W-:Y:S02]  /*1d70*/  HADD2.F32 R27, -RZ, R45.H0_H0 ;  /* 0x2000002dff1b7230 */ /* 0x000fe40000004100 */
[----:B------:R-:W-:Y:S01]  /*1d80*/  FFMA.FTZ R17, R6, R16, R33 ;  /* 0x0000001006117223 */ /* 0x000fe20000010021 */
[----:B------:R-:W-:Y:S01]  /*1d90*/  FFMA.FTZ R29, R12, R29, 1 ;  /* 0x3f8000000c1d7423 */ /* 0x000fe2000001001d */
[----:B------:R-:W-:Y:S01]  /*1da0*/  FMUL.FTZ R22, R22, R13 ;  /* 0x0000000d16167220 */ /* 0x000fe20000410000 */
[----:B------:R-:W-:Y:S01]  /*1db0*/  MUFU.RCP R25, R25 ;  /* 0x0000001900197308 */ /* 0x000fe20000001000 */
[----:B0-----:R-:W-:Y:S01]  /*1dc0*/  FADD.FTZ R12, -R14, 1 ;  /* 0x3f8000000e0c7421 */ /* 0x001fe20000010100 */
[----:B------:R-:W-:Y:S01]  /*1dd0*/  FMUL.FTZ R21, R17, -1.4426950216293334961 ;  /* 0xbfb8aa3b11157820 */ /* 0x000fe20000410000 */
[----:B------:R-:W-:Y:S01]  /*1de0*/  FMUL.FTZ R28, R27, R14 ;  /* 0x0000000e1b1c7220 */ /* 0x000fe20000410000 */
[----:B------:R-:W-:Y:S01]  /*1df0*/  FMUL.FTZ R29, R26, R29 ;  /* 0x0000001d1a1d7220 */ /* 0x000fe20000410000 */
[----:B------:R-:W-:Y:S01]  /*1e00*/  FFMA.FTZ R31, R31, R12, 1 ;  /* 0x3f8000001f1f7423 */ /* 0x000fe2000001000c */
[----:B------:R-:W-:Y:S01]  /*1e10*/  FADD.FTZ R12, R20, -UR16 ;  /* 0x80000010140c7e21 */ /* 0x000fe20008010000 */
[----:B-1----:R-:W-:Y:S01]  /*1e20*/  FADD.FTZ R20, R15, 1 ;  /* 0x3f8000000f147421 */ /* 0x002fe20000010000 */
[----:B------:R-:W-:Y:S01]  /*1e30*/  HADD2.F32 R15, -RZ, R42.H1_H1 ;  /* 0x3000002aff0f7230 */ /* 0x000fe20000004100 */
[----:B------:R-:W0:Y:S01]  /*1e40*/  MUFU.EX2 R21, R21 ;  /* 0x0000001500157308 */ /* 0x000e220000000800 */
[----:B------:R-:W-:Y:S01]  /*1e50*/  FMUL.FTZ R12, R12, UR9 ;  /* 0x000000090c0c7c20 */ /* 0x000fe20008410000 */
[----:B------:R-:W-:-:S02]  /*1e60*/  FMUL.FTZ R31, R28, R31 ;  /* 0x0000001f1c1f7220 */ /* 0x000fc40000410000 */
[----:B------:R-:W-:Y:S01]  /*1e70*/  FADD.FTZ R14, R15, -UR16 ;  /* 0x800000100f0e7e21 */ /* 0x000fe20008010000 */
[----:B------:R-:W-:Y:S01]  /*1e80*/  FFMA.FTZ R15, R4, R12, R35 ;  /* 0x0000000c040f7223 */ /* 0x000fe20000010023 */
[----:B------:R-:W1:Y:S02]  /*1e90*/  MUFU.RCP R20, R20 ;  /* 0x0000001400147308 */ /* 0x000e640000001000 */
[----:B------:R-:W-:Y:S01]  /*1ea0*/  FMUL.FTZ R14, R14, UR9 ;  /* 0x000000090e0e7c20 */ /* 0x000fe20008410000 */
[----:B------:R-:W-:-:S03]  /*1eb0*/  FMUL.FTZ R27, R15, -1.4426950216293334961 ;  /* 0xbfb8aa3b0f1b7820 */ /* 0x000fc60000410000 */
[----:B------:R-:W-:Y:S01]  /*1ec0*/  FFMA.FTZ R13, R6, R14, R33 ;  /* 0x0000000e060d7223 */ /* 0x000fe20000010021 */
[----:B0-----:R-:W-:Y:S02]  /*1ed0*/  FADD.FTZ R21, R21, 1 ;  /* 0x3f80000015157421 */ /* 0x001fe40000010000 */
[----:B------:R-:W0:Y:S01]  /*1ee0*/  MUFU.EX2 R27, R27 ;  /* 0x0000001b001b7308 */ /* 0x000e220000000800 */
[----:B------:R-:W-:-:S03]  /*1ef0*/  FMUL.FTZ R26, R13, -1.4426950216293334961 ;  /* 0xbfb8aa3b0d1a7820 */ /* 0x000fc60000410000 */
[----:B------:R-:W2:Y:S01]  /*1f00*/  MUFU.RCP R21, R21 ;  /* 0x0000001500157308 */ /* 0x000ea20000001000 */
[----:B-1----:R-:W-:Y:S01]  /*1f10*/  FADD.FTZ R28, -R20, 1 ;  /* 0x3f800000141c7421 */ /* 0x002fe20000010100 */
[----:B------:R-:W-:Y:S01]  /*1f20*/  FMUL.FTZ R55, R55, R20 ;  /* 0x0000001437377220 */ /* 0x000fe20000410000 */
[----:B------:R-:W-:-:S05]  /*1f30*/  HADD2.F32 R20, -RZ, R43.H0_H0 ;  /* 0x2000002bff147230 */ /* 0x000fca0000004100 */
[----:B------:R-:W1:Y:S01]  /*1f40*/  MUFU.EX2 R26, R26 ;  /* 0x0000001a001a7308 */ /* 0x000e620000000800 */
[----:B------:R-:W-:Y:S01]  /*1f50*/  FFMA.FTZ R28, R19, R28, 1 ;  /* 0x3f800000131c7423 */ /* 0x000fe2000001001c */
[----:B0-----:R-:W-:Y:S01]  /*1f60*/  FADD.FTZ R19, R27, 1 ;  /* 0x3f8000001b137421 */ /* 0x001fe20000010000 */
[----:B------:R-:W-:Y:S01]  /*1f70*/  FADD.FTZ R27, -R25, 1 ;  /* 0x3f800000191b7421 */ /* 0x000fe20000010100 */
[----:B------:R-:W-:Y:S01]  /*1f80*/  FMUL.FTZ R25, R20, R25 ;  /* 0x0000001914197220 */ /* 0x000fe20000410000 */
[----:B------:R-:W-:Y:S02]  /*1f90*/  FMUL.FTZ R28, R55, R28 ;  /* 0x0000001c371c7220 */ /* 0x000fe40000410000 */
[----:B------:R-:W-:Y:S01]  /*1fa0*/  FFMA.FTZ R18, R18, R27, 1 ;  /* 0x3f80000012127423 */ /* 0x000fe2000001001b */
[----:B------:R-:W0:Y:S01]  /*1fb0*/  MUFU.RCP R19, R19 ;  /* 0x0000001300137308 */ /* 0x000e220000001000 */
[----:B--2---:R-:W-:Y:S02]  /*1fc0*/  FADD.FTZ R20, -R21, 1 ;  /* 0x3f80000015147421 */ /* 0x004fe40000010100 */
[----:B------:R-:W-:Y:S01]  /*1fd0*/  FMUL.FTZ R25, R25, R18 ;  /* 0x0000001219197220 */ /* 0x000fe20000410000 */
[----:B-1----:R-:W-:Y:S01]  /*1fe0*/  FADD.FTZ R27, R26, 1 ;  /* 0x3f8000001a1b7421 */ /* 0x002fe20000010000 */
[----:B------:R-:W-:-:S03]  /*1ff0*/  HADD2.F32 R26, -RZ, R40.H0_H0 ;  /* 0x20000028ff1a7230 */ /* 0x000fc60000004100 */
[----:B------:R-:W1:Y:S02]  /*2000*/  MUFU.RCP R18, R27 ;  /* 0x0000001b00127308 */ /* 0x000e640000001000 */
[----:B------:R-:W-:Y:S01]  /*2010*/  FADD.FTZ R55, R26, -UR16 ;  /* 0x800000101a377e21 */ /* 0x000fe20008010000 */
[----:B------:R-:W-:Y:S01]  /*2020*/  FFMA.FTZ R26, R17, R20, 1 ;  /* 0x3f800000111a7423 */ /* 0x000fe20000010014 */
[----:B------:R-:W-:Y:S02]  /*2030*/  FMUL.FTZ R17, R54, R21 ;  /* 0x0000001536117220 */ /* 0x000fe40000410000 */
[----:B------:R-:W-:Y:S01]  /*2040*/  FMUL.FTZ R20, R55, UR9 ;  /* 0x0000000937147c20 */ /* 0x000fe20008410000 */
[----:B------:R-:W-:Y:S02]  /*2050*/  HADD2.F32 R55, -RZ, R40.H1_H1 ;  /* 0x30000028ff377230 */ /* 0x000fe40000004100 */
[----:B0-----:R-:W-:Y:S01]  /*2060*/  FADD.FTZ R54, -R19, 1 ;  /* 0x3f80000013367421 */ /* 0x001fe20000010100 */
[----:B------:R-:W-:Y:S01]  /*2070*/  FMUL.FTZ R17, R17, R26 ;  /* 0x0000001a11117220 */ /* 0x000fe20000410000 */
[----:B------:R-:W-:-:S02]  /*2080*/  FFMA.FTZ R21, R4, R20, R35 ;  /* 0x0000001404157223 */ /* 0x000fc40000010023 */
[----:B------:R-:W-:Y:S01]  /*2090*/  FFMA.FTZ R26, R15, R54, 1 ;  /* 0x3f8000000f1a7423 */ /* 0x000fe20000010036 */
[----:B------:R-:W-:Y:S02]  /*20a0*/  HADD2.F32 R54, -RZ, R41.H0_H0 ;  /* 0x20000029ff367230 */ /* 0x000fe40000004100 */
[----:B------:R-:W-:-:S03]  /*20b0*/  FMUL.FTZ R60, R21, -1.4426950216293334961 ;  /* 0xbfb8aa3b153c7820 */ /* 0x000fc60000410000 */
[----:B------:R-:W-:Y:S01]  /*20c0*/  FMUL.FTZ R19, R54, R19 ;  /* 0x0000001336137220 */ /* 0x000fe20000410000 */
[----:B------:R-:W0:Y:S01]  /*20d0*/  MUFU.EX2 R15, R60 ;  /* 0x0000003c000f7308 */ /* 0x000e220000000800 */
[----:B-1----:R-:W-:-:S04]  /*20e0*/  FADD.FTZ R54, -R18, 1 ;  /* 0x3f80000012367421 */ /* 0x002fc80000010100 */
[----:B------:R-:W-:Y:S01]  /*20f0*/  FFMA.FTZ R27, R13, R54, 1 ;  /* 0x3f8000000d1b7423 */ /* 0x000fe20000010036 */
[----:B------:R-:W-:-:S05]  /*2100*/  HADD2.F32 R13, -RZ, R41.H1_H1 ;  /* 0x30000029ff0d7230 */ /* 0x000fca0000004100 */
[----:B------:R-:W-:Y:S01]  /*2110*/  FMUL.FTZ R54, R13, R18 ;  /* 0x000000120d367220 */ /* 0x000fe20000410000 */
[----:B------:R-:W-:Y:S01]  /*2120*/  FADD.FTZ R18, R55, -UR16 ;  /* 0x8000001037127e21 */ /* 0x000fe20008010000 */
[----:B------:R-:W-:Y:S01]  /*2130*/  FMUL.FTZ R13, R19, R26 ;  /* 0x0000001a130d7220 */ /* 0x000fe20000410000 */
[----:B0-----:R-:W-:Y:S01]  /*2140*/  FADD.FTZ R55, R15, 1 ;  /* 0x3f8000000f377421 */ /* 0x001fe20000010000 */
[----:B------:R-:W-:Y:S01]  /*2150*/  FMUL.FTZ R19, R54, R27 ;  /* 0x0000001b36137220 */ /* 0x000fe20000410000 */
        /* <DEDUP_REMOVED lines=10> */
[----:B------:R-:W-:-:S03]  /*2200*/  FMUL.FTZ R27, R6, R29 ;  /* 0x0000001d061b7220 */ /* 0x000fc60000410000 */
[----:B------:R-:W-:Y:S01]  /*2210*/  FMUL.FTZ R21, R21, R54 ;  /* 0x0000003615157220 */ /* 0x000fe20000410000 */
[----:B------:R-:W0:Y:S01]  /*2220*/  MUFU.RCP R26, R26 ;  /* 0x0000001a001a7308 */ /* 0x000e220000001000 */
[----:B------:R-:W-:-:S04]  /*2230*/  FMUL.FTZ R54, R4, R22 ;  /* 0x0000001604367220 */ /* 0x000fc80000410000 */
[----:B------:R-:W-:Y:S01]  /*2240*/  FFMA.FTZ R55, R11, R54, RZ ;  /* 0x000000360b377223 */ /* 0x000fe200000100ff */
[----:B------:R-:W-:-:S03]  /*2250*/  FADD.FTZ R54, RZ, R54 ;  /* 0x00000036ff367221 */ /* 0x000fc60000010000 */
[C---:B------:R-:W-:Y:S01]  /*2260*/  FFMA.FTZ R55, R10.reuse, R27, R55 ;  /* 0x0000001b0a377223 */ /* 0x040fe20000010037 */
[----:B------:R-:W-:Y:S01]  /*2270*/  FADD.FTZ R54, R27, R54 ;  /* 0x000000361b367221 */ /* 0x000fe20000010000 */
[----:B------:R-:W-:Y:S02]  /*2280*/  HADD2.F32 R27, -RZ, R39.H1_H1 ;  /* 0x30000027ff1b7230 */ /* 0x000fe40000004100 */
[----:B------:R-:W-:Y:S01]  /*2290*/  FFMA.FTZ R10, R10, R29, RZ ;  /* 0x0000001d0a0a7223 */ /* 0x000fe200000100ff */
[----:B------:R-:W-:Y:S01]  /*22a0*/  FADD.FTZ R29, RZ, R29 ;  /* 0x0000001dff1d7221 */ /* 0x000fe20000010000 */
[----:B0-----:R-:W-:Y:S01]  /*22b0*/  FADD.FTZ R60, -R26, 1 ;  /* 0x3f8000001a3c7421 */ /* 0x001fe20000010100 */
[----:B------:R-:W-:Y:S01]  /*22c0*/  FMUL.FTZ R27, R27, R26 ;  /* 0x0000001a1b1b7220 */ /* 0x000fe20000410000 */
[----:B------:R-:W-:Y:S02]  /*22d0*/  FADD.FTZ R26, RZ, R22 ;  /* 0x00000016ff1a7221 */ /* 0x000fe40000010000 */
[----:B------:R-:W-:-:S02]  /*22e0*/  FFMA.FTZ R60, R15, R60, 1 ;  /* 0x3f8000000f3c7423 */ /* 0x000fc4000001003c */
[----:B------:R-:W-:Y:S02]  /*22f0*/  FADD.FTZ R26, R26, R31 ;  /* 0x0000001f1a1a7221 */ /* 0x000fe40000010000 */
[----:B------:R-:W-:Y:S01]  /*2300*/  FMUL.FTZ R15, R27, R60 ;  /* 0x0000003c1b0f7220 */ /* 0x000fe20000410000 */
[----:B------:R-:W-:Y:S01]  /*2310*/  FFMA.FTZ R27, R11, R22, RZ ;  /* 0x000000160b1b7223 */ /* 0x000fe200000100ff */
[----:B------:R-:W-:-:S03]  /*2320*/  HADD2.F32 R11, -RZ, R38.H0_H0 ;  /* 0x20000026ff0b7230 */ /* 0x000fc60000004100 */
[-C--:B------:R-:W-:Y:S01]  /*2330*/  FFMA.FTZ R27, R30, R31.reuse, R27 ;  /* 0x0000001f1e1b7223 */ /* 0x080fe2000001001b */
[----:B------:R-:W-:Y:S01]  /*2340*/  FMUL.FTZ R31, R4, R31 ;  /* 0x0000001f041f7220 */ /* 0x000fe20000410000 */
[----:B------:R-:W-:Y:S02]  /*2350*/  FADD.FTZ R11, R11, -UR16 ;  /* 0x800000100b0b7e21 */ /* 0x000fe40008010000 */
[----:B------:R-:W-:Y:S01]  /*2360*/  FFMA.FTZ R27, R24, R25, R27 ;  /* 0x00000019181b7223 */ /* 0x000fe2000001001b */
[----:B------:R-:W-:Y:S01]  /*2370*/  FFMA.FTZ R60, R30, R31, R55 ;  /* 0x0000001f1e3c7223 */ /* 0x000fe20000010037 */
[----:B------:R-:W-:Y:S01]  /*2380*/  FMUL.FTZ R22, R11, UR9 ;  /* 0x000000090b167c20 */ /* 0x000fe20008410000 */
[----:B------:R-:W-:Y:S01]  /*2390*/  FADD.FTZ R54, R54, R31 ;  /* 0x0000001f36367221 */ /* 0x000fe20000010000 */
[----:B------:R-:W-:Y:S02]  /*23a0*/  HADD2.F32 R31, -RZ, R37.H0_H0 ;  /* 0x20000025ff1f7230 */ /* 0x000fe40000004100 */
[----:B------:R-:W-:Y:S01]  /*23b0*/  FFMA.FTZ R27, R12, R13, R27 ;  /* 0x0000000d0c1b7223 */ /* 0x000fe2000001001b */
[----:B------:R-:W-:-:S03]  /*23c0*/  FFMA.FTZ R11, R4, R22, R35 ;  /* 0x00000016040b7223 */ /* 0x000fc60000010023 */
[----:B------:R-:W-:Y:S01]  /*23d0*/  FFMA.FTZ R27, R20, R21, R27 ;  /* 0x00000015141b7223 */ /* 0x000fe2000001001b */
[----:B------:R-:W-:-:S06]  /*23e0*/  FMUL.FTZ R55, R11, -1.4426950216293334961 ;  /* 0xbfb8aa3b0b377820 */ /* 0x000fcc0000410000 */
[----:B------:R-:W0:Y:S02]  /*23f0*/  MUFU.EX2 R55, R55 ;  /* 0x0000003700377308 */ /* 0x000e240000000800 */
[----:B0-----:R-:W-:Y:S01]  /*2400*/  FADD.FTZ R30, R55, 1 ;  /* 0x3f800000371e7421 */ /* 0x001fe20000010000 */
[----:B------:R-:W-:-:S04]  /*2410*/  FMUL.FTZ R55, R6, R28 ;  /* 0x0000001c06377220 */ /* 0x000fc80000410000 */
[----:B------:R-:W-:Y:S01]  /*2420*/  FADD.FTZ R54, R55, R54 ;  /* 0x0000003637367221 */ /* 0x000fe20000010000 */
[----:B------:R-:W0:Y:S02]  /*2430*/  MUFU.RCP R30, R30 ;  /* 0x0000001e001e7308 */ /* 0x000e240000001000 */
[----:B0-----:R-:W-:Y:S01]  /*2440*/  FADD.FTZ R61, -R30, 1 ;  /* 0x3f8000001e3d7421 */ /* 0x001fe20000010100 */
[----:B------:R-:W-:Y:S01]  /*2450*/  FMUL.FTZ R31, R31, R30 ;  /* 0x0000001e1f1f7220 */ /* 0x000fe20000410000 */
[----:B------:R-:W-:Y:S01]  /*2460*/  FADD.FTZ R30, R29, R28 ;  /* 0x0000001c1d1e7221 */ /* 0x000fe20000010000 */
[----:B------:R-:W-:Y:S01]  /*2470*/  FFMA.FTZ R29, R23, R28, R10 ;  /* 0x0000001c171d7223 */ /* 0x000fe2000001000a */
[----:B------:R-:W-:-:S03]  /*2480*/  FFMA.FTZ R11, R11, R61, 1 ;  /* 0x3f8000000b0b7423 */ /* 0x000fc6000001003d */
[----:B------:R-:W-:Y:S01]  /*2490*/  FFMA.FTZ R29, R16, R17, R29 ;  /* 0x00000011101d7223 */ /* 0x000fe2000001001d */
[----:B------:R-:W-:Y:S01]  /*24a0*/  FMUL.FTZ R11, R31, R11 ;  /* 0x0000000b1f0b7220 */ /* 0x000fe20000410000 */
[----:B------:R-:W-:Y:S02]  /*24b0*/  HADD2.F32 R31, -RZ, R38.H1_H1 ;  /* 0x30000026ff1f7230 */ /* 0x000fe40000004100 */
[----:B------:R-:W-:Y:S01]  /*24c0*/  FFMA.FTZ R29, R14, R19, R29 ;  /* 0x000000130e1d7223 */ /* 0x000fe2000001001d */
[----:B------:R-:W-:Y:S02]  /*24d0*/  FFMA.FTZ R27, R22, R11, R27 ;  /* 0x0000000b161b7223 */ /* 0x000fe4000001001b */
[----:B------:R-:W-:Y:S01]  /*24e0*/  FADD.FTZ R31, R31, -UR16 ;  /* 0x800000101f1f7e21 */ /* 0x000fe20008010000 */
[----:B------:R-:W-:-:S03]  /*24f0*/  FFMA.FTZ R29, R18, R15, R29 ;  /* 0x0000000f121d7223 */ /* 0x000fc6000001001d */
[----:B------:R-:W-:Y:S01]  /*2500*/  FMUL.FTZ R10, R31, UR9 ;  /* 0x000000091f0a7c20 */ /* 0x000fe20008410000 */
[----:B------:R-:W-:Y:S01]  /*2510*/  FFMA.FTZ R31, R23, R55, R60 ;  /* 0x00000037171f7223 */ /* 0x000fe2000001003c */
[----:B------:R-:W-:Y:S02]  /*2520*/  HADD2.F32 R55, -RZ, R37.H1_H1 ;  /* 0x30000025ff377230 */ /* 0x000fe40000004100 */
[----:B------:R-:W-:-:S04]  /*2530*/  FFMA.FTZ R23, R6, R10, R33 ;  /* 0x0000000a06177223 */ /* 0x000fc80000010021 */
[----:B------:R-:W-:-:S06]  /*2540*/  FMUL.FTZ R60, R23, -1.4426950216293334961 ;  /* 0xbfb8aa3b173c7820 */ /* 0x000fcc0000410000 */
[----:B------:R-:W0:Y:S02]  /*2550*/  MUFU.EX2 R60, R60 ;  /* 0x0000003c003c7308 */ /* 0x000e240000000800 */
[----:B0-----:R-:W-:-:S04]  /*2560*/  FADD.FTZ R61, R60, 1 ;  /* 0x3f8000003c3d7421 */ /* 0x001fc80000010000 */
[----:B------:R-:W0:Y:S02]  /*2570*/  MUFU.RCP R28, R61 ;  /* 0x0000003d001c7308 */ /* 0x000e240000001000 */
[----:B0-----:R-:W-:Y:S01]  /*2580*/  FMUL.FTZ R55, R55, R28 ;  /* 0x0000001c37377220 */ /* 0x001fe20000410000 */
[----:B------:R-:W-:-:S04]  /*2590*/  FADD.FTZ R28, -R28, 1 ;  /* 0x3f8000001c1c7421 */ /* 0x000fc80000010100 */
[----:B------:R-:W-:-:S04]  /*25a0*/  FFMA.FTZ R28, R23, R28, 1 ;  /* 0x3f800000171c7423 */ /* 0x000fc8000001001c */
[----:B------:R-:W-:Y:S01]  /*25b0*/  FMUL.FTZ R23, R55, R28 ;  /* 0x0000001c37177220 */ /* 0x000fe20000410000 */
[----:B------:R-:W-:-:S05]  /*25c0*/  HADD2.F32 R28, -RZ, R36.H0_H0 ;  /* 0x20000024ff1c7230 */ /* 0x000fca0000004100 */
        /* <DEDUP_REMOVED lines=8> */
[----:B------:R-:W-:Y:S02]  /*2650*/  HADD2.F32 R26, -RZ, R34.H0_H0 ;  /* 0x20000022ff1a7230 */ /* 0x000fe40000004100 */
[----:B------:R-:W-:Y:S01]  /*2660*/  FADD.FTZ R28, R28, R21 ;  /* 0x000000151c1c7221 */ /* 0x000fe20000010000 */
[----:B------:R-:W-:-:S06]  /*2670*/  FMUL.FTZ R60, R24, -1.4426950216293334961 ;  /* 0xbfb8aa3b183c7820 */ /* 0x000fcc0000410000 */
[----:B------:R-:W0:Y:S02]  /*2680*/  MUFU.EX2 R60, R60 ;  /* 0x0000003c003c7308 */ /* 0x000e240000000800 */
[----:B0-----:R-:W-:-:S06]  /*2690*/  FADD.FTZ R55, R60, 1 ;  /* 0x3f8000003c377421 */ /* 0x001fcc0000010000 */
[----:B------:R-:W0:Y:S02]  /*26a0*/  MUFU.RCP R55, R55 ;  /* 0x0000003700377308 */ /* 0x000e240000001000 */
[----:B0-----:R-:W-:Y:S01]  /*26b0*/  FADD.FTZ R61, -R55, 1 ;  /* 0x3f800000373d7421 */ /* 0x001fe20000010100 */
[----:B------:R-:W-:-:S03]  /*26c0*/  FMUL.FTZ R26, R26, R55 ;  /* 0x000000371a1a7220 */ /* 0x000fc60000410000 */
[----:B------:R-:W-:-:S04]  /*26d0*/  FFMA.FTZ R61, R24, R61, 1 ;  /* 0x3f800000183d7423 */ /* 0x000fc8000001003d */
[----:B------:R-:W-:Y:S01]  /*26e0*/  FMUL.FTZ R24, R26, R61 ;  /* 0x0000003d1a187220 */ /* 0x000fe20000410000 */
[----:B------:R-:W-:-:S03]  /*26f0*/  HADD2.F32 R26, -RZ, R36.H1_H1 ;  /* 0x30000024ff1a7230 */ /* 0x000fc60000004100 */
[----:B------:R-:W-:Y:S02]  /*2700*/  FFMA.FTZ R27, R25, R24, R27 ;  /* 0x00000018191b7223 */ /* 0x000fe4000001001b */
        /* <DEDUP_REMOVED lines=9> */
[----:B------:R-:W-:Y:S01]  /*27a0*/  FADD.FTZ R26, R26, R15 ;  /* 0x0000000f1a1a7221 */ /* 0x000fe20000010000 */
[----:B------:R-:W-:Y:S01]  /*27b0*/  FMUL.FTZ R15, R6, R15 ;  /* 0x0000000f060f7220 */ /* 0x000fe20000410000 */
[----:B------:R-:W-:-:S06]  /*27c0*/  FMUL.FTZ R60, R16, -1.4426950216293334961 ;  /* 0xbfb8aa3b103c7820 */ /* 0x000fcc0000410000 */
[----:B------:R-:W0:Y:S02]  /*27d0*/  MUFU.EX2 R60, R60 ;  /* 0x0000003c003c7308 */ /* 0x000e240000000800 */
[----:B0-----:R-:W-:Y:S01]  /*27e0*/  FADD.FTZ R55, R60, 1 ;  /* 0x3f8000003c377421 */ /* 0x001fe20000010000 */
[----:B------:R-:W-:-:S04]  /*27f0*/  FMUL.FTZ R60, R4, R13 ;  /* 0x0000000d043c7220 */ /* 0x000fc80000410000 */
[----:B------:R-:W-:Y:S01]  /*2800*/  FFMA.FTZ R31, R12, R60, R31 ;  /* 0x0000003c0c1f7223 */ /* 0x000fe2000001001f */
[----:B------:R-:W0:Y:S01]  /*2810*/  MUFU.RCP R55, R55 ;  /* 0x0000003700377308 */ /* 0x000e220000001000 */
[----:B------:R-:W-:Y:S01]  /*2820*/  FADD.FTZ R12, R54, R60 ;  /* 0x0000003c360c7221 */ /* 0x000fe20000010000 */
[----:B------:R-:W-:Y:S02]  /*2830*/  HADD2.F32 R54, -RZ, R8.H0_H0 ;  /* 0x20000008ff367230 */ /* 0x000fe40000004100 */
[----:B0-----:R-:W-:Y:S01]  /*2840*/  FADD.FTZ R61, -R55, 1 ;  /* 0x3f800000373d7421 */ /* 0x001fe20000010100 */
[----:B------:R-:W-:-:S03]  /*2850*/  FMUL.FTZ R30, R30, R55 ;  /* 0x000000371e1e7220 */ /* 0x000fc60000410000 */
[----:B------:R-:W-:-:S04]  /*2860*/  FFMA.FTZ R61, R16, R61, 1 ;  /* 0x3f800000103d7423 */ /* 0x000fc8000001003d */
[----:B------:R-:W-:Y:S01]  /*2870*/  FMUL.FTZ R16, R30, R61 ;  /* 0x0000003d1e107220 */ /* 0x000fe20000410000 */
[----:B------:R-:W-:-:S05]  /*2880*/  HADD2.F32 R30, -RZ, R32.H0_H0 ;  /* 0x20000020ff1e7230 */ /* 0x000fca0000004100 */
        /* <DEDUP_REMOVED lines=8> */
[----:B------:R-:W-:-:S03]  /*2910*/  FMUL.FTZ R54, R54, R55 ;  /* 0x0000003736367220 */ /* 0x000fc60000410000 */
[----:B------:R-:W-:Y:S01]  /*2920*/  FFMA.FTZ R13, R13, R60, 1 ;  /* 0x3f8000000d0d7423 */ /* 0x000fe2000001003c */
[----:B------:R-:W-:-:S03]  /*2930*/  FMUL.FTZ R60, R6, R19 ;  /* 0x00000013063c7220 */ /* 0x000fc60000410000 */
[----:B------:R-:W-:Y:S01]  /*2940*/  FMUL.FTZ R13, R54, R13 ;  /* 0x0000000d360d7220 */ /* 0x000fe20000410000 */
[----:B------:R-:W-:Y:S02]  /*2950*/  HADD2.F32 R54, -RZ, R32.H1_H1 ;  /* 0x30000020ff367230 */ /* 0x000fe40000004100 */
[----:B------:R-:W-:Y:S01]  /*2960*/  FFMA.FTZ R31, R14, R60, R31 ;  /* 0x0000003c0e1f7223 */ /* 0x000fe2000001001f */
[----:B------:R-:W-:Y:S01]  /*2970*/  FADD.FTZ R12, R60, R12 ;  /* 0x0000000c3c0c7221 */ /* 0x000fe20000010000 */
[----:B------:R-:W-:Y:S02]  /*2980*/  HADD2.F32 R14, -RZ, R8.H1_H1 ;  /* 0x30000008ff0e7230 */ /* 0x000fe40000004100 */
        /* <DEDUP_REMOVED lines=12> */
[----:B------:R-:W-:Y:S01]  /*2a50*/  FFMA.FTZ R20, R20, R54, R31 ;  /* 0x0000003614147223 */ /* 0x000fe2000001001f */
[----:B------:R-:W-:Y:S01]  /*2a60*/  FADD.FTZ R12, R12, R54 ;  /* 0x000000360c0c7221 */ /* 0x000fe20000010000 */
[----:B------:R-:W-:Y:S01]  /*2a70*/  FMUL.FTZ R14, R4, R11 ;  /* 0x0000000b040e7220 */ /* 0x000fe20000410000 */
[----:B------:R-:W-:Y:S01]  /*2a80*/  FADD.FTZ R11, R28, R11 ;  /* 0x0000000b1c0b7221 */ /* 0x000fe20000010000 */
[----:B------:R-:W-:Y:S01]  /*2a90*/  FFMA.FTZ R31, R18, R15, R20 ;  /* 0x0000000f121f7223 */ /* 0x000fe20000010014 */
[----:B------:R-:W-:Y:S01]  /*2aa0*/  FADD.FTZ R12, R15, R12 ;  /* 0x0000000c0f0c7221 */ /* 0x000fe20000010000 */
[----:B------:R-:W-:Y:S01]  /*2ab0*/  FMUL.FTZ R15, R6, R23 ;  /* 0x00000017060f7220 */ /* 0x000fe20000410000 */
[----:B------:R-:W-:Y:S01]  /*2ac0*/  FMUL.FTZ R18, R4, R13 ;  /* 0x0000000d04127220 */ /* 0x000fe20000410000 */
[----:B------:R-:W-:Y:S01]  /*2ad0*/  FFMA.FTZ R22, R22, R14, R31 ;  /* 0x0000000e16167223 */ /* 0x000fe2000001001f */
[----:B------:R-:W-:Y:S01]  /*2ae0*/  FADD.FTZ R14, R12, R14 ;  /* 0x0000000e0c0e7221 */ /* 0x000fe20000010000 */
[----:B------:R-:W-:Y:S01]  /*2af0*/  FFMA.FTZ R12, R10, R23, R29 ;  /* 0x000000170a0c7223 */ /* 0x000fe2000001001d */
[----:B------:R-:W-:Y:S01]  /*2b00*/  FMUL.FTZ R29, R4, R24 ;  /* 0x00000018041d7220 */ /* 0x000fe20000410000 */
[----:B------:R-:W-:Y:S01]  /*2b10*/  FFMA.FTZ R22, R10, R15, R22 ;  /* 0x0000000f0a167223 */ /* 0x000fe20000010016 */
[----:B------:R-:W-:Y:S01]  /*2b20*/  FADD.FTZ R14, R15, R14 ;  /* 0x0000000e0f0e7221 */ /* 0x000fe20000010000 */
[----:B------:R-:W-:Y:S01]  /*2b30*/  FMUL.FTZ R10, R6, R16 ;  /* 0x00000010060a7220 */ /* 0x000fe20000410000 */
[----:B------:R-:W-:Y:S01]  /*2b40*/  FADD.FTZ R23, R26, R23 ;  /* 0x000000171a177221 */ /* 0x000fe20000010000 */
        /* <DEDUP_REMOVED lines=8> */
[C---:B------:R-:W-:Y:S01]  /*2bd0*/  FFMA.FTZ R24, R30.reuse, R18, R15 ;  /* 0x000000121e187223 */ /* 0x040fe2000001000f */
[----:B------:R-:W-:Y:S01]  /*2be0*/  FADD.FTZ R29, R29, R18 ;  /* 0x000000121d1d7221 */ /* 0x000fe20000010000 */
[----:B------:R-:W-:Y:S01]  /*2bf0*/  FFMA.FTZ R12, R30, R13, R27 ;  /* 0x0000000d1e0c7223 */ /* 0x000fe2000001001b */
[----:B------:R-:W-:Y:S01]  /*2c00*/  FADD.FTZ R14, R14, R13 ;  /* 0x0000000d0e0e7221 */ /* 0x000fe20000010000 */
[C---:B------:R-:W-:Y:S01]  /*2c10*/  FFMA.FTZ R24, R19.reuse, R20, R24 ;  /* 0x0000001413187223 */ /* 0x040fe20000010018 */
[----:B------:R-:W-:Y:S01]  /*2c20*/  FADD.FTZ R17, R20, R29 ;  /* 0x0000001d14117221 */ /* 0x000fe20000010000 */
[----:B------:R-:W-:Y:S01]  /*2c30*/  FFMA.FTZ R13, R19, R21, R10 ;  /* 0x00000015130d7223 */ /* 0x000fe2000001000a */
[----:B------:R-:W-:-:S07]  /*2c40*/  FADD.FTZ R15, R16, R21 ;  /* 0x00000015100f7221 */ /* 0x000fce0000010000 */
.L_x_759:
        /* <DEDUP_REMOVED lines=44> */
.L_x_761:
[----:B------:R-:W-:Y:S05]  /*2f10*/  BSYNC.RECONVERGENT B0 ;  /* 0x0000000000007941 */ /* 0x000fea0003800200 */
.L_x_760:
        /* <DEDUP_REMOVED lines=12> */
.L_x_763:
[----:B------:R-:W-:Y:S05]  /*2fe0*/  BSYNC.RECONVERGENT B0 ;  /* 0x0000000000007941 */ /* 0x000fea0003800200 */
.L_x_762:
[----:B------:R-:W-:Y:S01]  /*2ff0*/  BAR.SYNC.DEFER_BLOCKING 0x0 ;  /* 0x0000000000007b1d */ /* 0x000fe20000010000 */
[----:B------:R-:W-:-:S05]  /*3000*/  LEA R53, R53, R0, 0x1 ;  /* 0x0000000035357211 */ /* 0x000fca00078e08ff */
[----:B------:R-:W-:Y:S04]  /*3010*/  BSSY.RECONVERGENT B0, `(.L_x_764) ;  /* 0x000013d000007945 */ /* 0x000fe80003800200 */
[----:B------:R-:W-:Y:S05]  /*3020*/  @P0 BRA `(.L_x_765) ;  /* 0x0000001000ec0947 */ /* 0x000fea0003800000 */
[----:B-1----:R-:W1:Y:S04]  /*3030*/  LDS.128 R20, [R54+0x20] ;  /* 0x0000200036147984 */ /* 0x002e680000000c00 */
[----:B--23--:R-:W2:Y:S04]  /*3040*/  LDS.128 R16, [R54+0x40] ;  /* 0x0000400036107984 */ /* 0x00cea80000000c00 */
        /* <DEDUP_REMOVED lines=313> */
.L_x_765:
[----:B------:R-:W-:Y:S05]  /*43e0*/  BSYNC.RECONVERGENT B0 ;  /* 0x0000000000007941 */ /* 0x000fea0003800200 */
.L_x_764:
        /* <DEDUP_REMOVED lines=28> */
.L_x_767:
[----:B------:R-:W-:Y:S05]  /*45b0*/  BSYNC.RECONVERGENT B0 ;  /* 0x0000000000007941 */ /* 0x000fea0003800200 */
.L_x_766:
        /* <DEDUP_REMOVED lines=25> */
.L_x_770:
[----:B-1----:R-:W2:Y:S04]  /*4750*/  LDG.E.STRONG.GPU R14, desc[UR10][R12.64] ;  /* 0x0000000a0c0e7981 */ /* 0x002ea8000c1ef900 */
[----:B--2---:R-:W-:Y:S01]  /*4760*/  CCTL.IVALL ;  /* 0x00000000ff00798f */ /* 0x004fe20002000000 */
[----:B------:R-:W-:Y:S05]  /*4770*/  YIELD ;  /* 0x0000000000007946 */ /* 0x000fea0003800000 */
[----:B------:R-:W-:-:S13]  /*4780*/  ISETP.NE.AND P0, PT, R14, R19, PT ;  /* 0x000000130e00720c */ /* 0x000fda0003f05270 */
[----:B------:R-:W-:Y:S05]  /*4790*/  @P0 BRA `(.L_x_770) ;  /* 0xfffffffc00ec0947 */ /* 0x000fea000383ffff */
.L_x_769:
[----:B------:R-:W-:Y:S05]  /*47a0*/  WARPSYNC.ALL ;  /* 0x0000000000007948 */ /* 0x000fea0003800000 */
[----:B------:R-:W-:Y:S01]  /*47b0*/  BAR.SYNC.DEFER_BLOCKING 0x0 ;  /* 0x0000000000007b1d */ /* 0x000fe20000010000 */
[----:B------:R-:W-:-:S05]  /*47c0*/  HFMA2 R22, -RZ, RZ, 0, 0 ;  /* 0x00000000ff167431 */ /* 0x000fca00000001ff */
[----:B------:R-:W-:Y:S05]  /*47d0*/  @!P3 BRA `(.L_x_771) ;  /* 0x000000040010b947 */ /* 0x000fea0003800000 */
[----:B------:R-:W-:Y:S02]  /*47e0*/  MOV R23, RZ ;  /* 0x000000ff00177202 */ /* 0x000fe40000000f00 */
[----:B------:R-:W-:-:S07]  /*47f0*/  LOP3.LUT R22, R3, 0x7ffffff8, RZ, 0xc0, !PT ;  /* 0x7ffffff803167812 */ /* 0x000fce00078ec0ff */
.L_x_772:
        /* <DEDUP_REMOVED lines=66> */
.L_x_771:
        /* <DEDUP_REMOVED lines=38> */
.L_x_773:
        /* <DEDUP_REMOVED lines=20> */
.L_x_774:
        /* <DEDUP_REMOVED lines=10> */
.L_x_775:
[----:B------:R-:W-:Y:S05]  /*5060*/  BSYNC.RECONVERGENT B0 ;  /* 0x0000000000007941 */ /* 0x000fea0003800200 */
.L_x_768:
        /* <DEDUP_REMOVED lines=8> */
[----:B------:R-:W-:Y:S01]  /*50f0*/  BAR.SYNC.DEFER_BLOCKING 0x0 ;  /* 0x0000000000007b1d */ /* 0x000fe20000010000 */
[C---:B------:R-:W-:Y:S02]  /*5100*/  IADD3 R19, PT, PT, R15.reuse, 0x40, RZ ;  /* 0x000000400f137810 */ /* 0x040fe40007ffe0ff */
[----:B0-----:R-:W-:Y:S02]  /*5110*/  ISETP.GE.U32.AND P0, PT, R15, UR18, PT ;  /* 0x000000120f007c0c */ /* 0x001fe4000bf06070 */
[----:B------:R-:W-:Y:S01]  /*5120*/  ISETP.GE.U32.AND P1, PT, R19, UR18, PT ;  /* 0x0000001213007c0c */ /* 0x000fe2000bf26070 */
[--C-:B---3--:R-:W-:Y:S01]  /*5130*/  HADD2.F32 R11, -RZ, R48.reuse.H0_H0 ;  /* 0x20000030ff0b7230 */ /* 0x108fe20000004100 */
[----:B------:R-:W-:Y:S01]  /*5140*/  SHF.R.S32.HI R10, RZ, 0x1f, R15 ;  /* 0x0000001fff0a7819 */ /* 0x000fe2000001140f */
[----:B------:R-:W-:Y:S01]  /*5150*/  HADD2.F32 R48, -RZ, R48.H1_H1 ;  /* 0x30000030ff307230 */ /* 0x000fe20000004100 */
[----:B------:R-:W-:-:S02]  /*5160*/  SHF.R.S32.HI R16, RZ, 0x1f, R19 ;  /* 0x0000001fff107819 */ /* 0x000fc40000011413 */
[----:B------:R-:W-:Y:S02]  /*5170*/  ISETP.GE.AND.EX P0, PT, R10, UR19, PT, P0 ;  /* 0x000000130a007c0c */ /* 0x000fe4000bf06300 */
[----:B------:R-:W-:Y:S01]  /*5180*/  FADD.FTZ R48, R48, -UR16 ;  /* 0x8000001030307e21 */ /* 0x000fe20008010000 */
[----:B------:R-:W-:-:S03]  /*5190*/  ISETP.GE.AND.EX P1, PT, R16, UR19, PT, P1 ;  /* 0x0000001310007c0c */ /* 0x000fc6000bf26310 */
[----:B------:R-:W-:Y:S01]  /*51a0*/  FMUL.FTZ R48, R48, UR9 ;  /* 0x0000000930307c20 */ /* 0x000fe20008410000 */
[----:B------:R-:W0:Y:S01]  /*51b0*/  LDS.64 R12, [UR4+0x30] ;  /* 0x00003004ff0c7984 */ /* 0x000e220008000a00 */
[----:B------:R-:W0:Y:S02]  /*51c0*/  LDCU UR4, c[0x0][0x42c] ;  /* 0x00008580ff0477ac */ /* 0x000e240008000800 */
[----:B0-----:R-:W-:Y:S01]  /*51d0*/  FMUL.FTZ R14, R12, UR4 ;  /* 0x000000040c0e7c20 */ /* 0x001fe20008410000 */
[----:B------:R-:W-:Y:S01]  /*51e0*/  FADD.FTZ R12, R11, -UR16 ;  /* 0x800000100b0c7e21 */ /* 0x000fe20008010000 */
[----:B--2---:R-:W-:Y:S01]  /*51f0*/  FMUL.FTZ R17, R13, UR4 ;  /* 0x000000040d117c20 */ /* 0x004fe20008410000 */
[--C-:B------:R-:W-:Y:S02]  /*5200*/  HADD2.F32 R11, -RZ, R47.reuse.H0_H0 ;  /* 0x2000002fff0b7230 */ /* 0x100fe40000004100 */
[----:B------:R-:W-:Y:S01]  /*5210*/  FMUL.FTZ R18, R12, UR9 ;  /* 0x000000090c127c20 */ /* 0x000fe20008410000 */
[----:B------:R-:W-:-:S02]  /*5220*/  HADD2.F32 R47, -RZ, R47.H1_H1 ;  /* 0x3000002fff2f7230 */ /* 0x000fc40000004100 */
[----:B------:R-:W-:Y:S02]  /*5230*/  HADD2.F32 R12, -RZ, R46.H0_H0 ;  /* 0x2000002eff0c7230 */ /* 0x000fe40000004100 */
[----:B------:R-:W-:Y:S01]  /*5240*/  FFMA.FTZ R13, R14, R18, R17 ;  /* 0x000000120e0d7223 */ /* 0x000fe20000010011 */
[----:B------:R-:W-:Y:S06]  /*5250*/  @!P5 BRA `(.L_x_776) ;  /* 0x000000000048d947 */ /* 0x000fec0003800000 */
[----:B------:R-:W-:Y:S01]  /*5260*/  FFMA.FTZ R18, R4, R18, R35 ;  /* 0x0000001204127223 */ /* 0x000fe20000010023 */
[----:B-1----:R-:W-:-:S03]  /*5270*/  FFMA.FTZ R20, R6, R48, R33 ;  /* 0x0000003006147223 */ /* 0x002fc60000010021 */
        /* <DEDUP_REMOVED lines=16> */
.L_x_776:
[----:B------:R-:W-:Y:S01]  /*5380*/  FFMA.FTZ R21, R14, R48, R17 ;  /* 0x000000300e157223 */ /* 0x000fe20000010011 */
[----:B------:R-:W-:Y:S01]  /*5390*/  BSSY.RECONVERGENT B0, `(.L_x_777) ;  /* 0x0000014000007945 */ /* 0x000fe20003800200 */
[----:B------:R-:W-:Y:S01]  /*53a0*/  FFMA.FTZ R13, R4, R11, -R13 ;  /* 0x0000000b040d7223 */ /* 0x000fe2000001080d */
[----:B------:R-:W-:Y:S02]  /*53b0*/  HADD2.F32 R46, -RZ, R46.H1_H1 ;  /* 0x3000002eff2e7230 */ /* 0x000fe40000004100 */
[----:B-1----:R-:W-:Y:S01]  /*53c0*/  FADD.FTZ R20, R12, -UR16 ;  /* 0x800000100c147e21 */ /* 0x002fe20008010000 */
        /* <DEDUP_REMOVED lines=16> */
.L_x_778:
[----:B------:R-:W-:Y:S05]  /*54d0*/  BSYNC.RECONVERGENT B0 ;  /* 0x0000000000007941 */ /* 0x000fea0003800200 */
.L_x_777:
        /* <DEDUP_REMOVED lines=25> */
.L_x_779:
[----:B------:R-:W-:Y:S01]  /*5670*/  FFMA.FTZ R13, R14, R46, R17 ;  /* 0x0000002e0e0d7223 */ /* 0x000fe20000010011 */
[----:B------:R-:W-:Y:S01]  /*5680*/  BSSY.RECONVERGENT B0, `(.L_x_780) ;  /* 0x0000014000007945 */ /* 0x000fe20003800200 */
[----:B------:R-:W-:Y:S01]  /*5690*/  FFMA.FTZ R27, R4, R11, -R27 ;  /* 0x0000000b041b7223 */ /* 0x000fe2000001081b */
[C---:B------:R-:W-:Y:S01]  /*56a0*/  IADD3 R21, PT, PT, R15.reuse, 0x80, RZ ;  /* 0x000000800f157810 */ /* 0x040fe20007ffe0ff */
        /* <DEDUP_REMOVED lines=17> */
.L_x_781:
[----:B------:R-:W-:Y:S05]  /*57c0*/  BSYNC.RECONVERGENT B0 ;  /* 0x0000000000007941 */ /* 0x000fea0003800200 */
.L_x_780:
[--C-:B0-----:R-:W-:Y:S01]  /*57d0*/  HADD2.F32 R11, -RZ, R44.reuse.H0_H0 ;  /* 0x2000002cff0b7230 */ /* 0x101fe20000004100 */
[----:B------:R-:W-:Y:S01]  /*57e0*/  ISETP.GE.U32.AND P0, PT, R21, UR18, PT ;  /* 0x0000001215007c0c */ /* 0x000fe2000bf06070 */
[----:B------:R-:W-:Y:S01]  /*57f0*/  HADD2.F32 R44, -RZ, R44.H1_H1 ;  /* 0x3000002cff2c7230 */ /* 0x000fe20000004100 */
[----:B------:R-:W-:Y:S01]  /*5800*/  ISETP.GE.U32.AND P1, PT, R18, UR18, PT ;  /* 0x0000001212007c0c */ /* 0x000fe2000bf26070 */
[----:B------:R-:W-:Y:S02]  /*5810*/  HADD2.F32 R28, -RZ, R42.H0_H0 ;  /* 0x2000002aff1c7230 */ /* 0x000fe40000004100 */
[----:B------:R-:W-:Y:S01]  /*5820*/  FADD.FTZ R12, R11, -UR16 ;  /* 0x800000100b0c7e21 */ /* 0x000fe20008010000 */
[----:B------:R-:W-:Y:S01]  /*5830*/  SHF.R.S32.HI R10, RZ, 0x1f, R21 ;  /* 0x0000001fff0a7819 */ /* 0x000fe20000011415 */
[----:B------:R-:W-:Y:S01]  /*5840*/  FADD.FTZ R44, R44, -UR16 ;  /* 0x800000102c2c7e21 */ /* 0x000fe20008010000 */
[----:B------:R-:W-:Y:S01]  /*5850*/  SHF.R.S32.HI R16, RZ, 0x1f, R18 ;  /* 0x0000001fff107819 */ /* 0x000fe20000011412 */
[----:B------:R-:W-:Y:S01]  /*5860*/  FMUL.FTZ R12, R12, UR9 ;  /* 0x000000090c0c7c20 */ /* 0x000fe20008410000 */
[--C-:B------:R-:W-:Y:S01]  /*5870*/  HADD2.F32 R11, -RZ, R43.reuse.H0_H0 ;  /* 0x2000002bff0b7230 */ /* 0x100fe20000004100 */
[----:B------:R-:W-:Y:S01]  /*5880*/  ISETP.GE.AND.EX P0, PT, R10, UR19, PT, P0 ;  /* 0x000000130a007c0c */ /* 0x000fe2000bf06300 */
[----:B------:R-:W-:Y:S01]  /*5890*/  HADD2.F32 R43, -RZ, R43.H1_H1 ;  /* 0x3000002bff2b7230 */ /* 0x000fe20000004100 */
[----:B------:R-:W-:Y:S01]  /*58a0*/  ISETP.GE.AND.EX P1, PT, R16, UR19, PT, P1 ;  /* 0x0000001310007c0c */ /* 0x000fe2000bf26310 */
[----:B------:R-:W-:Y:S01]  /*58b0*/  FFMA.FTZ R27, R14, R12, R17 ;  /* 0x0000000c0e1b7223 */ /* 0x000fe20000010011 */
[----:B------:R-:W-:Y:S01]  /*58c0*/  FMUL.FTZ R44, R44, UR9 ;  /* 0x000000092c2c7c20 */ /* 0x000fe20008410000 */
[----:B------:R-:W-:Y:S10]  /*58d0*/  @!P5 BRA `(.L_x_782) ;  /* 0x000000000048d947 */ /* 0x000ff40003800000 */
        /* <DEDUP_REMOVED lines=18> */
.L_x_782:
        /* <DEDUP_REMOVED lines=10> */
[----:B------:R-:W-:Y:S01]  /*5aa0*/  FMUL.FTZ R19, R13, UR9 ;  /* 0x000000090d137c20 */ /* 0x000fe20008410000 */
[----:B------:R-:W1:Y:S04]  /*5ab0*/  LDCU.64 UR20, c[0x0][0x380] ;  /* 0x00007000ff1477ac */ /* 0x000e680008000a00 */
[----:B------:R-:W-:Y:S01]  /*5ac0*/  F2FP.F16.F32.PACK_AB R19, R19, R20 ;  /* 0x000000141313723e */ /* 0x000fe200000000ff */
        /* <DEDUP_REMOVED lines=8> */
.L_x_784:
[----:B------:R-:W-:Y:S05]  /*5b50*/  BSYNC.RECONVERGENT B0 ;  /* 0x0000000000007941 */ /* 0x000fea0003800200 */
.L_x_783:
        /* <DEDUP_REMOVED lines=25> */
.L_x_785:
        /* <DEDUP_REMOVED lines=21> */
.L_x_787:
[----:B------:R-:W-:Y:S05]  /*5e40*/  BSYNC.RECONVERGENT B0 ;  /* 0x0000000000007941 */ /* 0x000fea0003800200 */
.L_x_786:
[----:B------:R-:W-:Y:S01]  /*5e50*/  FADD.FTZ R20, R20, -UR16 ;  /* 0x8000001014147e21 */ /* 0x000fe20008010000 */
[----:B------:R-:W-:Y:S01]  /*5e60*/  FADD.FTZ R40, R40, -UR16 ;  /* 0x8000001028287e21 */ /* 0x000fe20008010000 */
[--C-:B0-----:R-:W-:Y:S02]  /*5e70*/  HADD2.F32 R11, -RZ, R39.reuse.H0_H0 ;  /* 0x20000027ff0b7230 */ /* 0x101fe40000004100 */
[--C-:B------:R-:W-:Y:S02]  /*5e80*/  HADD2.F32 R16, -RZ, R38.reuse.H0_H0 ;  /* 0x20000026ff107230 */ /* 0x100fe40000004100 */
        /* <DEDUP_REMOVED lines=23> */
.L_x_788:
[----:B------:R-:W-:Y:S04]  /*6000*/  BSSY.RECONVERGENT B0, `(.L_x_789) ;  /* 0x0000014000007945 */ /* 0x000fe80003800200 */
[----:B------:R-:W-:Y:S05]  /*6010*/  @P2 BRA `(.L_x_790) ;  /* 0x0000000000482947 */ /* 0x000fea0003800000 */
[----:B------:R-:W0:Y:S01]  /*6020*/  LDCU.64 UR4, c[0x0][0x3f8] ;  /* 0x00007f00ff0477ac */ /* 0x000e220008000a00 */
[C-C-:B------:R-:W-:Y:S01]  /*6030*/  FFMA.FTZ R13, R14.reuse, R22, R17.reuse ;  /* 0x000000160e0d7223 */ /* 0x140fe20000010011 */
[----:B------:R-:W-:Y:S01]  /*6040*/  MOV R10, R56 ;  /* 0x00000038000a7202 */ /* 0x000fe20000000f00 */
[----:B------:R-:W-:Y:S01]  /*6050*/  FFMA.FTZ R19, R14, R40, R17 ;  /* 0x000000280e137223 */ /* 0x000fe20000010011 */
[----:B------:R-:W1:Y:S01]  /*6060*/  LDCU.64 UR20, c[0x0][0x380] ;  /* 0x00007000ff1477ac */ /* 0x000e620008000a00 */
[----:B------:R-:W-:Y:S01]  /*6070*/  FFMA.FTZ R13, R4, R11, -R13 ;  /* 0x0000000b040d7223 */ /* 0x000fe2000001080d */
[----:B------:R-:W-:Y:S01]  /*6080*/  MOV R11, R59 ;  /* 0x0000003b000b7202 */ /* 0x000fe20000000f00 */
[----:B------:R-:W-:Y:S02]  /*6090*/  FFMA.FTZ R18, R6, R39, -R19 ;  /* 0x0000002706127223 */ /* 0x000fe40000010813 */
        /* <DEDUP_REMOVED lines=10> */
.L_x_790:
[----:B------:R-:W-:Y:S05]  /*6140*/  BSYNC.RECONVERGENT B0 ;  /* 0x0000000000007941 */ /* 0x000fea0003800200 */
.L_x_789:
[--C-:B------:R-:W-:Y:S02]  /*6150*/  HADD2.F32 R10, -RZ, R36.reuse.H0_H0 ;  /* 0x20000024ff0a7230 */ /* 0x100fe40000004100 */
[----:B------:R-:W-:Y:S01]  /*6160*/  FADD.FTZ R16, R16, -UR16 ;  /* 0x8000001010107e21 */ /* 0x000fe20008010000 */
[----:B------:R-:W-:Y:S01]  /*6170*/  HADD2.F32 R36, -RZ, R36.H1_H1 ;  /* 0x30000024ff247230 */ /* 0x000fe20000004100 */
[----:B------:R-:W-:Y:S01]  /*6180*/  UISETP.NE.AND UP0, UPT, UR15, URZ, UPT ;  /* 0x000000ff0f00728c */ /* 0x000fe2000bf05270 */
[--C-:B0-----:R-:W-:Y:S02]  /*6190*/  HADD2.F32 R11, -RZ, R32.reuse.H0_H0 ;  /* 0x20000020ff0b7230 */ /* 0x101fe40000004100 */
[----:B------:R-:W-:Y:S01]  /*61a0*/  FADD.FTZ R10, R10, -UR16 ;  /* 0x800000100a0a7e21 */ /* 0x000fe20008010000 */
[----:B------:R-:W-:Y:S02]  /*61b0*/  HADD2.F32 R32, -RZ, R32.H1_H1 ;  /* 0x30000020ff207230 */ /* 0x000fe40000004100 */
        /* <DEDUP_REMOVED lines=9> */
[----:B------:R-:W-:Y:S01]  /*6250*/  ISETP.GE.U32.AND P0, PT, R51, UR18, PT ;  /* 0x0000001233007c0c */ /* 0x000fe2000bf06070 */
[----:B------:R-:W-:Y:S01]  /*6260*/  FMUL.FTZ R12, R12, UR9 ;  /* 0x000000090c0c7c20 */ /* 0x000fe20008410000 */
[----:B------:R-:W-:Y:S01]  /*6270*/  ISETP.GE.U32.AND P1, PT, R50, UR18, PT ;  /* 0x0000001232007c0c */ /* 0x000fe2000bf26070 */
[C-C-:B------:R-:W-:Y:S01]  /*6280*/  FFMA.FTZ R31, R14.reuse, R18, R17.reuse ;  /* 0x000000120e1f7223 */ /* 0x140fe20000010011 */
[----:B------:R-:W-:Y:S01]  /*6290*/  IADD3 R15, PT, PT, R15, 0x1c0, RZ ;  /* 0x000001c00f0f7810 */ /* 0x000fe20007ffe0ff */
[C-C-:B------:R-:W-:Y:S01]  /*62a0*/  FFMA.FTZ R39, R14.reuse, R38, R17.reuse ;  /* 0x000000260e277223 */ /* 0x140fe20000010011 */
[C-C-:B------:R-:W-:Y:S01]  /*62b0*/  FFMA.FTZ R21, R14.reuse, R16, R17.reuse ;  /* 0x000000100e157223 */ /* 0x140fe20000010011 */
[C-C-:B------:R-:W-:Y:S01]  /*62c0*/  FFMA.FTZ R13, R14.reuse, R20, R17.reuse ;  /* 0x000000140e0d7223 */ /* 0x140fe20000010011 */
[C-C-:B------:R-:W-:Y:S01]  /*62d0*/  FFMA.FTZ R11, R14.reuse, R10, R17.reuse ;  /* 0x0000000a0e0b7223 */ /* 0x140fe20000010011 */
[--C-:B------:R-:W-:Y:S01]  /*62e0*/  HADD2.F32 R19, -RZ, R37.reuse.H0_H0 ;  /* 0x20000025ff137230 */ /* 0x100fe20000004100 */
[----:B------:R-:W-:Y:S01]  /*62f0*/  ISETP.GE.AND.EX P0, PT, R7, UR19, PT, P0 ;  /* 0x0000001307007c0c */ /* 0x000fe2000bf06300 */
[----:B------:R-:W-:Y:S01]  /*6300*/  FFMA.FTZ R17, R14, R12, R17 ;  /* 0x0000000c0e117223 */ /* 0x000fe20000010011 */
[----:B------:R-:W-:Y:S01]  /*6310*/  ISETP.GE.AND.EX P1, PT, R9, UR19, PT, P1 ;  /* 0x0000001309007c0c */ /* 0x000fe2000bf26310 */
[----:B------:R-:W-:Y:S01]  /*6320*/  HADD2.F32 R37, -RZ, R37.H1_H1 ;  /* 0x30000025ff257230 */ /* 0x000fe20000004100 */
[----:B------:R-:W-:Y:S01]  /*6330*/  ISETP.GE.U32.AND P2, PT, R15, UR18, PT ;  /* 0x000000120f007c0c */ /* 0x000fe2000bf46070 */
        /* <DEDUP_REMOVED lines=19> */
.L_x_791:
        /* <DEDUP_REMOVED lines=18> */
.L_x_793:
[----:B------:R-:W-:Y:S05]  /*6590*/  BSYNC.RECONVERGENT B0 ;  /* 0x0000000000007941 */ /* 0x000fea0003800200 */
.L_x_792:
[--C-:B------:R-:W-:Y:S02]  /*65a0*/  HADD2.F32 R14, -RZ, R34.reuse.H0_H0 ;  /* 0x20000022ff0e7230 */ /* 0x100fe40000004100 */
[----:B------:R-:W-:Y:S01]  /*65b0*/  HADD2.F32 R34, -RZ, R34.H1_H1 ;  /* 0x30000022ff227230 */ /* 0x000fe20000004100 */
        /* <DEDUP_REMOVED lines=19> */
.L_x_794:
        /* <DEDUP_REMOVED lines=9> */
[----:B------:R-:W-:-:S05]  /*6780*/  FMUL.FTZ R13, R13, UR9 ;  /* 0x000000090d0d7c20 */ /* 0x000fca0008410000 */
[----:B------:R-:W-:Y:S01]  /*6790*/  F2FP.F16.F32.PACK_AB R13, R13, R14 ;  /* 0x0000000e0d0d723e */ /* 0x000fe200000000ff */
[----:B-1----:R-:W-:Y:S02]  /*67a0*/  IMAD R23, R9, UR4, RZ ;  /* 0x0000000409177c24 */ /* 0x002fe4000f8e02ff */
[----:B------:R-:W-:-:S04]  /*67b0*/  IMAD.WIDE.U32 R18, R50, UR4, R18 ;  /* 0x0000000432127c25 */ /* 0x000fc8000f8e0012 */
[----:B------:R-:W-:Y:S01]  /*67c0*/  IMAD R23, R50, UR5, R23 ;  /* 0x0000000532177c24 */ /* 0x000fe2000f8e0217 */
[----:B0-----:R-:W-:-:S04]  /*67d0*/  LEA R20, P0, R18, UR20, 0x1 ;  /* 0x0000001412147c11 */ /* 0x001fc8000f8008ff */
[----:B------:R-:W-:-:S04]  /*67e0*/  IADD3 R23, PT, PT, R19, R23, RZ ;  /* 0x0000001713177210 */ /* 0x000fc80007ffe0ff */
[----:B------:R-:W-:-:S05]  /*67f0*/  LEA.HI.X R21, R18, UR21, R23, 0x1, P0 ;  /* 0x0000001512157c11 */ /* 0x000fca00080f0c17 */
[----:B------:R1:W-:Y:S02]  /*6800*/  STG.E desc[UR10][R20.64], R13 ;  /* 0x0000000d14007986 */ /* 0x0003e4000c10190a */
.L_x_796:
[----:B------:R-:W-:Y:S05]  /*6810*/  BSYNC.RECONVERGENT B0 ;  /* 0x0000000000007941 */ /* 0x000fea0003800200 */
.L_x_795:
[--C-:B-1----:R-:W-:Y:S01]  /*6820*/  HADD2.F32 R13, -RZ, R8.reuse.H0_H0 ;  /* 0x20000008ff0d7230 */ /* 0x102fe20000004100 */
[----:B------:R-:W-:Y:S01]  /*6830*/  SHF.R.S32.HI R20, RZ, 0x1f, R15 ;  /* 0x0000001fff147819 */ /* 0x000fe2000001140f */
[----:B------:R-:W-:Y:S01]  /*6840*/  HADD2.F32 R8, -RZ, R8.H1_H1 ;  /* 0x30000008ff087230 */ /* 0x000fe20000004100 */
[----:B------:R-:W-:Y:S06]  /*6850*/  BRA.U !UP0, `(.L_x_797) ;  /* 0x0000000108487547 */ /* 0x000fec000b800000 */
[----:B------:R-:W-:Y:S01]  /*6860*/  FFMA.FTZ R10, R4, R10, R35 ;  /* 0x0000000a040a7223 */ /* 0x000fe20000010023 */
[----:B------:R-:W-:-:S03]  /*6870*/  FFMA.FTZ R12, R6, R12, R33 ;  /* 0x0000000c060c7223 */ /* 0x000fc60000010021 */
[----:B------:R-:W-:Y:S01]  /*6880*/  FMUL.FTZ R14, R10, -1.4426950216293334961 ;  /* 0xbfb8aa3b0a0e7820 */ /* 0x000fe20000410000 */
        /* <DEDUP_REMOVED lines=15> */
.L_x_797:
        /* <DEDUP_REMOVED lines=9> */
[----:B------:R-:W-:Y:S01]  /*6a10*/  F2FP.F16.F32.PACK_AB R13, R4, R13 ;  /* 0x0000000d040d723e */ /* 0x000fe200000000ff */
        /* <DEDUP_REMOVED lines=8> */
.L_x_799:
[----:B------:R-:W-:Y:S05]  /*6aa0*/  BSYNC.RECONVERGENT B0 ;  /* 0x0000000000007941 */ /* 0x000fea0003800200 */
.L_x_798:
[----:B------:R-:W-:Y:S01]  /*6ab0*/  UIADD3 UR7, UPT, UPT, UR14, UR7, URZ ;  /* 0x000000070e077290 */ /* 0x000fe2000fffe0ff */
[----:B------:R-:W-:-:S03]  /*6ac0*/  IADD3 R49, PT, PT, R49, 0x1, RZ ;  /* 0x0000000131317810 */ /* 0x000fc60007ffe0ff */
[----:B------:R-:W-:-:S09]  /*6ad0*/  UISETP.GE.AND UP0, UPT, UR7, UR6, UPT ;  /* 0x000000060700728c */ /* 0x000fd2000bf06270 */
[----:B------:R-:W-:Y:S05]  /*6ae0*/  BRA.U !UP0, `(.L_x_800) ;  /* 0xffffff9508a87547 */ /* 0x000fea000b83ffff */
.L_x_757:
[----:B------:R-:W2:Y:S01]  /*6af0*/  LDC R6, c[0x0][0x370] ;  /* 0x0000dc00ff067b82 */ /* 0x000ea20000000800 */
[----:B------:R-:W-:Y:S01]  /*6b00*/  ISETP.NE.AND P2, PT, R0, RZ, PT ;  /* 0x000000ff0000720c */ /* 0x000fe20003f45270 */
[----:B------:R-:W-:Y:S06]  /*6b10*/  BSSY.RECONVERGENT B0, `(.L_x_801) ;  /* 0x0000011000007945 */ /* 0x000fec0003800200 */
[----:B------:R-:W3:Y:S08]  /*6b20*/  LDC R7, c[0x0][0x374] ;  /* 0x0000dd00ff077b82 */ /* 0x000ef00000000800 */
[----:B------:R-:W4:Y:S01]  /*6b30*/  LDC.64 R2, c[0x0][0x3c8] ;  /* 0x0000f200ff027b82 */ /* 0x000f220000000a00 */
[----:B--2---:R-:W-:-:S02]  /*6b40*/  IADD3 R5, PT, PT, R6, -0x1, RZ ;  /* 0xffffffff06057810 */ /* 0x004fc40007ffe0ff */
[----:B------:R-:W-:Y:S02]  /*6b50*/  ISETP.NE.AND P1, PT, R6, 0x1, PT ;  /* 0x000000010600780c */ /* 0x000fe40003f25270 */
[----:B---3--:R-:W-:-:S04]  /*6b60*/  IADD3 R4, PT, PT, R7, -0x1, RZ ;  /* 0xffffffff07047810 */ /* 0x008fc80007ffe0ff */
        /* <DEDUP_REMOVED lines=11> */
.L_x_802:
[----:B------:R-:W-:Y:S05]  /*6c20*/  BSYNC.RECONVERGENT B0 ;  /* 0x0000000000007941 */ /* 0x000fea0003800200 */
.L_x_801:
[----:B------:R-:W-:Y:S05]  /*6c30*/  @P0 EXIT ;  /* 0x000000000000094d */ /* 0x000fea0003800000 */
[----:B------:R-:W-:Y:S05]  /*6c40*/  @P2 BRA `(.L_x_803) ;  /* 0x0000000000202947 */ /* 0x000fea0003800000 */
[----:B------:R-:W-:-:S05]  /*6c50*/  IMAD R4, R6, R7, RZ ;  /* 0x0000000706047224 */ /* 0x000fca00078e02ff */
[----:B------:R-:W-:-:S13]  /*6c60*/  ISETP.NE.AND P0, PT, R4, -0x1, PT ;  /* 0xffffffff0400780c */ /* 0x000fda0003f05270 */
[----:B------:R-:W-:Y:S05]  /*6c70*/  @!P0 BRA `(.L_x_803) ;  /* 0x0000000000148947 */ /* 0x000fea0003800000 */
.L_x_804:
[----:B--2---:R-:W2:Y:S04]  /*6c80*/  LDG.E.STRONG.GPU R5, desc[UR10][R2.64] ;  /* 0x0000000a02057981 */ /* 0x004ea8000c1ef900 */
[----:B--2---:R-:W-:Y:S01]  /*6c90*/  CCTL.IVALL ;  /* 0x00000000ff00798f */ /* 0x004fe20002000000 */
[----:B------:R-:W-:Y:S05]  /*6ca0*/  YIELD ;  /* 0x0000000000007946 */ /* 0x000fea0003800000 */
[----:B------:R-:W-:-:S13]  /*6cb0*/  ISETP.NE.AND P0, PT, R5, R4, PT ;  /* 0x000000040500720c */ /* 0x000fda0003f05270 */
[----:B------:R-:W-:Y:S05]  /*6cc0*/  @P0 BRA `(.L_x_804) ;  /* 0xfffffffc00ec0947 */ /* 0x000fea000383ffff */
.L_x_803:
[----:B------:R-:W-:Y:S05]  /*6cd0*/  WARPSYNC.ALL ;  /* 0x0000000000007948 */ /* 0x000fea0003800000 */
[----:B-1----:R-:W2:Y:S08]  /*6ce0*/  LDC.64 R12, c[0x0][0x3f8] ;  /* 0x0000fe00ff0c7b82 */ /* 0x002eb00000000a00 */
        /* <DEDUP_REMOVED lines=35> */
[----:B0-----:R-:W-:Y:S01]  /*6f20*/  SHF.L.U32 R22, R0, 0x2, RZ ;  /* 0x0000000200167819 */ /* 0x001fe200000006ff */
        /* <DEDUP_REMOVED lines=22> */
.L_x_807:
        /* <DEDUP_REMOVED lines=31> */
.L_x_806:
[----:B------:R-:W-:Y:S05]  /*7280*/  BSYNC.RECONVERGENT B0 ;  /* 0x0000000000007941 */ /* 0x000fea0003800200 */
.L_x_805:
        /* <DEDUP_REMOVED lines=10> */
.L_x_808:
        /* <DEDUP_REMOVED lines=87> */
.L_x_809:
        /* <DEDUP_REMOVED lines=14> */
.L_x_2486:


//--------------------- .text._Z35group_norm_nhwc_bwd_one_pass_kernelI11Fp16IOFp16WLi64ELi4ELi128EEv26Group_norm_nhwc_bwd_params --------------------------
	.section	.text._Z35group_norm_nhwc_bwd_one_pass_kernelI11Fp16IOFp16WLi64ELi4ELi128EEv26Group_norm_nhwc_bwd_params,"ax",@progbits
	.align	128
        .global         _Z35group_norm_nhwc_bwd_one_pass_kernelI11Fp16IOFp16WLi64ELi4ELi128EEv26Group_norm_nhwc_bwd_params
        .type           _Z35group_norm_nhwc_bwd_one_pass_kernelI11Fp16IOFp16WLi64ELi4ELi128EEv26Group_norm_nhwc_bwd_params,@function
        .size           _Z35group_norm_nhwc_bwd_one_pass_kernelI11Fp16IOFp16WLi64ELi4ELi128EEv26Group_norm_nhwc_bwd_params,(.L_x_2487 - _Z35group_norm_nhwc_bwd_one_pass_kernelI11Fp16IOFp16WLi64ELi4ELi128EEv26Group_norm_nhwc_bwd_params)
        .other          _Z35group_norm_nhwc_bwd_one_pass_kernelI11Fp16IOFp16WLi64ELi4ELi128EEv26Group_norm_nhwc_bwd_params,@"STO_CUDA_ENTRY STV_DEFAULT"
_Z35group_norm_nhwc_bwd_one_pass_kernelI11Fp16IOFp16WLi64ELi4ELi128EEv26Group_norm_nhwc_bwd_params:
.text._Z35group_norm_nhwc_bwd_one_pass_kernelI11Fp16IOFp16WLi64ELi4ELi128EEv26Group_norm_nhwc_bwd_params:
        /* <DEDUP_REMOVED lines=27> */
.L_x_831:
[----:B0-----:R-:W0:Y:S01]  /*01b0*/  LDC R8, c[0x0][0x410] ;  /* 0x00010400ff087b82 */ /* 0x001e220000000800 */
[----:B------:R-:W-:Y:S01]  /*01c0*/  IABS R6, UR11 ;  /* 0x0000000b00067c13 */ /* 0x000fe20008000000 */
[----:B------:R-:W1:Y:S01]  /*01d0*/  LDCU.128 UR24, c[0x0][0x400] ;  /* 0x00008000ff1877ac */ /* 0x000e620008000c00 */
[----:B--2---:R-:W-:Y:S02]  /*01e0*/  SHF.R.S32.HI R13, RZ, 0x1f, R31 ;  /* 0x0000001fff0d7819 */ /* 0x004fe4000001141f */
[----:B------:R-:W-:Y:S01]  /*01f0*/  ISETP.LE.AND P4, PT, RZ, UR11, PT ;  /* 0x0000000bff007c0c */ /* 0x000fe2000bf83270 */
[----:B------:R-:W2:Y:S01]  /*0200*/  LDCU.64 UR6, c[0x0][0x3b8] ;  /* 0x00007700ff0677ac */ /* 0x000ea20008000a00 */
[----:B-1----:R-:W-:Y:S02]  /*0210*/  ISETP.GE.U32.AND P0, PT, R31, UR24, PT ;  /* 0x000000181f007c0c */ /* 0x002fe4000bf06070 */
[----:B0-----:R-:W-:Y:S01]  /*0220*/  IABS R5, R8 ;  /* 0x0000000800057213 */ /* 0x001fe20000000000 */
[----:B--2---:R-:W-:Y:S01]  /*0230*/  UIMAD.WIDE UR6, UR11, 0x8, UR6 ;  /* 0x000000080b0678a5 */ /* 0x004fe2000f8e0206 */
[----:B------:R-:W-:-:S02]  /*0240*/  ISETP.GE.AND.EX P0, PT, R13, UR25, PT, P0 ;  /* 0x000000190d007c0c */ /* 0x000fc4000bf06300 */
[----:B------:R-:W0:Y:S08]  /*0250*/  I2F.RP R0, R5 ;  /* 0x0000000500007306 */ /* 0x000e300000209400 */
        /* <DEDUP_REMOVED lines=23> */
[----:B------:R-:W-:-:S03]  /*03d0*/  LOP3.LUT R5, RZ, R8, RZ, 0x33, !PT ;  /* 0x00000008ff057212 */ /* 0x000fc600078e33ff */
[----:B------:R-:W-:Y:S02]  /*03e0*/  @P1 IADD3 R4, PT, PT, R4, 0x1, RZ ;  /* 0x0000000104041810 */ /* 0x000fe40007ffe0ff */
[----:B------:R-:W-:Y:S02]  /*03f0*/  ISETP.NE.AND P1, PT, R8, RZ, PT ;  /* 0x000000ff0800720c */ /* 0x000fe40003f25270 */
[----:B------:R-:W1:Y:S01]  /*0400*/  @!P0 LDC.64 R8, c[0x0][0x3f8] ;  /* 0x0000fe00ff088b82 */ /* 0x000e620000000a00 */
[----:B------:R-:W-:Y:S02]  /*0410*/  MOV R6, R4 ;  /* 0x0000000400067202 */ /* 0x000fe40000000f00 */
[----:B------:R-:W-:Y:S02]  /*0420*/  @!P4 IADD3 R0, PT, PT, -R0, RZ, RZ ;  /* 0x000000ff0000c210 */ /* 0x000fe40007ffe1ff */
[----:B------:R-:W-:Y:S02]  /*0430*/  @!P5 IADD3 R6, PT, PT, -R6, RZ, RZ ;  /* 0x000000ff0606d210 */ /* 0x000fe40007ffe1ff */
[----:B------:R-:W-:-:S02]  /*0440*/  SEL R4, R5, R0, !P1 ;  /* 0x0000000005047207 */ /* 0x000fc40004800000 */
[----:B------:R-:W-:Y:S02]  /*0450*/  SHF.L.U32 R10, R25, 0x1, RZ ;  /* 0x00000001190a7819 */ /* 0x000fe400000006ff */
[----:B------:R-:W-:Y:S02]  /*0460*/  SEL R7, R5, R6, !P1 ;  /* 0x0000000605077207 */ /* 0x000fe40004800000 */
[----:B------:R-:W-:Y:S02]  /*0470*/  SHF.L.U32 R0, R4, 0x2, RZ ;  /* 0x0000000204007819 */ /* 0x000fe400000006ff */
[----:B------:R-:W-:Y:S02]  /*0480*/  LOP3.LUT R5, R10, 0x2, RZ, 0xc0, !PT ;  /* 0x000000020a057812 */ /* 0x000fe400078ec0ff */
[----:B0-----:R-:W-:Y:S01]  /*0490*/  ISETP.NE.AND P2, PT, RZ, UR6, PT ;  /* 0x00000006ff007c0c */ /* 0x001fe2000bf45270 */
[----:B------:R-:W0:Y:S01]  /*04a0*/  @!P0 LDC.64 R10, c[0x0][0x3a0] ;  /* 0x0000e800ff0a8b82 */ /* 0x000e220000000a00 */
[----:B------:R-:W-:-:S02]  /*04b0*/  SHF.R.S32.HI R6, RZ, 0x1f, R7 ;  /* 0x0000001fff067819 */ /* 0x000fc40000011407 */
[----:B------:R-:W-:Y:S02]  /*04c0*/  SHF.R.S32.HI R35, RZ, 0x1f, R0 ;  /* 0x0000001fff237819 */ /* 0x000fe40000011400 */
[----:B------:R-:W-:Y:S01]  /*04d0*/  LOP3.LUT R34, R0, R5, RZ, 0xfc, !PT ;  /* 0x0000000500227212 */ /* 0x000fe200078efcff */
[----:B------:R-:W-:Y:S02]  /*04e0*/  IMAD R6, R6, UR26, RZ ;  /* 0x0000001a06067c24 */ /* 0x000fe4000f8e02ff */
[----:B-1----:R-:W-:Y:S02]  /*04f0*/  @!P0 IMAD R12, R13, R8, RZ ;  /* 0x000000080d0c8224 */ /* 0x002fe400078e02ff */
[----:B------:R-:W-:-:S04]  /*0500*/  IMAD.WIDE.U32 R34, R7, UR26, R34 ;  /* 0x0000001a07227c25 */ /* 0x000fc8000f8e0022 */
[----:B------:R-:W-:Y:S02]  /*0510*/  IMAD R7, R7, UR27, R6 ;  /* 0x0000001b07077c24 */ /* 0x000fe4000f8e0206 */
[----:B------:R-:W-:Y:S02]  /*0520*/  @!P0 IMAD R15, R31, R9, R12 ;  /* 0x000000091f0f8224 */ /* 0x000fe400078e020c */
[----:B------:R-:W1:Y:S01]  /*0530*/  @P2 LDC.64 R12, c[0x0][0x3b0] ;  /* 0x0000ec00ff0c2b82 */ /* 0x000e620000000a00 */
[----:B------:R-:W-:Y:S02]  /*0540*/  IADD3 R37, PT, PT, R35, R7, RZ ;  /* 0x0000000723257210 */ /* 0x000fe40007ffe0ff */
[----:B------:R-:W-:-:S05]  /*0550*/  @!P0 MOV R36, R34 ;  /* 0x0000002200248202 */ /* 0x000fca0000000f00 */
[----:B------:R-:W3:Y:S01]  /*0560*/  @!P0 LDC.64 R6, c[0x0][0x398] ;  /* 0x0000e600ff068b82 */ /* 0x000ee20000000a00 */
[----:B------:R-:W-:-:S05]  /*0570*/  @!P0 IMAD.WIDE.U32 R8, R31, R8, R36 ;  /* 0x000000081f088225 */ /* 0x000fca00078e0024 */
[----:B------:R-:W-:Y:S02]  /*0580*/  @!P0 IADD3 R9, PT, PT, R9, R15, RZ ;  /* 0x0000000f09098210 */ /* 0x000fe40007ffe0ff */
[C---:B------:R-:W-:Y:S02]  /*0590*/  @!P0 SHF.L.U32 R15, R8.reuse, 0x1, RZ ;  /* 0x00000001080f8819 */ /* 0x040fe400000006ff */
[----:B------:R-:W-:Y:S02]  /*05a0*/  @!P0 SHF.L.U64.HI R14, R8, 0x1, R9 ;  /* 0x00000001080e8819 */ /* 0x000fe40000010209 */
[----:B------:R-:W4:Y:S01]  /*05b0*/  LDC.64 R8, c[0x0][0x3a8] ;  /* 0x0000ea00ff087b82 */ /* 0x000f220000000a00 */
[----:B------:R-:W-:Y:S02]  /*05c0*/  IADD3 R5, PT, PT, R5, R0, RZ ;  /* 0x0000000005057210 */ /* 0x000fe40007ffe0ff */
[----:B0-----:R-:W-:-:S03]  /*05d0*/  @!P0 IADD3 R10, P1, PT, R15, R10, RZ ;  /* 0x0000000a0f0a8210 */ /* 0x001fc60007f3e0ff */
[----:B-1----:R-:W-:Y:S01]  /*05e0*/  @P2 IMAD.WIDE R12, R5, 0x2, R12 ;  /* 0x00000002050c2825 */ /* 0x002fe200078e020c */
[----:B------:R-:W-:-:S04]  /*05f0*/  @!P0 IADD3.X R11, PT, PT, R14, R11, RZ, P1, !PT ;  /* 0x0000000b0e0b8210 */ /* 0x000fc80000ffe4ff */
[----:B------:R-:W5:Y:S01]  /*0600*/  @P2 LDG.E.U16 R0, desc[UR14][R12.64] ;  /* 0x0000000e0c002981 */ /* 0x000f62000c1e1500 */
[----:B---3--:R-:W-:-:S03]  /*0610*/  @!P0 IADD3 R6, P1, PT, R15, R6, RZ ;  /* 0x000000060f068210 */ /* 0x008fc60007f3e0ff */
[----:B------:R-:W3:Y:S01]  /*0620*/  @!P0 LDG.E R10, desc[UR14][R10.64] ;  /* 0x0000000e0a0a8981 */ /* 0x000ee2000c1e1900 */
[----:B------:R-:W-:-:S03]  /*0630*/  @!P0 IADD3.X R7, PT, PT, R14, R7, RZ, P1, !PT ;  /* 0x000000070e078210 */ /* 0x000fc60000ffe4ff */
[----:B------:R-:W3:Y:S04]  /*0640*/  @P2 LDG.E.U16 R16, desc[UR14][R12.64+0x2] ;  /* 0x0000020e0c102981 */ /* 0x000ee8000c1e1500 */
[----:B------:R0:W3:Y:S01]  /*0650*/  @!P0 LDG.E R6, desc[UR14][R6.64] ;  /* 0x0000000e06068981 */ /* 0x0000e2000c1e1900 */
[----:B----4-:R-:W-:-:S05]  /*0660*/  IMAD.WIDE R8, R5, 0x2, R8 ;  /* 0x0000000205087825 */ /* 0x010fca00078e0208 */
[----:B------:R-:W4:Y:S04]  /*0670*/  LDG.E.U16 R14, desc[UR14][R8.64] ;  /* 0x0000000e080e7981 */ /* 0x000f28000c1e1500 */
[----:B------:R1:W4:Y:S01]  /*0680*/  LDG.E.U16 R15, desc[UR14][R8.64+0x2] ;  /* 0x0000020e080f7981 */ /* 0x000322000c1e1500 */
        /* <DEDUP_REMOVED lines=9> */
[----:B------:R-:W2:Y:S01]  /*0720*/  @UP0 LDCU UR6, c[0x0][0x3c0] ;  /* 0x00007800ff0607ac */ /* 0x000ea20008000800 */
[----:B------:R-:W-:-:S13]  /*0730*/  PLOP3.LUT P1, PT, PT, PT, UP0, 0x80, 0x8 ;  /* 0x000000000008781c */ /* 0x000fda0003f2f008 */
[----:B--2---:R-:W-:-:S06]  /*0740*/  @P1 FADD.FTZ R3, R3, UR6 ;  /* 0x0000000603031e21 */ /* 0x004fcc0008010000 */
[----:B------:R-:W2:Y:S02]  /*0750*/  @P1 MUFU.RSQ R3, R3 ;  /* 0x0000000300031308 */ /* 0x000ea40000001400 */
[----:B--2---:R-:W-:-:S13]  /*0760*/  @P1 R2UR UR6, R3 ;  /* 0x00000000030612ca */ /* 0x004fda00000e0000 */
[----:B------:R-:W-:Y:S01]  /*0770*/  @UP0 UMOV UR17, UR6 ;  /* 0x0000000600110c82 */ /* 0x000fe20008000000 */
[----:B-----5:R-:W-:Y:S02]  /*0780*/  PRMT R0, R0, 0x5410, RZ ;  /* 0x0000541000007816 */ /* 0x020fe400000000ff */
[----:B---3--:R-:W-:Y:S02]  /*0790*/  @!P0 PRMT R5, R10, 0x7610, R5 ;  /* 0x000076100a058816 */ /* 0x008fe40000000005 */
[----:B------:R-:W-:-:S03]  /*07a0*/  @!P0 PRMT R0, R0, 0x7610, R10 ;  /* 0x0000761000008816 */ /* 0x000fc6000000000a */
[----:B------:R-:W-:Y:S02]  /*07b0*/  HADD2.F32 R5, -RZ, R5.H0_H0 ;  /* 0x20000005ff057230 */ /* 0x000fe40000004100 */
[----:B0-----:R-:W-:Y:S01]  /*07c0*/  HADD2.F32 R7, -RZ, R0.H1_H1 ;  /* 0x30000000ff077230 */ /* 0x001fe20000004100 */
[C---:B------:R-:W-:Y:S02]  /*07d0*/  @!P0 PRMT R28, R6.reuse, 0x7610, R28 ;  /* 0x00007610061c8816 */ /* 0x040fe4000000001c */
[----:B------:R-:W-:Y:S01]  /*07e0*/  @!P0 PRMT R26, R6, 0x7632, R26 ;  /* 0x00007632061a8816 */ /* 0x000fe2000000001a */
[C---:B-1----:R-:W-:Y:S01]  /*07f0*/  FADD.FTZ R8, -R2.reuse, R5 ;  /* 0x0000000502087221 */ /* 0x042fe20000010100 */
[----:B------:R-:W-:Y:S01]  /*0800*/  FADD.FTZ R2, -R2, R7 ;  /* 0x0000000702027221 */ /* 0x000fe20000010100 */
[----:B------:R-:W-:Y:S02]  /*0810*/  HADD2.F32 R28, -RZ, R28.H0_H0 ;  /* 0x2000001cff1c7230 */ /* 0x000fe40000004100 */
[----:B------:R-:W-:-:S02]  /*0820*/  HADD2.F32 R26, -RZ, R26.H0_H0 ;  /* 0x2000001aff1a7230 */ /* 0x000fc40000004100 */
[----:B------:R-:W-:Y:S01]  /*0830*/  FMUL.FTZ R2, R2, UR17 ;  /* 0x0000001102027c20 */ /* 0x000fe20008410000 */
[----:B------:R-:W-:Y:S01]  /*0840*/  @P2 HADD2.F32 R32, -RZ, R0.H0_H0 ;  /* 0x20000000ff202230 */ /* 0x000fe20000004100 */
[----:B------:R-:W-:Y:S01]  /*0850*/  MOV R6, R28 ;  /* 0x0000001c00067202 */ /* 0x000fe20000000f00 */
[----:B------:R-:W-:Y:S01]  /*0860*/  @P2 HADD2.F32 R30, -RZ, R16.H0_H0 ;  /* 0x20000010ff1e2230 */ /* 0x000fe20000004100 */
[----:B------:R-:W-:Y:S01]  /*0870*/  MOV R7, R26 ;  /* 0x0000001a00077202 */ /* 0x000fe20000000f00 */
[----:B----4-:R-:W-:Y:S02]  /*0880*/  HADD2.F32 R5, -RZ, R14.H0_H0 ;  /* 0x2000000eff057230 */ /* 0x010fe40000004100 */
        /* <DEDUP_REMOVED lines=21> */
.L_x_811:
        /* <DEDUP_REMOVED lines=44> */
.L_x_813:
[----:B------:R-:W-:Y:S05]  /*0ca0*/  BSYNC.RECONVERGENT B0 ;  /* 0x0000000000007941 */ /* 0x000fea0003800200 */
.L_x_812:
        /* <DEDUP_REMOVED lines=15> */
.L_x_815:
[----:B------:R-:W-:Y:S05]  /*0da0*/  BSYNC.RECONVERGENT B0 ;  /* 0x0000000000007941 */ /* 0x000fea0003800200 */
.L_x_814:
        /* <DEDUP_REMOVED lines=318> */
.L_x_817:
[----:B------:R-:W-:Y:S05]  /*2190*/  BSYNC.RECONVERGENT B0 ;  /* 0x0000000000007941 */ /* 0x000fea0003800200 */
.L_x_816:
        /* <DEDUP_REMOVED lines=28> */
.L_x_819:
[----:B------:R-:W-:Y:S05]  /*2360*/  BSYNC.RECONVERGENT B0 ;  /* 0x0000000000007941 */ /* 0x000fea0003800200 */
.L_x_818:
        /* <DEDUP_REMOVED lines=30> */
.L_x_822:
[----:B------:R-:W2:Y:S04]  /*2550*/  LDG.E.STRONG.GPU R4, desc[UR14][R8.64] ;  /* 0x0000000e08047981 */ /* 0x000ea8000c1ef900 */
[----:B--2---:R-:W-:Y:S01]  /*2560*/  CCTL.IVALL ;  /* 0x00000000ff00798f */ /* 0x004fe20002000000 */
[----:B------:R-:W-:Y:S05]  /*2570*/  YIELD ;  /* 0x0000000000007946 */ /* 0x000fea0003800000 */
[----:B------:R-:W-:-:S13]  /*2580*/  ISETP.NE.AND P1, PT, R4, R15, PT ;  /* 0x0000000f0400720c */ /* 0x000fda0003f25270 */
[----:B------:R-:W-:Y:S05]  /*2590*/  @P1 BRA `(.L_x_822) ;  /* 0xfffffffc00ec1947 */ /* 0x000fea000383ffff */
.L_x_821:
[----:B------:R-:W-:Y:S05]  /*25a0*/  WARPSYNC.ALL ;  /* 0x0000000000007948 */ /* 0x000fea0003800000 */
[----:B------:R-:W-:Y:S01]  /*25b0*/  BAR.SYNC.DEFER_BLOCKING 0x0 ;  /* 0x0000000000007b1d */ /* 0x000fe20000010000 */
[----:B------:R-:W-:-:S05]  /*25c0*/  HFMA2 R4, -RZ, RZ, 0, 0 ;  /* 0x00000000ff047431 */ /* 0x000fca00000001ff */
[----:B------:R-:W-:Y:S05]  /*25d0*/  @!P4 BRA `(.L_x_823) ;  /* 0x000000040028c947 */ /* 0x000fea0003800000 */
[----:B------:R-:W-:-:S07]  /*25e0*/  MOV R4, RZ ;  /* 0x000000ff00047202 */ /* 0x000fce0000000f00 */
.L_x_824:
        /* <DEDUP_REMOVED lines=73> */
.L_x_823:
        /* <DEDUP_REMOVED lines=43> */
.L_x_825:
        /* <DEDUP_REMOVED lines=22> */
.L_x_826:
        /* <DEDUP_REMOVED lines=11> */
.L_x_827:
[----:B------:R-:W-:Y:S05]  /*2f40*/  BSYNC.RECONVERGENT B0 ;  /* 0x0000000000007941 */ /* 0x000fea0003800200 */
.L_x_820:
        /* <DEDUP_REMOVED lines=26> */
.L_x_828:
        /* <DEDUP_REMOVED lines=22> */
.L_x_830:
[----:B------:R-:W-:Y:S05]  /*3250*/  BSYNC.RECONVERGENT B0 ;  /* 0x0000000000007941 */ /* 0x000fea0003800200 */
.L_x_829:
[----:B------:R-:W-:Y:S02]  /*3260*/  UIADD3 UR11, UPT, UPT, UR21, UR11, URZ ;  /* 0x0000000b150b7290 */ /* 0x000fe4000fffe0ff */
[----:B------:R-:W-:Y:S02]  /*3270*/  UIADD3 UR4, UPT, UPT, UR4, 0x1, URZ ;  /* 0x0000000104047890 */ /* 0x000fe4000fffe0ff */
[----:B------:R-:W-:-:S09]  /*3280*/  UISETP.GE.AND UP0, UPT, UR11, UR5, UPT ;  /* 0x000000050b00728c */ /* 0x000fd2000bf06270 */
[----:B------:R-:W-:Y:S05]  /*3290*/  BRA.U !UP0, `(.L_x_831) ;  /* 0xffffffcd08c47547 */ /* 0x000fea000b83ffff */
.L_x_810:
        /* <DEDUP_REMOVED lines=19> */
.L_x_833:
[----:B------:R-:W-:Y:S05]  /*33d0*/  BSYNC.RECONVERGENT B0 ;  /* 0x0000000000007941 */ /* 0x000fea0003800200 */
.L_x_832:
[----:B------:R-:W-:Y:S05]  /*33e0*/  @P0 EXIT ;  /* 0x000000000000094d */ /* 0x000fea0003800000 */
[----:B------:R-:W-:Y:S05]  /*33f0*/  @P2 BRA `(.L_x_834) ;  /* 0x0000000000202947 */ /* 0x000fea0003800000 */
[----:B------:R-:W-:-:S05]  /*3400*/  IMAD R0, R4, R7, RZ ;  /* 0x0000000704007224 */ /* 0x000fca00078e02ff */
[----:B------:R-:W-:-:S13]  /*3410*/  ISETP.NE.AND P0, PT, R0, -0x1, PT ;  /* 0xffffffff0000780c */ /* 0x000fda0003f05270 */
[----:B------:R-:W-:Y:S05]  /*3420*/  @!P0 BRA `(.L_x_834) ;  /* 0x0000000000148947 */ /* 0x000fea0003800000 */
.L_x_835:
[----:B0-----:R-:W3:Y:S04]  /*3430*/  LDG.E.STRONG.GPU R5, desc[UR14][R2.64] ;  /* 0x0000000e02057981 */ /* 0x001ee8000c1ef900 */
[----:B---3--:R-:W-:Y:S01]  /*3440*/  CCTL.IVALL ;  /* 0x00000000ff00798f */ /* 0x008fe20002000000 */
[----:B------:R-:W-:Y:S05]  /*3450*/  YIELD ;  /* 0x0000000000007946 */ /* 0x000fea0003800000 */
[----:B------:R-:W-:-:S13]  /*3460*/  ISETP.NE.AND P0, PT, R5, R0, PT ;  /* 0x000000000500720c */ /* 0x000fda0003f05270 */
[----:B------:R-:W-:Y:S05]  /*3470*/  @P0 BRA `(.L_x_835) ;  /* 0xfffffffc00ec0947 */ /* 0x000fea000383ffff */
.L_x_834:
        /* <DEDUP_REMOVED lines=67> */
.L_x_838:
        /* <DEDUP_REMOVED lines=32> */
.L_x_837:
[----:B------:R-:W-:Y:S05]  /*3ab0*/  BSYNC.RECONVERGENT B0 ;  /* 0x0000000000007941 */ /* 0x000fea0003800200 */
.L_x_836:
        /* <DEDUP_REMOVED lines=11> */
.L_x_840:
        /* <DEDUP_REMOVED lines=88> */
.L_x_839:
[----:B------:R-:W-:Y:S05]  /*40f0*/  EXIT ;  /* 0x000000000000794d */ /* 0x000fea0003800000 */
.L_x_841:
        /* <DEDUP_REMOVED lines=16> */
.L_x_2487:


//--------------------- .text._Z35group_norm_nhwc_bwd_one_pass_kernelI11Fp16IOFp16WLi128ELi4ELi128EEv26Group_norm_nhwc_bwd_params --------------------------
	.section	.text._Z35group_norm_nhwc_bwd_one_pass_kernelI11Fp16IOFp16WLi128ELi4ELi128EEv26Group_norm_nhwc_bwd_params,"ax",@progbits
	.align	128
        .global         _Z35group_norm_nhwc_bwd_one_pass_kernelI11Fp16IOFp16WLi128ELi4ELi128EEv26Group_norm_nhwc_bwd_params
        .type           _Z35group_norm_nhwc_bwd_one_pass_kernelI11Fp16IOFp16WLi128ELi4ELi128EEv26Group_norm_nhwc_bwd_params,@function
        .size           _Z35group_norm_nhwc_bwd_one_pass_kernelI11Fp16IOFp16WLi128ELi4ELi128EEv26Group_norm_nhwc_bwd_params,(.L_x_2488 - _Z35group_norm_nhwc_bwd_one_pass_kernelI11Fp16IOFp16WLi128ELi4ELi128EEv26Group_norm_nhwc_bwd_params)
        .other          _Z35group_norm_nhwc_bwd_one_pass_kernelI11Fp16IOFp16WLi128ELi4ELi128EEv26Group_norm_nhwc_bwd_params,@"STO_CUDA_ENTRY STV_DEFAULT"
_Z35group_norm_nhwc_bwd_one_pass_kernelI11Fp16IOFp16WLi128ELi4ELi128EEv26Group_norm_nhwc_bwd_params:
.text._Z35group_norm_nhwc_bwd_one_pass_kernelI11Fp16IOFp16WLi128ELi4ELi128EEv26Group_norm_nhwc_bwd_params:
        /* <DEDUP_REMOVED lines=32> */
.L_x_867:
        /* <DEDUP_REMOVED lines=112> */
[----:B--2---:R-:W-:Y:S02]  /*0900*/  HADD2.F32 R2, -RZ, R13.H0_H0 ;  /* 0x2000000dff027230 */ /* 0x004fe40000004100 */
[----:B---3--:R-:W-:Y:S02]  /*0910*/  @P2 HADD2.F32 R32, -RZ, R19.H0_H0 ;  /* 0x20000013ff202230 */ /* 0x008fe40000004100 */
[----:B------:R-:W-:Y:S02]  /*0920*/  @P2 HADD2.F32 R33, -RZ, R20.H0_H0 ;  /* 0x20000014ff212230 */ /* 0x000fe40000004100 */
[----:B------:R-:W-:Y:S01]  /*0930*/  HADD2.F32 R3, -RZ, R18.H0_H0 ;  /* 0x20000012ff037230 */ /* 0x000fe20000004100 */
        /* <DEDUP_REMOVED lines=38> */
.L_x_843:
        /* <DEDUP_REMOVED lines=72> */
.L_x_844:
        /* <DEDUP_REMOVED lines=35> */
.L_x_846:
[----:B------:R-:W-:Y:S05]  /*1250*/  BSYNC.RECONVERGENT B0 ;  /* 0x0000000000007941 */ /* 0x000fea0003800200 */
.L_x_845:
        /* <DEDUP_REMOVED lines=15> */
.L_x_848:
[----:B------:R-:W-:Y:S05]  /*1350*/  BSYNC.RECONVERGENT B0 ;  /* 0x0000000000007941 */ /* 0x000fea0003800200 */
.L_x_847:
        /* <DEDUP_REMOVED lines=318> */
.L_x_850:
[----:B------:R-:W-:Y:S05]  /*2740*/  BSYNC.RECONVERGENT B0 ;  /* 0x0000000000007941 */ /* 0x000fea0003800200 */
.L_x_849:
        /* <DEDUP_REMOVED lines=28> */
.L_x_852:
[----:B------:R-:W-:Y:S05]  /*2910*/  BSYNC.RECONVERGENT B0 ;  /* 0x0000000000007941 */ /* 0x000fea0003800200 */
.L_x_851:
        /* <DEDUP_REMOVED lines=30> */
.L_x_855:
[----:B------:R-:W2:Y:S04]  /*2b00*/  LDG.E.STRONG.GPU R4, desc[UR14][R8.64] ;  /* 0x0000000e08047981 */ /* 0x000ea8000c1ef900 */
[----:B--2---:R-:W-:Y:S01]  /*2b10*/  CCTL.IVALL ;  /* 0x00000000ff00798f */ /* 0x004fe20002000000 */
[----:B------:R-:W-:Y:S05]  /*2b20*/  YIELD ;  /* 0x0000000000007946 */ /* 0x000fea0003800000 */
[----:B------:R-:W-:-:S13]  /*2b30*/  ISETP.NE.AND P1, PT, R4, R15, PT ;  /* 0x0000000f0400720c */ /* 0x000fda0003f25270 */
[----:B------:R-:W-:Y:S05]  /*2b40*/  @P1 BRA `(.L_x_855) ;  /* 0xfffffffc00ec1947 */ /* 0x000fea000383ffff */
.L_x_854:
[----:B------:R-:W-:Y:S05]  /*2b50*/  WARPSYNC.ALL ;  /* 0x0000000000007948 */ /* 0x000fea0003800000 */
[----:B------:R-:W-:Y:S01]  /*2b60*/  BAR.SYNC.DEFER_BLOCKING 0x0 ;  /* 0x0000000000007b1d */ /* 0x000fe20000010000 */
[----:B------:R-:W-:-:S05]  /*2b70*/  HFMA2 R4, -RZ, RZ, 0, 0 ;  /* 0x00000000ff047431 */ /* 0x000fca00000001ff */
[----:B------:R-:W-:Y:S05]  /*2b80*/  @!P4 BRA `(.L_x_856) ;  /* 0x000000040028c947 */ /* 0x000fea0003800000 */
[----:B------:R-:W-:-:S07]  /*2b90*/  MOV R4, RZ ;  /* 0x000000ff00047202 */ /* 0x000fce0000000f00 */
.L_x_857:
        /* <DEDUP_REMOVED lines=73> */
.L_x_856:
        /* <DEDUP_REMOVED lines=41> */
.L_x_858:
        /* <DEDUP_REMOVED lines=22> */
.L_x_859:
        /* <DEDUP_REMOVED lines=11> */
.L_x_860:
[----:B------:R-:W-:Y:S05]  /*34d0*/  BSYNC.RECONVERGENT B0 ;  /* 0x0000000000007941 */ /* 0x000fea0003800200 */
.L_x_853:
        /* <DEDUP_REMOVED lines=40> */
.L_x_861:
        /* <DEDUP_REMOVED lines=21> */
.L_x_863:
[----:B------:R-:W-:Y:S05]  /*38b0*/  BSYNC.RECONVERGENT B0 ;  /* 0x0000000000007941 */ /* 0x000fea0003800200 */
.L_x_862:
        /* <DEDUP_REMOVED lines=24> */
.L_x_864:
        /* <DEDUP_REMOVED lines=23> */
.L_x_866:
[----:B------:R-:W-:Y:S05]  /*3bb0*/  BSYNC.RECONVERGENT B0 ;  /* 0x0000000000007941 */ /* 0x000fea0003800200 */
.L_x_865:
[----:B------:R-:W-:Y:S02]  /*3bc0*/  UIADD3 UR11, UPT, UPT, UR20, UR11, URZ ;  /* 0x0000000b140b7290 */ /* 0x000fe4000fffe0ff */
[----:B------:R-:W-:Y:S02]  /*3bd0*/  UIADD3 UR4, UPT, UPT, UR4, 0x1, URZ ;  /* 0x0000000104047890 */ /* 0x000fe4000fffe0ff */
[----:B------:R-:W-:-:S09]  /*3be0*/  UISETP.GE.AND UP1, UPT, UR11, UR5, UPT ;  /* 0x000000050b00728c */ /* 0x000fd2000bf26270 */
[----:B------:R-:W-:Y:S05]  /*3bf0*/  BRA.U !UP1, `(.L_x_867) ;  /* 0xffffffc509807547 */ /* 0x000fea000b83ffff */
.L_x_842:
        /* <DEDUP_REMOVED lines=19> */
.L_x_869:
[----:B------:R-:W-:Y:S05]  /*3d30*/  BSYNC.RECONVERGENT B0 ;  /* 0x0000000000007941 */ /* 0x000fea0003800200 */
.L_x_868:
[----:B------:R-:W-:Y:S05]  /*3d40*/  @P0 EXIT ;  /* 0x000000000000094d */ /* 0x000fea0003800000 */
[----:B------:R-:W-:Y:S05]  /*3d50*/  @P2 BRA `(.L_x_870) ;  /* 0x0000000000202947 */ /* 0x000fea0003800000 */
[----:B------:R-:W-:-:S05]  /*3d60*/  IMAD R0, R4, R9, RZ ;  /* 0x0000000904007224 */ /* 0x000fca00078e02ff */
[----:B------:R-:W-:-:S13]  /*3d70*/  ISETP.NE.AND P0, PT, R0, -0x1, PT ;  /* 0xffffffff0000780c */ /* 0x000fda0003f05270 */
[----:B------:R-:W-:Y:S05]  /*3d80*/  @!P0 BRA `(.L_x_870) ;  /* 0x0000000000148947 */ /* 0x000fea0003800000 */
.L_x_871:
[----:B0-----:R-:W3:Y:S04]  /*3d90*/  LDG.E.STRONG.GPU R7, desc[UR14][R2.64] ;  /* 0x0000000e02077981 */ /* 0x001ee8000c1ef900 */
[----:B---3--:R-:W-:Y:S01]  /*3da0*/  CCTL.IVALL ;  /* 0x00000000ff00798f */ /* 0x008fe20002000000 */
[----:B------:R-:W-:Y:S05]  /*3db0*/  YIELD ;  /* 0x0000000000007946 */ /* 0x000fea0003800000 */
[----:B------:R-:W-:-:S13]  /*3dc0*/  ISETP.NE.AND P0, PT, R7, R0, PT ;  /* 0x000000000700720c */ /* 0x000fda0003f05270 */
[----:B------:R-:W-:Y:S05]  /*3dd0*/  @P0 BRA `(.L_x_871) ;  /* 0xfffffffc00ec0947 */ /* 0x000fea000383ffff */
.L_x_870:
        /* <DEDUP_REMOVED lines=67> */
.L_x_874:
        /* <DEDUP_REMOVED lines=33> */
.L_x_873:
[----:B------:R-:W-:Y:S05]  /*4420*/  BSYNC.RECONVERGENT B0 ;  /* 0x0000000000007941 */ /* 0x000fea0003800200 */
.L_x_872:
        /* <DEDUP_REMOVED lines=11> */
.L_x_876:
        /* <DEDUP_REMOVED lines=20> */
[----:B-----5:R-:W-:Y:S02]  /*4620*/  F2FP.F16.F32.PACK_AB R17, R7, R2 ;  /* 0x000000020711723e */ /* 0x020fe400000000ff */
[----:B------:R-:W-:-:S02]  /*4630*/  IADD3 R2, P1, PT, R15, UR12, RZ ;  /* 0x0000000c0f027c10 */ /* 0x000fc4000ff3e0ff */
[----:B------:R-:W-:Y:S02]  /*4640*/  IADD3.X R15, PT, PT, R16, UR19, RZ, P0, !PT ;  /* 0x00000013100f7c10 */ /* 0x000fe400087fe4ff */
[----:B------:R-:W-:Y:S02]  /*4650*/  IADD3.X R3, PT, PT, R3, UR13, RZ, P1, !PT ;  /* 0x0000000d03037c10 */ /* 0x000fe40008ffe4ff */
[----:B------:R-:W-:Y:S02]  /*4660*/  F2FP.F16.F32.PACK_AB R19, R11, R8 ;  /* 0x000000080b13723e */ /* 0x000fe400000000ff */
        /* <DEDUP_REMOVED lines=57> */
[----:B---3--:R-:W-:Y:S02]  /*4a00*/  F2FP.F16.F32.PACK_AB R11, R11, R2 ;  /* 0x000000020b0b723e */ /* 0x008fe400000000ff */
[----:B----4-:R-:W-:-:S03]  /*4a10*/  F2FP.F16.F32.PACK_AB R3, R9, R6 ;  /* 0x000000060903723e */ /* 0x010fc600000000ff */
[----:B------:R1:W-:Y:S04]  /*4a20*/  STG.E desc[UR14][R16.64], R11 ;  /* 0x0000000b10007986 */ /* 0x0003e8000c10190e */
[----:B------:R1:W-:Y:S02]  /*4a30*/  STG.E desc[UR14][R14.64], R3 ;  /* 0x000000030e007986 */ /* 0x0003e4000c10190e */
[----:B------:R-:W-:Y:S05]  /*4a40*/  @P0 BRA `(.L_x_876) ;  /* 0xfffffff800a40947 */ /* 0x000fea000383ffff */
[----:B------:R-:W-:Y:S05]  /*4a50*/  BSYNC.RECONVERGENT B0 ;  /* 0x0000000000007941 */ /* 0x000fea0003800200 */
.L_x_875:
[----:B------:R-:W-:Y:S05]  /*4a60*/  EXIT ;  /* 0x000000000000794d */ /* 0x000fea0003800000 */
.L_x_877:
        /* <DEDUP_REMOVED lines=9> */
.L_x_2488:


//--------------------- .text._Z35group_norm_nhwc_bwd_one_pass_kernelI11Fp16IOFp16WLi256ELi4ELi128EEv26Group_norm_nhwc_bwd_params --------------------------
	.section	.text._Z35group_norm_nhwc_bwd_one_pass_kernelI11Fp16IOFp16WLi256ELi4ELi128EEv26Group_norm_nhwc_bwd_params,"ax",@progbits
	.align	128
        .global         _Z35group_norm_nhwc_bwd_one_pass_kernelI11Fp16IOFp16WLi256ELi4ELi128EEv26Group_norm_nhwc_bwd_params
        .type           _Z35group_norm_nhwc_bwd_one_pass_kernelI11Fp16IOFp16WLi256ELi4ELi128EEv26Group_norm_nhwc_bwd_params,@function
        .size           _Z35group_norm_nhwc_bwd_one_pass_kernelI11Fp16IOFp16WLi256ELi4ELi128EEv26Group_norm_nhwc_bwd_params,(.L_x_2489 - _Z35group_norm_nhwc_bwd_one_pass_kernelI11Fp16IOFp16WLi256ELi4ELi128EEv26Group_norm_nhwc_bwd_params)
        .other          _Z35group_norm_nhwc_bwd_one_pass_kernelI11Fp16IOFp16WLi256ELi4ELi128EEv26Group_norm_nhwc_bwd_params,@"STO_CUDA_ENTRY STV_DEFAULT"
_Z35group_norm_nhwc_bwd_one_pass_kernelI11Fp16IOFp16WLi256ELi4ELi128EEv26Group_norm_nhwc_bwd_params:
.text._Z35group_norm_nhwc_bwd_one_pass_kernelI11Fp16IOFp16WLi256ELi4ELi128EEv26Group_norm_nhwc_bwd_params:
        /* <DEDUP_REMOVED lines=21> */
.L_x_909:
        /* <DEDUP_REMOVED lines=159> */
[----:B---3--:R-:W-:Y:S02]  /*0b40*/  HADD2.F32 R4, -RZ, R6.H0_H0 ;  /* 0x20000006ff047230 */ /* 0x008fe40000004100 */
[----:B----4-:R-:W-:Y:S02]  /*0b50*/  @P4 HADD2.F32 R5, -RZ, R22.H0_H0 ;  /* 0x20000016ff054230 */ /* 0x010fe40000004100 */
[----:B------:R-:W-:Y:S02]  /*0b60*/  @P4 HADD2.F32 R3, -RZ, R21.H0_H0 ;  /* 0x20000015ff034230 */ /* 0x000fe40000004100 */
[----:B------:R-:W-:Y:S01]  /*0b70*/  HADD2.F32 R6, -RZ, R20.H0_H0 ;  /* 0x20000014ff067230 */ /* 0x000fe20000004100 */
        /* <DEDUP_REMOVED lines=74> */
.L_x_879:
        /* <DEDUP_REMOVED lines=144> */
.L_x_880:
        /* <DEDUP_REMOVED lines=48> */
.L_x_882:
[----:B------:R-:W-:Y:S05]  /*1c20*/  BSYNC.RECONVERGENT B0 ;  /* 0x0000000000007941 */ /* 0x000fea0003800200 */
.L_x_881:
        /* <DEDUP_REMOVED lines=13> */
.L_x_884:
[----:B------:R-:W-:Y:S05]  /*1d00*/  BSYNC.RECONVERGENT B0 ;  /* 0x0000000000007941 */ /* 0x000fea0003800200 */
.L_x_883:
        /* <DEDUP_REMOVED lines=319> */
.L_x_886:
[----:B------:R-:W-:Y:S05]  /*3100*/  BSYNC.RECONVERGENT B0 ;  /* 0x0000000000007941 */ /* 0x000fea0003800200 */
.L_x_885:
        /* <DEDUP_REMOVED lines=28> */
.L_x_888:
[----:B------:R-:W-:Y:S05]  /*32d0*/  BSYNC.RECONVERGENT B0 ;  /* 0x0000000000007941 */ /* 0x000fea0003800200 */
.L_x_887:
        /* <DEDUP_REMOVED lines=25> */
.L_x_891:
[----:B----4-:R-:W3:Y:S04]  /*3470*/  LDG.E.STRONG.GPU R14, desc[UR12][R12.64] ;  /* 0x0000000c0c0e7981 */ /* 0x010ee8000c1ef900 */
[----:B---3--:R-:W-:Y:S01]  /*3480*/  CCTL.IVALL ;  /* 0x00000000ff00798f */ /* 0x008fe20002000000 */
[----:B------:R-:W-:Y:S05]  /*3490*/  YIELD ;  /* 0x0000000000007946 */ /* 0x000fea0003800000 */
[----:B------:R-:W-:-:S13]  /*34a0*/  ISETP.NE.AND P0, PT, R14, R19, PT ;  /* 0x000000130e00720c */ /* 0x000fda0003f05270 */
[----:B------:R-:W-:Y:S05]  /*34b0*/  @P0 BRA `(.L_x_891) ;  /* 0xfffffffc00ec0947 */ /* 0x000fea000383ffff */
.L_x_890:
[----:B------:R-:W-:Y:S05]  /*34c0*/  WARPSYNC.ALL ;  /* 0x0000000000007948 */ /* 0x000fea0003800000 */
[----:B------:R-:W-:Y:S01]  /*34d0*/  BAR.SYNC.DEFER_BLOCKING 0x0 ;  /* 0x0000000000007b1d */ /* 0x000fe20000010000 */
[----:B------:R-:W-:-:S05]  /*34e0*/  HFMA2 R24, -RZ, RZ, 0, 0 ;  /* 0x00000000ff187431 */ /* 0x000fca00000001ff */
[----:B------:R-:W-:Y:S05]  /*34f0*/  @!P2 BRA `(.L_x_892) ;  /* 0x000000040010a947 */ /* 0x000fea0003800000 */
[----:B------:R-:W-:Y:S02]  /*3500*/  MOV R25, RZ ;  /* 0x000000ff00197202 */ /* 0x000fe40000000f00 */
[----:B------:R-:W-:-:S07]  /*3510*/  LOP3.LUT R24, R2, 0x7ffffff8, RZ, 0xc0, !PT ;  /* 0x7ffffff802187812 */ /* 0x000fce00078ec0ff */
.L_x_893:
        /* <DEDUP_REMOVED lines=66> */
.L_x_892:
        /* <DEDUP_REMOVED lines=38> */
.L_x_894:
        /* <DEDUP_REMOVED lines=20> */
.L_x_895:
        /* <DEDUP_REMOVED lines=10> */
.L_x_896:
[----:B------:R-:W-:Y:S05]  /*3d80*/  BSYNC.RECONVERGENT B0 ;  /* 0x0000000000007941 */ /* 0x000fea0003800200 */
.L_x_889:
        /* <DEDUP_REMOVED lines=48> */
.L_x_897:
        /* <DEDUP_REMOVED lines=21> */
.L_x_899:
[----:B------:R-:W-:Y:S05]  /*41e0*/  BSYNC.RECONVERGENT B0 ;  /* 0x0000000000007941 */ /* 0x000fea0003800200 */
.L_x_898:
        /* <DEDUP_REMOVED lines=25> */
.L_x_900:
        /* <DEDUP_REMOVED lines=21> */
.L_x_902:
[----:B------:R-:W-:Y:S05]  /*44d0*/  BSYNC.RECONVERGENT B0 ;  /* 0x0000000000007941 */ /* 0x000fea0003800200 */
.L_x_901:
        /* <DEDUP_REMOVED lines=40> */
.L_x_903:
        /* <DEDUP_REMOVED lines=18> */
.L_x_905:
[----:B------:R-:W-:Y:S05]  /*4880*/  BSYNC.RECONVERGENT B0 ;  /* 0x0000000000007941 */ /* 0x000fea0003800200 */
.L_x_904:
        /* <DEDUP_REMOVED lines=22> */
.L_x_906:
        /* <DEDUP_REMOVED lines=18> */
.L_x_908:
[----:B------:R-:W-:Y:S05]  /*4b10*/  BSYNC.RECONVERGENT B0 ;  /* 0x0000000000007941 */ /* 0x000fea0003800200 */
.L_x_907:
[----:B------:R-:W-:Y:S01]  /*4b20*/  UIADD3 UR7, UPT, UPT, UR11, UR7, URZ ;  /* 0x000000070b077290 */ /* 0x000fe2000fffe0ff */
[----:B------:R-:W-:-:S03]  /*4b30*/  IADD3 R33, PT, PT, R33, 0x1, RZ ;  /* 0x0000000121217810 */ /* 0x000fc60007ffe0ff */
[----:B------:R-:W-:-:S09]  /*4b40*/  UISETP.GE.AND UP0, UPT, UR7, UR6, UPT ;  /* 0x000000060700728c */ /* 0x000fd2000bf06270 */
[----:B------:R-:W-:Y:S05]  /*4b50*/  BRA.U !UP0, `(.L_x_909) ;  /* 0xffffffb5087c7547 */ /* 0x000fea000b83ffff */
.L_x_878:
        /* <DEDUP_REMOVED lines=19> */
.L_x_911:
[----:B------:R-:W-:Y:S05]  /*4c90*/  BSYNC.RECONVERGENT B0 ;  /* 0x0000000000007941 */ /* 0x000fea0003800200 */
.L_x_910:
[----:B------:R-:W-:Y:S05]  /*4ca0*/  @P0 EXIT ;  /* 0x000000000000094d */ /* 0x000fea0003800000 */
[----:B------:R-:W-:Y:S05]  /*4cb0*/  @P2 BRA `(.L_x_912) ;  /* 0x0000000000202947 */ /* 0x000fea0003800000 */
[----:B------:R-:W-:-:S05]  /*4cc0*/  IMAD R4, R6, R7, RZ ;  /* 0x0000000706047224 */ /* 0x000fca00078e02ff */
[----:B------:R-:W-:-:S13]  /*4cd0*/  ISETP.NE.AND P0, PT, R4, -0x1, PT ;  /* 0xffffffff0400780c */ /* 0x000fda0003f05270 */
[----:B------:R-:W-:Y:S05]  /*4ce0*/  @!P0 BRA `(.L_x_912) ;  /* 0x0000000000148947 */ /* 0x000fea0003800000 */
.L_x_913:
[----:B0-----:R-:W3:Y:S04]  /*4cf0*/  LDG.E.STRONG.GPU R5, desc[UR12][R2.64] ;  /* 0x0000000c02057981 */ /* 0x001ee8000c1ef900 */
[----:B---3--:R-:W-:Y:S01]  /*4d00*/  CCTL.IVALL ;  /* 0x00000000ff00798f */ /* 0x008fe20002000000 */
[----:B------:R-:W-:Y:S05]  /*4d10*/  YIELD ;  /* 0x0000000000007946 */ /* 0x000fea0003800000 */
[----:B------:R-:W-:-:S13]  /*4d20*/  ISETP.NE.AND P0, PT, R5, R4, PT ;  /* 0x000000040500720c */ /* 0x000fda0003f05270 */
[----:B------:R-:W-:Y:S05]  /*4d30*/  @P0 BRA `(.L_x_913) ;  /* 0xfffffffc00ec0947 */ /* 0x000fea000383ffff */
.L_x_912:
        /* <DEDUP_REMOVED lines=67> */
.L_x_916:
        /* <DEDUP_REMOVED lines=33> */
.L_x_915:
[----:B------:R-:W-:Y:S05]  /*5380*/  BSYNC.RECONVERGENT B0 ;  /* 0x0000000000007941 */ /* 0x000fea0003800200 */
.L_x_914:
        /* <DEDUP_REMOVED lines=11> */
.L_x_918:
        /* <DEDUP_REMOVED lines=20> */
[----:B-----5:R-:W-:Y:S02]  /*5580*/  F2FP.F16.F32.PACK_AB R17, R7, R4 ;  /* 0x000000040711723e */ /* 0x020fe400000000ff */
[----:B------:R-:W-:-:S02]  /*5590*/  IADD3 R4, P1, PT, R15, UR14, RZ ;  /* 0x0000000e0f047c10 */ /* 0x000fc4000ff3e0ff */
[----:B------:R-:W-:Y:S02]  /*55a0*/  IADD3.X R15, PT, PT, R16, UR19, RZ, P0, !PT ;  /* 0x00000013100f7c10 */ /* 0x000fe400087fe4ff */
[----:B------:R-:W-:Y:S02]  /*55b0*/  IADD3.X R5, PT, PT, R5, UR15, RZ, P1, !PT ;  /* 0x0000000f05057c10 */ /* 0x000fe40008ffe4ff */
[----:B--2---:R-:W-:Y:S02]  /*55c0*/  F2FP.F16.F32.PACK_AB R19, R11, R8 ;  /* 0x000000080b13723e */ /* 0x004fe400000000ff */
        /* <DEDUP_REMOVED lines=55> */
[----:B----4-:R-:W-:Y:S02]  /*5940*/  F2FP.F16.F32.PACK_AB R11, R11, R4 ;  /* 0x000000040b0b723e */ /* 0x010fe400000000ff */
[----:B------:R-:W-:Y:S02]  /*5950*/  MOV R4, UR9 ;  /* 0x0000000900047c02 */ /* 0x000fe40008000f00 */
[----:B-----5:R-:W-:Y:S01]  /*5960*/  F2FP.F16.F32.PACK_AB R7, R9, R6 ;  /* 0x000000060907723e */ /* 0x020fe200000000ff */
[----:B------:R1:W-:Y:S04]  /*5970*/  STG.E desc[UR12][R2.64], R11 ;  /* 0x0000000b02007986 */ /* 0x0003e8000c10190c */
[----:B------:R1:W-:Y:S01]  /*5980*/  STG.E desc[UR12][R14.64], R7 ;  /* 0x000000070e007986 */ /* 0x0003e2000c10190c */
[----:B------:R-:W-:-:S13]  /*5990*/  ISETP.GT.AND.EX P0, PT, R4, RZ, PT, P0 ;  /* 0x000000ff0400720c */ /* 0x000fda0003f04300 */
[----:B-1----:R-:W-:Y:S05]  /*59a0*/  @P0 BRA `(.L_x_918) ;  /* 0xfffffff800a40947 */ /* 0x002fea000383ffff */
[----:B------:R-:W-:Y:S05]  /*59b0*/  BSYNC.RECONVERGENT B0 ;  /* 0x0000000000007941 */ /* 0x000fea0003800200 */
.L_x_917:
[----:B------:R-:W-:Y:S05]  /*59c0*/  EXIT ;  /* 0x000000000000794d */ /* 0x000fea0003800000 */
.L_x_919:
        /* <DEDUP_REMOVED lines=11> */
.L_x_2489:


//--------------------- .text._Z35group_norm_nhwc_bwd_one_pass_kernelI11Fp16IOFp16WLi512ELi4ELi128EEv26Group_norm_nhwc_bwd_params --------------------------
	.section	.text._Z35group_norm_nhwc_bwd_one_pass_kernelI11Fp16IOFp16WLi512ELi4ELi128EEv26Group_norm_nhwc_bwd_params,"ax",@progbits
	.align	128
        .global         _Z35group_norm_nhwc_bwd_one_pass_kernelI11Fp16IOFp16WLi512ELi4ELi128EEv26Group_norm_nhwc_bwd_params
        .type           _Z35group_norm_nhwc_bwd_one_pass_kernelI11Fp16IOFp16WLi512ELi4ELi128EEv26Group_norm_nhwc_bwd_params,@function
        .size           _Z35group_norm_nhwc_bwd_one_pass_kernelI11Fp16IOFp16WLi512ELi4ELi128EEv26Group_norm_nhwc_bwd_params,(.L_x_2490 - _Z35group_norm_nhwc_bwd_one_pass_kernelI11Fp16IOFp16WLi512ELi4ELi128EEv26Group_norm_nhwc_bwd_params)
        .other          _Z35group_norm_nhwc_bwd_one_pass_kernelI11Fp16IOFp16WLi512ELi4ELi128EEv26Group_norm_nhwc_bwd_params,@"STO_CUDA_ENTRY STV_DEFAULT"
_Z35group_norm_nhwc_bwd_one_pass_kernelI11Fp16IOFp16WLi512ELi4ELi128EEv26Group_norm_nhwc_bwd_params:
.text._Z35group_norm_nhwc_bwd_one_pass_kernelI11Fp16IOFp16WLi512ELi4ELi128EEv26Group_norm_nhwc_bwd_params:
        /* <DEDUP_REMOVED lines=25> */
.L_x_963:
        /* <DEDUP_REMOVED lines=246> */
[----:B---3--:R-:W-:Y:S02]  /*10f0*/  @P5 HADD2.F32 R35, -RZ, R19.H0_H0 ;  /* 0x20000013ff235230 */ /* 0x008fe40000004100 */
[----:B----4-:R-:W-:Y:S02]  /*1100*/  HADD2.F32 R4, -RZ, R4.H0_H0 ;  /* 0x20000004ff047230 */ /* 0x010fe40000004100 */
[----:B--2---:R-:W-:Y:S02]  /*1110*/  @P5 HADD2.F32 R33, -RZ, R18.H0_H0 ;  /* 0x20000012ff215230 */ /* 0x004fe40000004100 */
[----:B------:R-:W-:Y:S01]  /*1120*/  HADD2.F32 R6, -RZ, R6.H0_H0 ;  /* 0x20000006ff067230 */ /* 0x000fe20000004100 */
        /* <DEDUP_REMOVED lines=146> */
.L_x_921:
        /* <DEDUP_REMOVED lines=288> */
.L_x_922:
        /* <DEDUP_REMOVED lines=44> */
.L_x_924:
[----:B------:R-:W-:Y:S05]  /*2f10*/  BSYNC.RECONVERGENT B0 ;  /* 0x0000000000007941 */ /* 0x000fea0003800200 */
.L_x_923:
        /* <DEDUP_REMOVED lines=12> */
.L_x_926:
[----:B------:R-:W-:Y:S05]  /*2fe0*/  BSYNC.RECONVERGENT B0 ;  /* 0x0000000000007941 */ /* 0x000fea0003800200 */
.L_x_925:
        /* <DEDUP_REMOVED lines=319> */
.L_x_928:
[----:B------:R-:W-:Y:S05]  /*43e0*/  BSYNC.RECONVERGENT B0 ;  /* 0x0000000000007941 */ /* 0x000fea0003800200 */
.L_x_927:
        /* <DEDUP_REMOVED lines=28> */
.L_x_930:
[----:B------:R-:W-:Y:S05]  /*45b0*/  BSYNC.RECONVERGENT B0 ;  /* 0x0000000000007941 */ /* 0x000fea0003800200 */
.L_x_929:
        /* <DEDUP_REMOVED lines=25> */
.L_x_933:
[----:B-1----:R-:W2:Y:S04]  /*4750*/  LDG.E.STRONG.GPU R14, desc[UR10][R12.64] ;  /* 0x0000000a0c0e7981 */ /* 0x002ea8000c1ef900 */
[----:B--2---:R-:W-:Y:S01]  /*4760*/  CCTL.IVALL ;  /* 0x00000000ff00798f */ /* 0x004fe20002000000 */
[----:B------:R-:W-:Y:S05]  /*4770*/  YIELD ;  /* 0x0000000000007946 */ /* 0x000fea0003800000 */
[----:B------:R-:W-:-:S13]  /*4780*/  ISETP.NE.AND P0, PT, R14, R19, PT ;  /* 0x000000130e00720c */ /* 0x000fda0003f05270 */
[----:B------:R-:W-:Y:S05]  /*4790*/  @P0 BRA `(.L_x_933) ;  /* 0xfffffffc00ec0947 */ /* 0x000fea000383ffff */
.L_x_932:
[----:B------:R-:W-:Y:S05]  /*47a0*/  WARPSYNC.ALL ;  /* 0x0000000000007948 */ /* 0x000fea0003800000 */
[----:B------:R-:W-:Y:S01]  /*47b0*/  BAR.SYNC.DEFER_BLOCKING 0x0 ;  /* 0x0000000000007b1d */ /* 0x000fe20000010000 */
[----:B------:R-:W-:-:S05]  /*47c0*/  HFMA2 R22, -RZ, RZ, 0, 0 ;  /* 0x00000000ff167431 */ /* 0x000fca00000001ff */
[----:B------:R-:W-:Y:S05]  /*47d0*/  @!P3 BRA `(.L_x_934) ;  /* 0x000000040010b947 */ /* 0x000fea0003800000 */
[----:B------:R-:W-:Y:S02]  /*47e0*/  MOV R23, RZ ;  /* 0x000000ff00177202 */ /* 0x000fe40000000f00 */
[----:B------:R-:W-:-:S07]  /*47f0*/  LOP3.LUT R22, R3, 0x7ffffff8, RZ, 0xc0, !PT ;  /* 0x7ffffff803167812 */ /* 0x000fce00078ec0ff */
.L_x_935:
        /* <DEDUP_REMOVED lines=66> */
.L_x_934:
        /* <DEDUP_REMOVED lines=38> */
.L_x_936:
        /* <DEDUP_REMOVED lines=20> */
.L_x_937:
        /* <DEDUP_REMOVED lines=10> */
.L_x_938:
[----:B------:R-:W-:Y:S05]  /*5060*/  BSYNC.RECONVERGENT B0 ;  /* 0x0000000000007941 */ /* 0x000fea0003800200 */
.L_x_931:
        /* <DEDUP_REMOVED lines=49> */
.L_x_939:
        /* <DEDUP_REMOVED lines=21> */
.L_x_941:
[----:B------:R-:W-:Y:S05]  /*54d0*/  BSYNC.RECONVERGENT B0 ;  /* 0x0000000000007941 */ /* 0x000fea0003800200 */
.L_x_940:
        /* <DEDUP_REMOVED lines=25> */
.L_x_942:
        /* <DEDUP_REMOVED lines=21> */
.L_x_944:
[----:B------:R-:W-:Y:S05]  /*57c0*/  BSYNC.RECONVERGENT B0 ;  /* 0x0000000000007941 */ /* 0x000fea0003800200 */
.L_x_943:
        /* <DEDUP_REMOVED lines=35> */
.L_x_945:
        /* <DEDUP_REMOVED lines=21> */
.L_x_947:
[----:B------:R-:W-:Y:S05]  /*5b50*/  BSYNC.RECONVERGENT B0 ;  /* 0x0000000000007941 */ /* 0x000fea0003800200 */
.L_x_946:
        /* <DEDUP_REMOVED lines=25> */
.L_x_948:
        /* <DEDUP_REMOVED lines=21> */
.L_x_950:
[----:B------:R-:W-:Y:S05]  /*5e40*/  BSYNC.RECONVERGENT B0 ;  /* 0x0000000000007941 */ /* 0x000fea0003800200 */
.L_x_949:
        /* <DEDUP_REMOVED lines=27> */
.L_x_951:
        /* <DEDUP_REMOVED lines=20> */
.L_x_953:
[----:B------:R-:W-:Y:S05]  /*6140*/  BSYNC.RECONVERGENT B0 ;  /* 0x0000000000007941 */ /* 0x000fea0003800200 */
.L_x_952:
        /* <DEDUP_REMOVED lines=50> */
.L_x_954:
        /* <DEDUP_REMOVED lines=18> */
.L_x_956:
[----:B------:R-:W-:Y:S05]  /*6590*/  BSYNC.RECONVERGENT B0 ;  /* 0x0000000000007941 */ /* 0x000fea0003800200 */
.L_x_955:
        /* <DEDUP_REMOVED lines=21> */
.L_x_957:
        /* <DEDUP_REMOVED lines=18> */
.L_x_959:
[----:B------:R-:W-:Y:S05]  /*6810*/  BSYNC.RECONVERGENT B0 ;  /* 0x0000000000007941 */ /* 0x000fea0003800200 */
.L_x_958:
        /* <DEDUP_REMOVED lines=22> */
.L_x_960:
        /* <DEDUP_REMOVED lines=18> */
.L_x_962:
[----:B------:R-:W-:Y:S05]  /*6aa0*/  BSYNC.RECONVERGENT B0 ;  /* 0x0000000000007941 */ /* 0x000fea0003800200 */
.L_x_961:
[----:B------:R-:W-:Y:S01]  /*6ab0*/  UIADD3 UR7, UPT, UPT, UR14, UR7, URZ ;  /* 0x000000070e077290 */ /* 0x000fe2000fffe0ff */
[----:B------:R-:W-:-:S03]  /*6ac0*/  IADD3 R49, PT, PT, R49, 0x1, RZ ;  /* 0x0000000131317810 */ /* 0x000fc60007ffe0ff */
[----:B------:R-:W-:-:S09]  /*6ad0*/  UISETP.GE.AND UP0, UPT, UR7, UR6, UPT ;  /* 0x000000060700728c */ /* 0x000fd2000bf06270 */
[----:B------:R-:W-:Y:S05]  /*6ae0*/  BRA.U !UP0, `(.L_x_963) ;  /* 0xffffff9508a87547 */ /* 0x000fea000b83ffff */
.L_x_920:
        /* <DEDUP_REMOVED lines=19> */
.L_x_965:
[----:B------:R-:W-:Y:S05]  /*6c20*/  BSYNC.RECONVERGENT B0 ;  /* 0x0000000000007941 */ /* 0x000fea0003800200 */
.L_x_964:
[----:B------:R-:W-:Y:S05]  /*6c30*/  @P0 EXIT ;  /* 0x000000000000094d */ /* 0x000fea0003800000 */
[----:B------:R-:W-:Y:S05]  /*6c40*/  @P2 BRA `(.L_x_966) ;  /* 0x0000000000202947 */ /* 0x000fea0003800000 */
[----:B------:R-:W-:-:S05]  /*6c50*/  IMAD R4, R6, R7, RZ ;  /* 0x0000000706047224 */ /* 0x000fca00078e02ff */
[----:B------:R-:W-:-:S13]  /*6c60*/  ISETP.NE.AND P0, PT, R4, -0x1, PT ;  /* 0xffffffff0400780c */ /* 0x000fda0003f05270 */
[----:B------:R-:W-:Y:S05]  /*6c70*/  @!P0 BRA `(.L_x_966) ;  /* 0x0000000000148947 */ /* 0x000fea0003800000 */
.L_x_967:
[----:B--2---:R-:W2:Y:S04]  /*6c80*/  LDG.E.STRONG.GPU R5, desc[UR10][R2.64] ;  /* 0x0000000a02057981 */ /* 0x004ea8000c1ef900 */
[----:B--2---:R-:W-:Y:S01]  /*6c90*/  CCTL.IVALL ;  /* 0x00000000ff00798f */ /* 0x004fe20002000000 */
[----:B------:R-:W-:Y:S05]  /*6ca0*/  YIELD ;  /* 0x0000000000007946 */ /* 0x000fea0003800000 */
[----:B------:R-:W-:-:S13]  /*6cb0*/  ISETP.NE.AND P0, PT, R5, R4, PT ;  /* 0x000000040500720c */ /* 0x000fda0003f05270 */
[----:B------:R-:W-:Y:S05]  /*6cc0*/  @P0 BRA `(.L_x_967) ;  /* 0xfffffffc00ec0947 */ /* 0x000fea000383ffff */
.L_x_966:
        /* <DEDUP_REMOVED lines=60> */
.L_x_970:
        /* <DEDUP_REMOVED lines=31> */
.L_x_969:
[----:B------:R-:W-:Y:S05]  /*7280*/  BSYNC.RECONVERGENT B0 ;  /* 0x0000000000007941 */ /* 0x000fea0003800200 */
.L_x_968:
        /* <DEDUP_REMOVED lines=10> */
.L_x_971:
        /* <DEDUP_REMOVED lines=87> */
.L_x_972:
        /* <DEDUP_REMOVED lines=14> */
.L_x_2490:


//--------------------- .text._Z35group_norm_nhwc_bwd_one_pass_kernelI11Fp32IOFp32WLi64ELi4ELi128EEv26Group_norm_nhwc_bwd_params --------------------------
	.section	.text._Z35group_norm_nhwc_bwd_one_pass_kernelI11Fp32IOFp32WLi64ELi4ELi128EEv26Group_norm_nhwc_bwd_params,"ax",@progbits
	.align	128
        .global         _Z35group_norm_nhwc_bwd_one_pass_kernelI11Fp32IOFp32WLi64ELi4ELi128EEv26Group_norm_nhwc_bwd_params
        .type           _Z35group_norm_nhwc_bwd_one_pass_kernelI11Fp32IOFp32WLi64ELi4ELi128EEv26Group_norm_nhwc_bwd_params,@function
        .size           _Z35group_norm_nhwc_bwd_one_pass_kernelI11Fp32IOFp32WLi64ELi4ELi128EEv26Group_norm_nhwc_bwd_params,(.L_x_2491 - _Z35group_norm_nhwc_bwd_one_pass_kernelI11Fp32IOFp32WLi64ELi4ELi128EEv26Group_norm_nhwc_bwd_params)
        .other          _Z35group_norm_nhwc_bwd_one_pass_kernelI11Fp32IOFp32WLi64ELi4ELi128EEv26Group_norm_nhwc_bwd_params,@"STO_CUDA_ENTRY STV_DEFAULT"
_Z35group_norm_nhwc_bwd_one_pass_kernelI11Fp32IOFp32WLi64ELi4ELi128EEv26Group_norm_nhwc_bwd_params:
.text._Z35group_norm_nhwc_bwd_one_pass_kernelI11Fp32IOFp32WLi64ELi4ELi128EEv26Group_norm_nhwc_bwd_params:
        /* <DEDUP_REMOVED lines=30> */
.L_x_994:
[----:B0-----:R-:W0:Y:S01]  /*01e0*/  LDC R6, c[0x0][0x410] ;  /* 0x00010400ff067b82 */ /* 0x001e220000000800 */
[----:B-1----:R-:W1:Y:S01]  /*01f0*/  LDCU.128 UR24, c[0x0][0x400] ;  /* 0x00008000ff1877ac */ /* 0x002e620008000c00 */
[----:B--2---:R-:W2:Y:S01]  /*0200*/  LDCU.64 UR6, c[0x0][0x3b8] ;  /* 0x00007700ff0677ac */ /* 0x004ea20008000a00 */
[----:B0-----:R-:W-:Y:S01]  /*0210*/  IABS R5, R6 ;  /* 0x0000000600057213 */ /* 0x001fe20000000000 */
[----:B--2---:R-:W-:-:S03]  /*0220*/  UIMAD.WIDE UR6, UR11, 0x8, UR6 ;  /* 0x000000080b0678a5 */ /* 0x004fc6000f8e0206 */
[----:B------:R-:W0:Y:S01]  /*0230*/  I2F.RP R0, R5 ;  /* 0x0000000500007306 */ /* 0x000e220000209400 */
[----:B------:R-:W-:Y:S02]  /*0240*/  SHF.R.S32.HI R11, RZ, 0x1f, R32 ;  /* 0x0000001fff0b7819 */ /* 0x000fe40000011420 */
[----:B-1----:R-:W-:Y:S02]  /*0250*/  ISETP.GE.U32.AND P0, PT, R32, UR24, PT ;  /* 0x0000001820007c0c */ /* 0x002fe4000bf06070 */
[----:B------:R-:W-:Y:S02]  /*0260*/  ISETP.LE.AND P1, PT, RZ, UR11, PT ;  /* 0x0000000bff007c0c */ /* 0x000fe4000bf23270 */
[----:B------:R-:W-:Y:S02]  /*0270*/  MOV R8, UR6 ;  /* 0x0000000600087c02 */ /* 0x000fe40008000f00 */
[----:B------:R-:W-:Y:S01]  /*0280*/  MOV R9, UR7 ;  /* 0x0000000700097c02 */ /* 0x000fe20008000f00 */
[----:B0-----:R-:W0:Y:S01]  /*0290*/  MUFU.RCP R0, R0 ;  /* 0x0000000000007308 */ /* 0x001e220000001000 */
[----:B------:R-:W-:-:S04]  /*02a0*/  ISETP.GE.AND.EX P0, PT, R11, UR25, PT, P0 ;  /* 0x000000190b007c0c */ /* 0x000fc8000bf06300 */
[----:B------:R-:W2:Y:S01]  /*02b0*/  LDG.E.64 R8, desc[UR14][R8.64] ;  /* 0x0000000e08087981 */ /* 0x000ea2000c1e1b00 */
[----:B0-----:R-:W-:-:S04]  /*02c0*/  IADD3 R2, PT, PT, R0, 0xffffffe, RZ ;  /* 0x0ffffffe00027810 */ /* 0x001fc80007ffe0ff */
[----:B------:R0:W1:Y:S02]  /*02d0*/  F2I.FTZ.U32.TRUNC.NTZ R3, R2 ;  /* 0x0000000200037305 */ /* 0x000064000021f000 */
[----:B0-----:R-:W-:Y:S01]  /*02e0*/  HFMA2 R2, -RZ, RZ, 0, 0 ;  /* 0x00000000ff027431 */ /* 0x001fe200000001ff */
[----:B-1----:R-:W-:-:S05]  /*02f0*/  IADD3 R4, PT, PT, RZ, -R3, RZ ;  /* 0x80000003ff047210 */ /* 0x002fca0007ffe0ff */
        /* <DEDUP_REMOVED lines=11> */
[----:B------:R-:W-:Y:S02]  /*03b0*/  @!P3 IADD3 R3, PT, PT, R3, 0x1, RZ ;  /* 0x000000010303b810 */ /* 0x000fe40007ffe0ff */
[----:B------:R-:W-:Y:S02]  /*03c0*/  ISETP.GT.U32.AND P3, PT, R5, R0, PT ;  /* 0x000000000500720c */ /* 0x000fe40003f64070 */
[----:B------:R-:W-:-:S04]  /*03d0*/  IADD3 R5, PT, PT, R0, -R5, RZ ;  /* 0x8000000500057210 */ /* 0x000fc80007ffe0ff */
[----:B------:R-:W-:Y:S02]  /*03e0*/  SEL R0, R5, R0, !P3 ;  /* 0x0000000005007207 */ /* 0x000fe40005800000 */
[----:B------:R-:W-:Y:S02]  /*03f0*/  @P2 IADD3 R3, PT, PT, R3, 0x1, RZ ;  /* 0x0000000103032810 */ /* 0x000fe40007ffe0ff */
[----:B------:R-:W-:Y:S02]  /*0400*/  ISETP.NE.AND P2, PT, R6, RZ, PT ;  /* 0x000000ff0600720c */ /* 0x000fe40003f45270 */
[----:B------:R-:W-:Y:S02]  /*0410*/  LOP3.LUT R5, RZ, R6, RZ, 0x33, !PT ;  /* 0x00000006ff057212 */ /* 0x000fe400078e33ff */
[----:B------:R-:W-:Y:S01]  /*0420*/  @!P4 IADD3 R3, PT, PT, -R3, RZ, RZ ;  /* 0x000000ff0303c210 */ /* 0x000fe20007ffe1ff */
[----:B------:R-:W0:Y:S01]  /*0430*/  @!P0 LDC.64 R6, c[0x0][0x3f8] ;  /* 0x0000fe00ff068b82 */ /* 0x000e220000000a00 */
[----:B------:R-:W-:-:S02]  /*0440*/  @!P1 IADD3 R0, PT, PT, -R0, RZ, RZ ;  /* 0x000000ff00009210 */ /* 0x000fc40007ffe1ff */
[C---:B------:R-:W-:Y:S02]  /*0450*/  SEL R3, R5.reuse, R3, !P2 ;  /* 0x0000000305037207 */ /* 0x040fe40005000000 */
[----:B------:R-:W-:Y:S02]  /*0460*/  SEL R0, R5, R0, !P2 ;  /* 0x0000000005007207 */ /* 0x000fe40005000000 */
[----:B------:R-:W-:Y:S01]  /*0470*/  SHF.L.U32 R15, R29, 0x1, RZ ;  /* 0x000000011d0f7819 */ /* 0x000fe200000006ff */
[----:B------:R-:W1:Y:S01]  /*0480*/  @!P0 LDC.64 R4, c[0x0][0x3a0] ;  /* 0x0000e800ff048b82 */ /* 0x000e620000000a00 */
[----:B------:R-:W-:Y:S02]  /*0490*/  SHF.R.S32.HI R2, RZ, 0x1f, R3 ;  /* 0x0000001fff027819 */ /* 0x000fe40000011403 */
[----:B------:R-:W-:Y:S02]  /*04a0*/  SHF.L.U32 R14, R0, 0x2, RZ ;  /* 0x00000002000e7819 */ /* 0x000fe400000006ff */
[----:B------:R-:W-:Y:S01]  /*04b0*/  LOP3.LUT R15, R15, 0x2, RZ, 0xc0, !PT ;  /* 0x000000020f0f7812 */ /* 0x000fe200078ec0ff */
[----:B------:R-:W-:Y:S01]  /*04c0*/  IMAD R2, R2, UR26, RZ ;  /* 0x0000001a02027c24 */ /* 0x000fe2000f8e02ff */
[----:B------:R-:W-:-:S02]  /*04d0*/  SHF.R.S32.HI R35, RZ, 0x1f, R14 ;  /* 0x0000001fff237819 */ /* 0x000fc4000001140e */
        /* <DEDUP_REMOVED lines=8> */
[----:B------:R-:W-:Y:S01]  /*0560*/  @!P0 IMAD.WIDE.U32 R10, R32, R6, R36 ;  /* 0x00000006200a8225 */ /* 0x000fe200078e0024 */
[----:B------:R-:W-:Y:S01]  /*0570*/  IADD3 R19, PT, PT, R15, R14, RZ ;  /* 0x0000000e0f137210 */ /* 0x000fe20007ffe0ff */
[----:B------:R-:W0:Y:S03]  /*0580*/  LDC.64 R6, c[0x0][0x3a8] ;  /* 0x0000ea00ff067b82 */ /* 0x000e260000000a00 */
[----:B------:R-:W-:Y:S02]  /*0590*/  @!P0 IADD3 R11, PT, PT, R11, R13, RZ ;  /* 0x0000000d0b0b8210 */ /* 0x000fe40007ffe0ff */
[C---:B------:R-:W-:Y:S02]  /*05a0*/  @!P0 SHF.L.U32 R17, R10.reuse, 0x2, RZ ;  /* 0x000000020a118819 */ /* 0x040fe400000006ff */
[----:B------:R-:W-:Y:S02]  /*05b0*/  @!P0 SHF.L.U64.HI R18, R10, 0x2, R11 ;  /* 0x000000020a128819 */ /* 0x000fe4000001020b */
[----:B-1----:R-:W-:-:S02]  /*05c0*/  @!P0 IADD3 R12, P1, PT, R17, R4, RZ ;  /* 0x00000004110c8210 */ /* 0x002fc40007f3e0ff */
[----:B---3--:R-:W-:-:S04]  /*05d0*/  @!P0 IADD3 R16, P2, PT, R17, R2, RZ ;  /* 0x0000000211108210 */ /* 0x008fc80007f5e0ff */
[----:B------:R-:W-:Y:S02]  /*05e0*/  @!P0 IADD3.X R17, PT, PT, R18, R3, RZ, P2, !PT ;  /* 0x0000000312118210 */ /* 0x000fe400017fe4ff */
[----:B------:R-:W-:-:S13]  /*05f0*/  ISETP.NE.AND P2, PT, RZ, UR21, PT ;  /* 0x00000015ff007c0c */ /* 0x000fda000bf45270 */
[----:B------:R-:W1:Y:S01]  /*0600*/  @P2 LDC.64 R14, c[0x0][0x3b0] ;  /* 0x0000ec00ff0e2b82 */ /* 0x000e620000000a00 */
[----:B------:R-:W-:Y:S02]  /*0610*/  CS2R R10, SRZ ;  /* 0x00000000000a7805 */ /* 0x000fe4000001ff00 */
[----:B------:R-:W-:Y:S01]  /*0620*/  @!P0 IADD3.X R13, PT, PT, R18, R5, RZ, P1, !PT ;  /* 0x00000005120d8210 */ /* 0x000fe20000ffe4ff */
[----:B------:R-:W-:Y:S01]  /*0630*/  HFMA2 R3, -RZ, RZ, 0, 0 ;  /* 0x00000000ff037431 */ /* 0x000fe200000001ff */
[----:B------:R-:W-:Y:S01]  /*0640*/  MOV R2, RZ ;  /* 0x000000ff00027202 */ /* 0x000fe20000000f00 */
[----:B0-----:R-:W-:Y:S02]  /*0650*/  IMAD.WIDE R4, R19, 0x4, R6 ;  /* 0x0000000413047825 */ /* 0x001fe400078e0206 */
[----:B------:R0:W3:Y:S01]  /*0660*/  @!P0 LDG.E.64 R10, desc[UR14][R12.64] ;  /* 0x0000000e0c0a8981 */ /* 0x0000e2000c1e1b00 */
[----:B------:R-:W-:-:S03]  /*0670*/  CS2R R6, SRZ ;  /* 0x0000000000067805 */ /* 0x000fc6000001ff00 */
[----:B------:R-:W4:Y:S04]  /*0680*/  @!P0 LDG.E.64 R2, desc[UR14][R16.64] ;  /* 0x0000000e10028981 */ /* 0x000f28000c1e1b00 */
[----:B------:R-:W5:Y:S01]  /*0690*/  LDG.E.64 R4, desc[UR14][R4.64] ;  /* 0x0000000e04047981 */ /* 0x000f62000c1e1b00 */
[----:B-1----:R-:W-:-:S05]  /*06a0*/  @P2 IMAD.WIDE R14, R19, 0x4, R14 ;  /* 0x00000004130e2825 */ /* 0x002fca00078e020e */
[----:B------:R1:W5:Y:S01]  /*06b0*/  @P2 LDG.E.64 R6, desc[UR14][R14.64] ;  /* 0x0000000e0e062981 */ /* 0x000362000c1e1b00 */
[----:B------:R-:W-:Y:S01]  /*06c0*/  UMOV UR16, 0x3f800000 ;  /* 0x3f80000000107882 */ /* 0x000fe20000000000 */
        /* <DEDUP_REMOVED lines=9> */
[C---:B---3--:R-:W-:Y:S01]  /*0760*/  FADD.FTZ R10, -R8.reuse, R10 ;  /* 0x0000000a080a7221 */ /* 0x048fe20000010100 */
[----:B------:R-:W-:Y:S01]  /*0770*/  FADD.FTZ R11, -R8, R11 ;  /* 0x0000000b080b7221 */ /* 0x000fe20000010100 */
[----:B----4-:R-:W-:Y:S02]  /*0780*/  MOV R9, R3 ;  /* 0x0000000300097202 */ /* 0x010fe40000000f00 */
[----:B------:R-:W-:Y:S01]  /*0790*/  FMUL.FTZ R27, R10, UR16 ;  /* 0x000000100a1b7c20 */ /* 0x000fe20008410000 */
[----:B------:R-:W-:Y:S01]  /*07a0*/  MOV R8, R2 ;  /* 0x0000000200087202 */ /* 0x000fe20000000f00 */
[----:B------:R-:W-:Y:S01]  /*07b0*/  FMUL.FTZ R26, R11, UR16 ;  /* 0x000000100b1a7c20 */ /* 0x000fe20008410000 */
[----:B-1----:R-:W-:Y:S06]  /*07c0*/  @!P2 BRA `(.L_x_974) ;  /* 0x000000000048a947 */ /* 0x002fec0003800000 */
[----:B-----5:R-:W-:Y:S01]  /*07d0*/  FFMA.FTZ R8, R4, R27, R6 ;  /* 0x0000001b04087223 */ /* 0x020fe20000010006 */
        /* <DEDUP_REMOVED lines=12> */
[----:B-1----:R-:W-:-:S03]  /*08a0*/  FADD.FTZ R16, -R14, 1 ;  /* 0x3f8000000e107421 */ /* 0x002fc60000010100 */
[----:B------:R-:W-:Y:S01]  /*08b0*/  FMUL.FTZ R8, R15, R8 ;  /* 0x000000080f087220 */ /* 0x000fe20000410000 */
[----:B------:R-:W-:Y:S01]  /*08c0*/  FFMA.FTZ R16, R9, R16, 1 ;  /* 0x3f80000009107423 */ /* 0x000fe20000010010 */
[----:B------:R-:W-:-:S04]  /*08d0*/  FMUL.FTZ R9, R3, R14 ;  /* 0x0000000e03097220 */ /* 0x000fc80000410000 */
[----:B------:R-:W-:-:S07]  /*08e0*/  FMUL.FTZ R9, R9, R16 ;  /* 0x0000001009097220 */ /* 0x000fce0000410000 */
.L_x_974:
        /* <DEDUP_REMOVED lines=44> */
.L_x_976:
[----:B------:R-:W-:Y:S05]  /*0bb0*/  BSYNC.RECONVERGENT B0 ;  /* 0x0000000000007941 */ /* 0x000fea0003800200 */
.L_x_975:
        /* <DEDUP_REMOVED lines=15> */
.L_x_978:
[----:B------:R-:W-:Y:S05]  /*0cb0*/  BSYNC.RECONVERGENT B0 ;  /* 0x0000000000007941 */ /* 0x000fea0003800200 */
.L_x_977:
        /* <DEDUP_REMOVED lines=318> */
.L_x_980:
[----:B------:R-:W-:Y:S05]  /*20a0*/  BSYNC.RECONVERGENT B0 ;  /* 0x0000000000007941 */ /* 0x000fea0003800200 */
.L_x_979:
        /* <DEDUP_REMOVED lines=28> */
.L_x_982:
[----:B------:R-:W-:Y:S05]  /*2270*/  BSYNC.RECONVERGENT B0 ;  /* 0x0000000000007941 */ /* 0x000fea0003800200 */
.L_x_981:
        /* <DEDUP_REMOVED lines=30> */
.L_x_985:
[----:B------:R-:W2:Y:S04]  /*2460*/  LDG.E.STRONG.GPU R0, desc[UR14][R8.64] ;  /* 0x0000000e08007981 */ /* 0x000ea8000c1ef900 */
[----:B--2---:R-:W-:Y:S01]  /*2470*/  CCTL.IVALL ;  /* 0x00000000ff00798f */ /* 0x004fe20002000000 */
[----:B------:R-:W-:Y:S05]  /*2480*/  YIELD ;  /* 0x0000000000007946 */ /* 0x000fea0003800000 */
[----:B------:R-:W-:-:S13]  /*2490*/  ISETP.NE.AND P1, PT, R0, R15, PT ;  /* 0x0000000f0000720c */ /* 0x000fda0003f25270 */
[----:B------:R-:W-:Y:S05]  /*24a0*/  @P1 BRA `(.L_x_985) ;  /* 0xfffffffc00ec1947 */ /* 0x000fea000383ffff */
.L_x_984:
[----:B------:R-:W-:Y:S05]  /*24b0*/  WARPSYNC.ALL ;  /* 0x0000000000007948 */ /* 0x000fea0003800000 */
[----:B------:R-:W-:Y:S01]  /*24c0*/  BAR.SYNC.DEFER_BLOCKING 0x0 ;  /* 0x0000000000007b1d */ /* 0x000fe20000010000 */
[----:B------:R-:W-:-:S05]  /*24d0*/  HFMA2 R0, -RZ, RZ, 0, 0 ;  /* 0x00000000ff007431 */ /* 0x000fca00000001ff */
[----:B------:R-:W-:Y:S05]  /*24e0*/  @!P4 BRA `(.L_x_986) ;  /* 0x000000040024c947 */ /* 0x000fea0003800000 */
[----:B------:R-:W-:-:S07]  /*24f0*/  MOV R0, RZ ;  /* 0x000000ff00007202 */ /* 0x000fce0000000f00 */
.L_x_987:
[C---:B------:R-:W-:Y:S02]  /*2500*/  ISETP.EQ.OR P1, PT, R0.reuse, UR18, P3 ;  /* 0x0000001200007c0c */ /* 0x040fe40009f22670 */
[C---:B----4-:R-:W-:Y:S02]  /*2510*/  IADD3 R12, PT, PT, R0.reuse, 0x1, RZ ;  /* 0x00000001000c7810 */ /* 0x050fe40007ffe0ff */
[----:B0-----:R-:W-:Y:S02]  /*2520*/  IADD3 R9, PT, PT, R0, 0x2, RZ ;  /* 0x0000000200097810 */ /* 0x001fe40007ffe0ff */
[----:B------:R-:W-:Y:S02]  /*2530*/  ISETP.EQ.OR P4, PT, R12, UR18, P3 ;  /* 0x000000120c007c0c */ /* 0x000fe40009f82670 */
[----:B------:R-:W-:Y:S02]  /*2540*/  MOV R11, UR20 ;  /* 0x00000014000b7c02 */ /* 0x000fe40008000f00 */
[----:B------:R-:W-:-:S02]  /*2550*/  IADD3 R8, PT, PT, R0, 0x3, RZ ;  /* 0x0000000300087810 */ /* 0x000fc40007ffe0ff */
[----:B------:R-:W-:Y:S01]  /*2560*/  ISETP.EQ.OR P6, PT, R9, UR18, P3 ;  /* 0x0000001209007c0c */ /* 0x000fe20009fc2670 */
[----:B------:R-:W-:Y:S01]  /*2570*/  @!P1 IMAD R10, R0, R11, UR12 ;  /* 0x0000000c000a9e24 */ /* 0x000fe2000f8e020b */
[----:B------:R-:W-:Y:S02]  /*2580*/  MOV R13, 0x8 ;  /* 0x00000008000d7802 */ /* 0x000fe40000000f00 */
[----:B------:R-:W-:Y:S02]  /*2590*/  ISETP.EQ.OR P5, PT, R8, UR18, P3 ;  /* 0x0000001208007c0c */ /* 0x000fe40009fa2670 */
[----:B--2---:R-:W-:Y:S01]  /*25a0*/  MOV R15, UR20 ;  /* 0x00000014000f7c02 */ /* 0x004fe20008000f00 */
[----:B------:R-:W-:Y:S01]  /*25b0*/  @!P1 IMAD.WIDE.U32 R10, R10, R13, UR8 ;  /* 0x000000080a0a9e25 */ /* 0x000fe2000f8e000d */
[----:B-1----:R-:W-:-:S03]  /*25c0*/  MOV R14, UR20 ;  /* 0x00000014000e7c02 */ /* 0x002fc60008000f00 */
[----:B------:R-:W-:Y:S02]  /*25d0*/  @!P4 IMAD R12, R12, R15, UR12 ;  /* 0x0000000c0c0cce24 */ /* 0x000fe4000f8e020f */
[----:B------:R-:W-:Y:S01]  /*25e0*/  HFMA2 R16, -RZ, RZ, 0, 4.76837158203125e-07 ;  /* 0x00000008ff107431 */ /* 0x000fe200000001ff */
[----:B------:R-:W3:Y:S01]  /*25f0*/  @!P1 LDG.E.64 R10, desc[UR14][R10.64] ;  /* 0x0000000e0a0a9981 */ /* 0x000ee2000c1e1b00 */
[----:B------:R-:W-:Y:S02]  /*2600*/  @!P6 IMAD R9, R9, R14, UR12 ;  /* 0x0000000c0909ee24 */ /* 0x000fe4000f8e020e */
[----:B------:R-:W-:-:S04]  /*2610*/  @!P4 IMAD.WIDE.U32 R12, R12, R13, UR8 ;  /* 0x000000080c0cce25 */ /* 0x000fc8000f8e000d */
[----:B------:R-:W-:Y:S01]  /*2620*/  @!P5 IMAD R14, R8, R15, UR12 ;  /* 0x0000000c080ede24 */ /* 0x000fe2000f8e020f */
[----:B------:R-:W-:Y:S01]  /*2630*/  MOV R15, 0x8 ;  /* 0x00000008000f7802 */ /* 0x000fe20000000f00 */
[----:B------:R-:W-:Y:S01]  /*2640*/  @!P6 IMAD.WIDE.U32 R8, R9, R16, UR8 ;  /* 0x000000080908ee25 */ /* 0x000fe2000f8e0010 */
[----:B------:R-:W2:Y:S03]  /*2650*/  @!P4 LDG.E.64 R12, desc[UR14][R12.64] ;  /* 0x0000000e0c0cc981 */ /* 0x000ea6000c1e1b00 */
[----:B------:R-:W-:Y:S02]  /*2660*/  @!P5 IMAD.WIDE.U32 R14, R14, R15, UR8 ;  /* 0x000000080e0ede25 */ /* 0x000fe4000f8e000f */
[----:B------:R-:W4:Y:S04]  /*2670*/  @!P6 LDG.E.64 R8, desc[UR14][R8.64] ;  /* 0x0000000e0808e981 */ /* 0x000f28000c1e1b00 */
[----:B------:R-:W5:Y:S01]  /*2680*/  @!P5 LDG.E.64 R14, desc[UR14][R14.64] ;  /* 0x0000000e0e0ed981 */ /* 0x000f62000c1e1b00 */
[----:B------:R-:W-:-:S02]  /*2690*/  IADD3 R16, PT, PT, R0, 0x4, RZ ;  /* 0x0000000400107810 */ /* 0x000fc40007ffe0ff */
[----:B------:R-:W-:Y:S01]  /*26a0*/  MOV R17, UR20 ;  /* 0x0000001400117c02 */ /* 0x000fe20008000f00 */
[----:B---3--:R-:W-:Y:S01]  /*26b0*/  @!P1 FADD.FTZ R24, R24, R10 ;  /* 0x0000000a18189221 */ /* 0x008fe20000010000 */
[----:B------:R-:W-:Y:S01]  /*26c0*/  @!P1 FADD.FTZ R25, R25, R11 ;  /* 0x0000000b19199221 */ /* 0x000fe20000010000 */
[----:B------:R-:W-:Y:S02]  /*26d0*/  ISETP.EQ.OR P1, PT, R16, UR18, P3 ;  /* 0x0000001210007c0c */ /* 0x000fe40009f22670 */
[C---:B------:R-:W-:Y:S02]  /*26e0*/  IADD3 R11, PT, PT, R0.reuse, 0x5, RZ ;  /* 0x00000005000b7810 */ /* 0x040fe40007ffe0ff */
[----:B------:R-:W-:Y:S01]  /*26f0*/  IADD3 R10, PT, PT, R0, 0x7, RZ ;  /* 0x00000007000a7810 */ /* 0x000fe20007ffe0ff */
[----:B--2---:R-:W-:Y:S01]  /*2700*/  @!P4 FADD.FTZ R24, R24, R12 ;  /* 0x0000000c1818c221 */ /* 0x004fe20000010000 */
[----:B------:R-:W-:Y:S01]  /*2710*/  @!P4 FADD.FTZ R25, R25, R13 ;  /* 0x0000000d1919c221 */ /* 0x000fe20000010000 */
[----:B------:R-:W-:-:S02]  /*2720*/  IADD3 R13, PT, PT, R0, 0x6, RZ ;  /* 0x00000006000d7810 */ /* 0x000fc40007ffe0ff */
[----:B------:R-:W-:Y:S01]  /*2730*/  ISETP.EQ.OR P4, PT, R11, UR18, P3 ;  /* 0x000000120b007c0c */ /* 0x000fe20009f82670 */
[----:B----4-:R-:W-:Y:S01]  /*2740*/  @!P6 FADD.FTZ R24, R24, R8 ;  /* 0x000000081818e221 */ /* 0x010fe20000010000 */
[----:B------:R-:W-:Y:S01]  /*2750*/  @!P6 FADD.FTZ R25, R25, R9 ;  /* 0x000000091919e221 */ /* 0x000fe20000010000 */
[----:B------:R-:W-:Y:S01]  /*2760*/  ISETP.EQ.OR P6, PT, R13, UR18, P3 ;  /* 0x000000120d007c0c */ /* 0x000fe20009fc2670 */
[----:B------:R-:W-:Y:S02]  /*2770*/  HFMA2 R9, -RZ, RZ, 0, 4.76837158203125e-07 ;  /* 0x00000008ff097431 */ /* 0x000fe400000001ff */
[----:B------:R-:W-:Y:S02]  /*2780*/  @!P1 IMAD R8, R16, R17, UR12 ;  /* 0x0000000c10089e24 */ /* 0x000fe4000f8e0211 */
[----:B-----5:R-:W-:Y:S01]  /*2790*/  @!P5 FADD.FTZ R24, R24, R14 ;  /* 0x0000000e1818d221 */ /* 0x020fe20000010000 */
[----:B------:R-:W-:Y:S01]  /*27a0*/  @!P5 FADD.FTZ R25, R25, R15 ;  /* 0x0000000f1919d221 */ /* 0x000fe20000010000 */
[----:B------:R-:W-:Y:S01]  /*27b0*/  ISETP.EQ.OR P5, PT, R10, UR18, P3 ;  /* 0x000000120a007c0c */ /* 0x000fe20009fa2670 */
[----:B------:R-:W-:Y:S01]  /*27c0*/  @!P1 IMAD.WIDE.U32 R8, R8, R9, UR8 ;  /* 0x0000000808089e25 */ /* 0x000fe2000f8e0009 */
[----:B------:R-:W-:-:S03]  /*27d0*/  MOV R12, UR20 ;  /* 0x00000014000c7c02 */ /* 0x000fc60008000f00 */
[----:B------:R-:W-:Y:S01]  /*27e0*/  HFMA2 R16, -RZ, RZ, 0, 4.76837158203125e-07 ;  /* 0x00000008ff107431 */ /* 0x000fe200000001ff */
[----:B------:R-:W-:Y:S02]  /*27f0*/  MOV R14, UR20 ;  /* 0x00000014000e7c02 */ /* 0x000fe40008000f00 */
[----:B------:R-:W-:Y:S01]  /*2800*/  MOV R15, 0x8 ;  /* 0x00000008000f7802 */ /* 0x000fe20000000f00 */
[----:B------:R-:W-:Y:S01]  /*2810*/  @!P4 IMAD R12, R11, R12, UR12 ;  /* 0x0000000c0b0cce24 */ /* 0x000fe2000f8e020c */
[----:B------:R-:W2:Y:S01]  /*2820*/  @!P1 LDG.E.64 R8, desc[UR14][R8.64] ;  /* 0x0000000e08089981 */ /* 0x000ea2000c1e1b00 */
[----:B------:R-:W-:Y:S02]  /*2830*/  @!P6 IMAD R11, R13, R14, UR12 ;  /* 0x0000000c0d0bee24 */ /* 0x000fe4000f8e020e */
        /* <DEDUP_REMOVED lines=20> */
.L_x_986:
[----:B------:R-:W-:-:S04]  /*2980*/  ULOP3.LUT UR6, UR19, 0x7, URZ, 0xc0, !UPT ;  /* 0x0000000713067892 */ /* 0x000fc8000f8ec0ff */
[----:B------:R-:W-:-:S09]  /*2990*/  UISETP.NE.AND UP1, UPT, UR6, URZ, UPT ;  /* 0x000000ff0600728c */ /* 0x000fd2000bf25270 */
[----:B------:R-:W-:Y:S05]  /*29a0*/  BRA.U !UP1, `(.L_x_983) ;  /* 0x0000000509247547 */ /* 0x000fea000b800000 */
[----:B------:R-:W-:-:S04]  /*29b0*/  ULOP3.LUT UR7, UR19, 0x3, URZ, 0xc0, !UPT ;  /* 0x0000000313077892 */ /* 0x000fc8000f8ec0ff */
[----:B------:R-:W-:Y:S01]  /*29c0*/  UISETP.NE.AND UP1, UPT, UR7, URZ, UPT ;  /* 0x000000ff0700728c */ /* 0x000fe2000bf25270 */
[----:B------:R-:W-:Y:S10]  /*29d0*/  BRA.U !UP0, `(.L_x_988) ;  /* 0x00000001088c7547 */ /* 0x000ff4000b800000 */
[C---:B----4-:R-:W-:Y:S02]  /*29e0*/  IADD3 R12, PT, PT, R0.reuse, 0x1, RZ ;  /* 0x00000001000c7810 */ /* 0x050fe40007ffe0ff */
[----:B------:R-:W-:Y:S02]  /*29f0*/  ISETP.EQ.OR P1, PT, R0, UR18, P3 ;  /* 0x0000001200007c0c */ /* 0x000fe40009f22670 */
[----:B------:R-:W-:Y:S02]  /*2a00*/  ISETP.EQ.OR P4, PT, R12, UR18, P3 ;  /* 0x000000120c007c0c */ /* 0x000fe40009f82670 */
[C---:B0-----:R-:W-:Y:S02]  /*2a10*/  IADD3 R11, PT, PT, R0.reuse, 0x2, RZ ;  /* 0x00000002000b7810 */ /* 0x041fe40007ffe0ff */
[----:B------:R-:W-:Y:S02]  /*2a20*/  IADD3 R10, PT, PT, R0, 0x3, RZ ;  /* 0x00000003000a7810 */ /* 0x000fe40007ffe0ff */
[----:B------:R-:W-:-:S02]  /*2a30*/  ISETP.EQ.OR P5, PT, R11, UR18, P3 ;  /* 0x000000120b007c0c */ /* 0x000fc40009fa2670 */
[----:B------:R-:W-:Y:S02]  /*2a40*/  MOV R9, UR20 ;  /* 0x0000001400097c02 */ /* 0x000fe40008000f00 */
[----:B--2---:R-:W-:Y:S02]  /*2a50*/  MOV R15, UR20 ;  /* 0x00000014000f7c02 */ /* 0x004fe40008000f00 */
[----:B------:R-:W-:Y:S01]  /*2a60*/  ISETP.EQ.OR P6, PT, R10, UR18, P3 ;  /* 0x000000120a007c0c */ /* 0x000fe20009fc2670 */
[----:B------:R-:W-:Y:S01]  /*2a70*/  @!P1 IMAD R8, R0, R9, UR12 ;  /* 0x0000000c00089e24 */ /* 0x000fe2000f8e0209 */
[----:B------:R-:W-:Y:S01]  /*2a80*/  MOV R13, 0x8 ;  /* 0x00000008000d7802 */ /* 0x000fe20000000f00 */
[----:B------:R-:W-:Y:S01]  /*2a90*/  @!P4 IMAD R12, R12, R15, UR12 ;  /* 0x0000000c0c0cce24 */ /* 0x000fe2000f8e020f */
[----:B-1----:R-:W-:Y:S01]  /*2aa0*/  MOV R14, UR20 ;  /* 0x00000014000e7c02 */ /* 0x002fe20008000f00 */
        /* <DEDUP_REMOVED lines=22> */
.L_x_988:
        /* <DEDUP_REMOVED lines=23> */
.L_x_989:
        /* <DEDUP_REMOVED lines=11> */
.L_x_990:
[----:B------:R-:W-:Y:S05]  /*2e30*/  BSYNC.RECONVERGENT B0 ;  /* 0x0000000000007941 */ /* 0x000fea0003800200 */
.L_x_983:
        /* <DEDUP_REMOVED lines=15> */
[----:B-1----:R-:W-:-:S03]  /*2f30*/  FADD.FTZ R13, R12, 1 ;  /* 0x3f8000000c0d7421 */ /* 0x002fc60000010000 */
        /* <DEDUP_REMOVED lines=10> */
.L_x_991:
[----:B0---4-:R-:W-:Y:S01]  /*2fe0*/  FMUL.FTZ R8, R8, UR6 ;  /* 0x0000000608087c20 */ /* 0x011fe20008410000 */
[----:B------:R-:W-:Y:S01]  /*2ff0*/  FMUL.FTZ R9, R9, UR6 ;  /* 0x0000000609097c20 */ /* 0x000fe20008410000 */
[----:B------:R-:W-:Y:S04]  /*3000*/  BSSY.RECONVERGENT B0, `(.L_x_992) ;  /* 0x0000014000007945 */ /* 0x000fe80003800200 */
[----:B------:R-:W-:Y:S05]  /*3010*/  @P0 BRA `(.L_x_993) ;  /* 0x0000000000480947 */ /* 0x000fea0003800000 */
[----:B------:R-:W0:Y:S01]  /*3020*/  LDCU.64 UR8, c[0x0][0x3f8] ;  /* 0x00007f00ff0877ac */ /* 0x000e220008000a00 */
[----:B------:R-:W-:Y:S01]  /*3030*/  SHF.R.S32.HI R11, RZ, 0x1f, R32 ;  /* 0x0000001fff0b7819 */ /* 0x000fe20000011420 */
[--C-:B------:R-:W-:Y:S01]  /*3040*/  FFMA.FTZ R27, R27, R8, R9.reuse ;  /* 0x000000081b1b7223 */ /* 0x100fe20000010009 */
[----:B------:R-:W-:Y:S01]  /*3050*/  MOV R6, R34 ;  /* 0x0000002200067202 */ /* 0x000fe20000000f00 */
[----:B------:R-:W4:Y:S01]  /*3060*/  LDCU.64 UR6, c[0x0][0x380] ;  /* 0x00007000ff0677ac */ /* 0x000f220008000a00 */
[----:B------:R-:W-:Y:S01]  /*3070*/  MOV R7, R37 ;  /* 0x0000002500077202 */ /* 0x000fe20000000f00 */
[----:B------:R-:W-:Y:S01]  /*3080*/  FFMA.FTZ R8, R26, R8, R9 ;  /* 0x000000081a087223 */ /* 0x000fe20000010009 */
[----:B------:R-:W-:-:S03]  /*3090*/  FFMA.FTZ R27, R4, R2, -R27 ;  /* 0x00000002041b7223 */ /* 0x000fc6000001081b */
[----:B------:R-:W-:Y:S01]  /*30a0*/  FFMA.FTZ R8, R5, R3, -R8 ;  /* 0x0000000305087223 */ /* 0x000fe20000010808 */
[----:B------:R-:W-:-:S03]  /*30b0*/  FMUL.FTZ R4, R27, UR16 ;  /* 0x000000101b047c20 */ /* 0x000fc60008410000 */
[----:B------:R-:W-:Y:S01]  /*30c0*/  FMUL.FTZ R5, R8, UR16 ;  /* 0x0000001008057c20 */ /* 0x000fe20008410000 */
[----:B0-----:R-:W-:Y:S02]  /*30d0*/  IMAD R11, R11, UR8, RZ ;  /* 0x000000080b0b7c24 */ /* 0x001fe4000f8e02ff */
[----:B------:R-:W-:-:S04]  /*30e0*/  IMAD.WIDE.U32 R6, R32, UR8, R6 ;  /* 0x0000000820067c25 */ /* 0x000fc8000f8e0006 */
[----:B------:R-:W-:Y:S01]  /*30f0*/  IMAD R11, R32, UR9, R11 ;  /* 0x00000009200b7c24 */ /* 0x000fe2000f8e020b */
[----:B----4-:R-:W-:-:S04]  /*3100*/  LEA R2, P0, R6, UR6, 0x2 ;  /* 0x0000000606027c11 */ /* 0x010fc8000f8010ff */
[----:B------:R-:W-:-:S04]  /*3110*/  IADD3 R11, PT, PT, R7, R11, RZ ;  /* 0x0000000b070b7210 */ /* 0x000fc80007ffe0ff */
[----:B------:R-:W-:-:S05]  /*3120*/  LEA.HI.X R3, R6, UR7, R11, 0x2, P0 ;  /* 0x0000000706037c11 */ /* 0x000fca00080f140b */
[----:B------:R0:W-:Y:S02]  /*3130*/  STG.E.64 desc[UR14][R2.64], R4 ;  /* 0x0000000402007986 */ /* 0x0001e4000c101b0e */
.L_x_993:
[----:B------:R-:W-:Y:S05]  /*3140*/  BSYNC.RECONVERGENT B0 ;  /* 0x0000000000007941 */ /* 0x000fea0003800200 */
.L_x_992:
[----:B------:R-:W-:Y:S02]  /*3150*/  UIADD3 UR11, UPT, UPT, UR20, UR11, URZ ;  /* 0x0000000b140b7290 */ /* 0x000fe4000fffe0ff */
[----:B------:R-:W-:Y:S02]  /*3160*/  UIADD3 UR4, UPT, UPT, UR4, 0x1, URZ ;  /* 0x0000000104047890 */ /* 0x000fe4000fffe0ff */
[----:B------:R-:W-:-:S09]  /*3170*/  UISETP.GE.AND UP1, UPT, UR11, UR5, UPT ;  /* 0x000000050b00728c */ /* 0x000fd2000bf26270 */
[----:B------:R-:W-:Y:S05]  /*3180*/  BRA.U !UP1, `(.L_x_994) ;  /* 0xffffffd109147547 */ /* 0x000fea000b83ffff */
.L_x_973:
[----:B0-----:R-:W0:Y:S01]  /*3190*/  LDC R4, c[0x0][0x370] ;  /* 0x0000dc00ff047b82 */ /* 0x001e220000000800 */
[----:B------:R-:W-:Y:S01]  /*31a0*/  ISETP.NE.AND P2, PT, R29, RZ, PT ;  /* 0x000000ff1d00720c */ /* 0x000fe20003f45270 */
[----:B------:R-:W-:Y:S06]  /*31b0*/  BSSY.RECONVERGENT B0, `(.L_x_995) ;  /* 0x0000011000007945 */ /* 0x000fec0003800200 */
[----:B------:R-:W4:Y:S08]  /*31c0*/  LDC R7, c[0x0][0x374] ;  /* 0x0000dd00ff077b82 */ /* 0x000f300000000800 */
[----:B------:R-:W5:Y:S01]  /*31d0*/  LDC.64 R2, c[0x0][0x3c8] ;  /* 0x0000f200ff027b82 */ /* 0x000f620000000a00 */
[----:B0-----:R-:W-:-:S02]  /*31e0*/  IADD3 R5, PT, PT, R4, -0x1, RZ ;  /* 0xffffffff04057810 */ /* 0x001fc40007ffe0ff */
        /* <DEDUP_REMOVED lines=13> */
.L_x_996:
[----:B------:R-:W-:Y:S05]  /*32c0*/  BSYNC.RECONVERGENT B0 ;  /* 0x0000000000007941 */ /* 0x000fea0003800200 */
.L_x_995:
[----:B------:R-:W-:Y:S05]  /*32d0*/  @P0 EXIT ;  /* 0x000000000000094d */ /* 0x000fea0003800000 */
[----:B------:R-:W-:Y:S05]  /*32e0*/  @P2 BRA `(.L_x_997) ;  /* 0x0000000000202947 */ /* 0x000fea0003800000 */
[----:B------:R-:W-:-:S05]  /*32f0*/  IMAD R0, R4, R7, RZ ;  /* 0x0000000704007224 */ /* 0x000fca00078e02ff */
[----:B------:R-:W-:-:S13]  /*3300*/  ISETP.NE.AND P0, PT, R0, -0x1, PT ;  /* 0xffffffff0000780c */ /* 0x000fda0003f05270 */
[----:B------:R-:W-:Y:S05]  /*3310*/  @!P0 BRA `(.L_x_997) ;  /* 0x0000000000148947 */ /* 0x000fea0003800000 */
.L_x_998:
[----:B0-----:R-:W4:Y:S04]  /*3320*/  LDG.E.STRONG.GPU R5, desc[UR14][R2.64] ;  /* 0x0000000e02057981 */ /* 0x001f28000c1ef900 */
[----:B----4-:R-:W-:Y:S01]  /*3330*/  CCTL.IVALL ;  /* 0x00000000ff00798f */ /* 0x010fe20002000000 */
[----:B------:R-:W-:Y:S05]  /*3340*/  YIELD ;  /* 0x0000000000007946 */ /* 0x000fea0003800000 */
[----:B------:R-:W-:-:S13]  /*3350*/  ISETP.NE.AND P0, PT, R5, R0, PT ;  /* 0x000000000500720c */ /* 0x000fda0003f05270 */
[----:B------:R-:W-:Y:S05]  /*3360*/  @P0 BRA `(.L_x_998) ;  /* 0xfffffffc00ec0947 */ /* 0x000fea000383ffff */
.L_x_997:
        /* <DEDUP_REMOVED lines=67> */
.L_x_1001:
        /* <DEDUP_REMOVED lines=31> */
.L_x_1000:
[----:B------:R-:W-:Y:S05]  /*3990*/  BSYNC.RECONVERGENT B0 ;  /* 0x0000000000007941 */ /* 0x000fea0003800200 */
.L_x_999:
        /* <DEDUP_REMOVED lines=11> */
.L_x_1003:
        /* <DEDUP_REMOVED lines=83> */
.L_x_1002:
[----:B------:R-:W-:Y:S05]  /*3f80*/  EXIT ;  /* 0x000000000000794d */ /* 0x000fea0003800000 */
.L_x_1004:
        /* <DEDUP_REMOVED lines=15> */
.L_x_2491:


//--------------------- .text._Z35group_norm_nhwc_bwd_one_pass_kernelI11Fp32IOFp32WLi128ELi4ELi128EEv26Group_norm_nhwc_bwd_params --------------------------
	.section	.text._Z35group_norm_nhwc_bwd_one_pass_kernelI11Fp32IOFp32WLi128ELi4ELi128EEv26Group_norm_nhwc_bwd_params,"ax",@progbits
	.align	128
        .global         _Z35group_norm_nhwc_bwd_one_pass_kernelI11Fp32IOFp32WLi128ELi4ELi128EEv26Group_norm_nhwc_bwd_params
        .type           _Z35group_norm_nhwc_bwd_one_pass_kernelI11Fp32IOFp32WLi128ELi4ELi128EEv26Group_norm_nhwc_bwd_params,@function
        .size           _Z35group_norm_nhwc_bwd_one_pass_kernelI11Fp32IOFp32WLi128ELi4ELi128EEv26Group_norm_nhwc_bwd_params,(.L_x_2492 - _Z35group_norm_nhwc_bwd_one_pass_kernelI11Fp32IOFp32WLi128ELi4ELi128EEv26Group_norm_nhwc_bwd_params)
        .other          _Z35group_norm_nhwc_bwd_one_pass_kernelI11Fp32IOFp32WLi128ELi4ELi128EEv26Group_norm_nhwc_bwd_params,@"STO_CUDA_ENTRY STV_DEFAULT"
_Z35group_norm_nhwc_bwd_one_pass_kernelI11Fp32IOFp32WLi128ELi4ELi128EEv26Group_norm_nhwc_bwd_params:
.text._Z35group_norm_nhwc_bwd_one_pass_kernelI11Fp32IOFp32WLi128ELi4ELi128EEv26Group_norm_nhwc_bwd_params:
        /* <DEDUP_REMOVED lines=29> */
[----:B------:R-:W-:Y:S01]  /*01d0*/  UISETP.GE.U32.AND UP0, UPT, UR7, 0x3, UPT ;  /* 0x000000030700788c */ /* 0x000fe2000bf06070 */
[----:B-12---:R-:W-:-:S10]  /*01e0*/  UMOV UR4, URZ ;  /* 0x000000ff00047c82 */ /* 0x006fd40008000000 */
.L_x_1030:
[----:B0-----:R-:W0:Y:S01]  /*01f0*/  LDC R8, c[0x0][0x410] ;  /* 0x00010400ff087b82 */ /* 0x001e220000000800 */
[----:B-1----:R-:W1:Y:S01]  /*0200*/  LDCU.64 UR6, c[0x0][0x3b8] ;  /* 0x00007700ff0677ac */ /* 0x002e620008000a00 */
[----:B------:R-:W-:Y:S02]  /*0210*/  IABS R6, UR11 ;  /* 0x0000000b00067c13 */ /* 0x000fe40008000000 */
[----:B------:R-:W-:Y:S01]  /*0220*/  SHF.R.S32.HI R9, RZ, 0x1f, R40 ;  /* 0x0000001fff097819 */ /* 0x000fe20000011428 */
[----:B--2---:R-:W2:Y:S01]  /*0230*/  LDCU.128 UR24, c[0x0][0x400] ;  /* 0x00008000ff1877ac */ /* 0x004ea20008000c00 */
[----:B-1----:R-:W-:Y:S01]  /*0240*/  UIMAD.WIDE UR6, UR11, 0x8, UR6 ;  /* 0x000000080b0678a5 */ /* 0x002fe2000f8e0206 */
[----:B--2---:R-:W-:Y:S02]  /*0250*/  ISETP.GE.U32.AND P0, PT, R40, UR24, PT ;  /* 0x0000001828007c0c */ /* 0x004fe4000bf06070 */
[----:B0-----:R-:W-:-:S03]  /*0260*/  IABS R7, R8 ;  /* 0x0000000800077213 */ /* 0x001fc60000000000 */
[----:B------:R-:W-:Y:S01]  /*0270*/  MOV R12, UR6 ;  /* 0x00000006000c7c02 */ /* 0x000fe20008000f00 */
[----:B------:R-:W0:Y:S01]  /*0280*/  I2F.RP R0, R7 ;  /* 0x0000000700007306 */ /* 0x000e220000209400 */
[----:B------:R-:W-:-:S06]  /*0290*/  MOV R13, UR7 ;  /* 0x00000007000d7c02 */ /* 0x000fcc0008000f00 */
[----:B------:R-:W2:Y:S01]  /*02a0*/  LDG.E.64 R12, desc[UR14][R12.64] ;  /* 0x0000000e0c0c7981 */ /* 0x000ea2000c1e1b00 */
[----:B0-----:R-:W0:Y:S02]  /*02b0*/  MUFU.RCP R0, R0 ;  /* 0x0000000000007308 */ /* 0x001e240000001000 */
[----:B0-----:R-:W-:-:S06]  /*02c0*/  IADD3 R2, PT, PT, R0, 0xffffffe, RZ ;  /* 0x0ffffffe00027810 */ /* 0x001fcc0007ffe0ff */
[----:B------:R0:W1:Y:S02]  /*02d0*/  F2I.FTZ.U32.TRUNC.NTZ R3, R2 ;  /* 0x0000000200037305 */ /* 0x000064000021f000 */
[----:B0-----:R-:W-:Y:S01]  /*02e0*/  HFMA2 R2, -RZ, RZ, 0, 0 ;  /* 0x00000000ff027431 */ /* 0x001fe200000001ff */
[----:B-1----:R-:W-:-:S05]  /*02f0*/  IADD3 R4, PT, PT, RZ, -R3, RZ ;  /* 0x80000003ff047210 */ /* 0x002fca0007ffe0ff */
[----:B------:R-:W-:-:S04]  /*0300*/  IMAD R5, R4, R7, RZ ;  /* 0x0000000704057224 */ /* 0x000fc800078e02ff */
[----:B------:R-:W-:-:S06]  /*0310*/  IMAD.HI.U32 R3, R3, R5, R2 ;  /* 0x0000000503037227 */ /* 0x000fcc00078e0002 */
[----:B------:R-:W-:-:S05]  /*0320*/  IMAD.HI.U32 R4, R3, R6, RZ ;  /* 0x0000000603047227 */ /* 0x000fca00078e00ff */
[----:B------:R-:W-:-:S05]  /*0330*/  IADD3 R0, PT, PT, -R4, RZ, RZ ;  /* 0x000000ff04007210 */ /* 0x000fca0007ffe1ff */
[----:B------:R-:W-:-:S05]  /*0340*/  IMAD R2, R7, R0, R6 ;  /* 0x0000000007027224 */ /* 0x000fca00078e0206 */
[----:B------:R-:W-:Y:S02]  /*0350*/  ISETP.GT.U32.AND P1, PT, R7, R2, PT ;  /* 0x000000020700720c */ /* 0x000fe40003f24070 */
[----:B------:R-:W-:Y:S02]  /*0360*/  LOP3.LUT R5, R8, UR11, RZ, 0x3c, !PT ;  /* 0x0000000b08057c12 */ /* 0x000fe4000f8e3cff */
[----:B------:R-:W-:Y:S02]  /*0370*/  ISETP.LE.AND P2, PT, RZ, UR11, PT ;  /* 0x0000000bff007c0c */ /* 0x000fe4000bf43270 */
[----:B------:R-:W-:-:S07]  /*0380*/  ISETP.GE.AND.EX P0, PT, R9, UR25, PT, P0 ;  /* 0x0000001909007c0c */ /* 0x000fce000bf06300 */
[----:B------:R-:W-:-:S04]  /*0390*/  @!P1 IADD3 R2, PT, PT, R2, -R7, RZ ;  /* 0x8000000702029210 */ /* 0x000fc80007ffe0ff */
[CC--:B------:R-:W-:Y:S02]  /*03a0*/  ISETP.GE.U32.AND P4, PT, R2.reuse, R7.reuse, PT ;  /* 0x000000070200720c */ /* 0x0c0fe40003f86070 */
[----:B------:R-:W-:Y:S01]  /*03b0*/  ISETP.GE.AND P3, PT, R5, RZ, PT ;  /* 0x000000ff0500720c */ /* 0x000fe20003f66270 */
[----:B------:R-:W0:Y:S01]  /*03c0*/  @!P0 LDC.64 R18, c[0x0][0x3a0] ;  /* 0x0000e800ff128b82 */ /* 0x000e220000000a00 */
[-C--:B------:R-:W-:Y:S02]  /*03d0*/  ISETP.GT.U32.AND P5, PT, R7, R2.reuse, PT ;  /* 0x000000020700720c */ /* 0x080fe40003fa4070 */
[----:B------:R-:W-:Y:S02]  /*03e0*/  IADD3 R3, PT, PT, R2, -R7, RZ ;  /* 0x8000000702037210 */ /* 0x000fe40007ffe0ff */
[----:B------:R-:W-:Y:S02]  /*03f0*/  IADD3 R0, PT, PT, R40, 0x40, RZ ;  /* 0x0000004028007810 */ /* 0x000fe40007ffe0ff */
[----:B------:R-:W-:Y:S01]  /*0400*/  @!P1 IADD3 R4, PT, PT, R4, 0x1, RZ ;  /* 0x0000000104049810 */ /* 0x000fe20007ffe0ff */
[----:B------:R-:W1:Y:S01]  /*0410*/  @!P0 LDC.64 R14, c[0x0][0x398] ;  /* 0x0000e600ff0e8b82 */ /* 0x000e620000000a00 */
[----:B------:R-:W-:-:S02]  /*0420*/  SEL R16, R3, R2, !P5 ;  /* 0x0000000203107207 */ /* 0x000fc40006800000 */
[----:B------:R-:W-:Y:S02]  /*0430*/  ISETP.GE.U32.AND P1, PT, R0, UR24, PT ;  /* 0x0000001800007c0c */ /* 0x000fe4000bf26070 */
[----:B------:R-:W-:Y:S02]  /*0440*/  SHF.R.S32.HI R17, RZ, 0x1f, R0 ;  /* 0x0000001fff117819 */ /* 0x000fe40000011400 */
[----:B------:R-:W-:Y:S01]  /*0450*/  @P4 IADD3 R4, PT, PT, R4, 0x1, RZ ;  /* 0x0000000104044810 */ /* 0x000fe20007ffe0ff */
[----:B---3--:R-:W3:Y:S01]  /*0460*/  @!P0 LDC.64 R2, c[0x0][0x3f8] ;  /* 0x0000fe00ff028b82 */ /* 0x008ee20000000a00 */
[----:B------:R-:W-:Y:S02]  /*0470*/  ISETP.NE.AND P4, PT, R8, RZ, PT ;  /* 0x000000ff0800720c */ /* 0x000fe40003f85270 */
[----:B------:R-:W-:Y:S02]  /*0480*/  LOP3.LUT R5, RZ, R8, RZ, 0x33, !PT ;  /* 0x00000008ff057212 */ /* 0x000fe400078e33ff */
[----:B------:R-:W-:-:S02]  /*0490*/  @!P2 IADD3 R16, PT, PT, -R16, RZ, RZ ;  /* 0x000000ff1010a210 */ /* 0x000fc40007ffe1ff */
[----:B------:R-:W-:Y:S02]  /*04a0*/  ISETP.GE.AND.EX P1, PT, R17, UR25, PT, P1 ;  /* 0x0000001911007c0c */ /* 0x000fe4000bf26310 */
[----:B------:R-:W-:Y:S02]  /*04b0*/  @!P3 IADD3 R4, PT, PT, -R4, RZ, RZ ;  /* 0x000000ff0404b210 */ /* 0x000fe40007ffe1ff */
[----:B------:R-:W-:Y:S02]  /*04c0*/  SEL R16, R5, R16, !P4 ;  /* 0x0000001005107207 */ /* 0x000fe40006000000 */
[----:B------:R-:W-:Y:S02]  /*04d0*/  SHF.L.U32 R11, R37, 0x1, RZ ;  /* 0x00000001250b7819 */ /* 0x000fe400000006ff */
[----:B------:R-:W-:Y:S02]  /*04e0*/  SEL R7, R5, R4, !P4 ;  /* 0x0000000405077207 */ /* 0x000fe40006000000 */
[----:B------:R-:W-:-:S02]  /*04f0*/  SHF.L.U32 R10, R16, 0x2, RZ ;  /* 0x00000002100a7819 */ /* 0x000fc400000006ff */
[----:B------:R-:W-:Y:S01]  /*0500*/  LOP3.LUT R11, R11, 0x2, RZ, 0xc0, !PT ;  /* 0x000000020b0b7812 */ /* 0x000fe200078ec0ff */
[----:B------:R-:W4:Y:S01]  /*0510*/  @!P1 LDC.64 R4, c[0x0][0x3f8] ;  /* 0x0000fe00ff049b82 */ /* 0x000f220000000a00 */
[----:B------:R-:W-:Y:S02]  /*0520*/  SHF.R.S32.HI R6, RZ, 0x1f, R7 ;  /* 0x0000001fff067819 */ /* 0x000fe40000011407 */
[----:B------:R-:W-:Y:S02]  /*0530*/  SHF.R.S32.HI R43, RZ, 0x1f, R10 ;  /* 0x0000001fff2b7819 */ /* 0x000fe4000001140a */
[----:B------:R-:W-:Y:S01]  /*0540*/  LOP3.LUT R42, R10, R11, RZ, 0xfc, !PT ;  /* 0x0000000b0a2a7212 */ /* 0x000fe200078efcff */
[----:B------:R-:W-:-:S04]  /*0550*/  IMAD R6, R6, UR26, RZ ;  /* 0x0000001a06067c24 */ /* 0x000fc8000f8e02ff */
[----:B------:R-:W-:-:S04]  /*0560*/  IMAD.WIDE.U32 R42, R7, UR26, R42 ;  /* 0x0000001a072a7c25 */ /* 0x000fc8000f8e002a */
[----:B------:R-:W-:Y:S01]  /*0570*/  IMAD R7, R7, UR27, R6 ;  /* 0x0000001b07077c24 */ /* 0x000fe2000f8e0206 */
[----:B------:R-:W-:Y:S01]  /*0580*/  @!P0 MOV R44, R42 ;  /* 0x0000002a002c8202 */ /* 0x000fe20000000f00 */
[-C--:B---3--:R-:W-:Y:S01]  /*0590*/  @!P0 IMAD R6, R9, R2.reuse, RZ ;  /* 0x0000000209068224 */ /* 0x088fe200078e02ff */
[----:B------:R-:W-:Y:S01]  /*05a0*/  UISETP.NE.AND UP1, UPT, UR22, URZ, UPT ;  /* 0x000000ff1600728c */ /* 0x000fe2000bf25270 */
[----:B------:R-:W3:Y:S01]  /*05b0*/  LDC.64 R8, c[0x0][0x3a8] ;  /* 0x0000ea00ff087b82 */ /* 0x000ee20000000a00 */
[----:B------:R-:W-:Y:S01]  /*05c0*/  IADD3 R45, PT, PT, R43, R7, RZ ;  /* 0x000000072b2d7210 */ /* 0x000fe20007ffe0ff */
[C---:B------:R-:W-:Y:S02]  /*05d0*/  @!P0 IMAD R23, R40.reuse, R3, R6 ;  /* 0x0000000328178224 */ /* 0x040fe400078e0206 */
[----:B------:R-:W-:-:S04]  /*05e0*/  @!P0 IMAD.WIDE.U32 R20, R40, R2, R44 ;  /* 0x0000000228148225 */ /* 0x000fc800078e002c */
[----:B------:R-:W3:Y:S02]  /*05f0*/  @!P1 LDC.64 R2, c[0x0][0x3a0] ;  /* 0x0000e800ff029b82 */ /* 0x000ee40000000a00 */
[----:B------:R-:W3:Y:S01]  /*0600*/  @UP1 LDCU.64 UR6, c[0x0][0x3b0] ;  /* 0x00007600ff0617ac */ /* 0x000ee20008000a00 */
[----:B------:R-:W-:Y:S01]  /*0610*/  @!P0 IADD3 R21, PT, PT, R21, R23, RZ ;  /* 0x0000001715158210 */ /* 0x000fe20007ffe0ff */
[----:B----4-:R-:W-:Y:S01]  /*0620*/  @!P1 IMAD R23, R17, R4, RZ ;  /* 0x0000000411179224 */ /* 0x010fe200078e02ff */
[C---:B------:R-:W-:Y:S02]  /*0630*/  @!P0 SHF.L.U32 R17, R20.reuse, 0x2, RZ ;  /* 0x0000000214118819 */ /* 0x040fe400000006ff */
[----:B------:R-:W-:Y:S01]  /*0640*/  @!P0 SHF.L.U64.HI R22, R20, 0x2, R21 ;  /* 0x0000000214168819 */ /* 0x000fe20000010215 */
[----:B------:R-:W-:Y:S01]  /*0650*/  HFMA2 R24, -RZ, RZ, 0, 2.384185791015625e-07 ;  /* 0x00000004ff187431 */ /* 0x000fe200000001ff */
[----:B------:R-:W-:Y:S02]  /*0660*/  @!P1 MOV R20, R42 ;  /* 0x0000002a00149202 */ /* 0x000fe40000000f00 */
[----:B------:R-:W-:-:S02]  /*0670*/  CS2R R34, SRZ ;  /* 0x0000000000227805 */ /* 0x000fc4000001ff00 */
[----:B------:R-:W-:Y:S01]  /*0680*/  @!P1 MOV R21, R45 ;  /* 0x0000002d00159202 */ /* 0x000fe20000000f00 */
[C---:B------:R-:W-:Y:S01]  /*0690*/  @!P1 IMAD R23, R0.reuse, R5, R23 ;  /* 0x0000000500179224 */ /* 0x040fe200078e0217 */
[----:B------:R-:W-:Y:S01]  /*06a0*/  PLOP3.LUT P2, PT, PT, PT, UP1, 0x80, 0x8 ;  /* 0x000000000008781c */ /* 0x000fe20003f4f018 */
[----:B------:R-:W4:Y:S01]  /*06b0*/  @!P1 LDC.64 R6, c[0x0][0x398] ;  /* 0x0000e600ff069b82 */ /* 0x000f220000000a00 */
[----:B------:R-:W-:Y:S01]  /*06c0*/  @!P1 IMAD.WIDE.U32 R4, R0, R4, R20 ;  /* 0x0000000400049225 */ /* 0x000fe200078e0014 */
[C---:B0-----:R-:W-:Y:S02]  /*06d0*/  @!P0 IADD3 R18, P3, PT, R17.reuse, R18, RZ ;  /* 0x0000001211128210 */ /* 0x041fe40007f7e0ff */
[----:B-1----:R-:W-:Y:S02]  /*06e0*/  @!P0 IADD3 R14, P4, PT, R17, R14, RZ ;  /* 0x0000000e110e8210 */ /* 0x002fe40007f9e0ff */
[----:B------:R-:W-:Y:S02]  /*06f0*/  @!P1 IADD3 R5, PT, PT, R5, R23, RZ ;  /* 0x0000001705059210 */ /* 0x000fe40007ffe0ff */
[----:B------:R-:W-:-:S02]  /*0700*/  @!P1 SHF.L.U32 R21, R4, 0x2, RZ ;  /* 0x0000000204159819 */ /* 0x000fc400000006ff */
[----:B------:R-:W-:Y:S02]  /*0710*/  PLOP3.LUT P5, PT, PT, PT, UP1, 0x80, 0x8 ;  /* 0x000000000008781c */ /* 0x000fe40003faf018 */
[C---:B------:R-:W-:Y:S02]  /*0720*/  @!P0 IADD3.X R19, PT, PT, R22.reuse, R19, RZ, P3, !PT ;  /* 0x0000001316138210 */ /* 0x040fe40001ffe4ff */
[----:B------:R-:W-:Y:S02]  /*0730*/  @!P0 IADD3.X R15, PT, PT, R22, R15, RZ, P4, !PT ;  /* 0x0000000f160f8210 */ /* 0x000fe400027fe4ff */
[----:B------:R-:W-:Y:S01]  /*0740*/  IADD3 R25, PT, PT, R11, R10, RZ ;  /* 0x0000000a0b197210 */ /* 0x000fe20007ffe0ff */
[----:B------:R0:W5:Y:S01]  /*0750*/  @!P0 LDG.E.64 R34, desc[UR14][R18.64] ;  /* 0x0000000e12228981 */ /* 0x000162000c1e1b00 */
[----:B------:R-:W-:Y:S02]  /*0760*/  @!P1 SHF.L.U64.HI R0, R4, 0x2, R5 ;  /* 0x0000000204009819 */ /* 0x000fe40000010205 */
[----:B---3--:R-:W-:-:S02]  /*0770*/  @!P1 IADD3 R22, P3, PT, R21, R2, RZ ;  /* 0x0000000215169210 */ /* 0x008fc40007f7e0ff */
[----:B------:R-:W-:Y:S01]  /*0780*/  CS2R R4, SRZ ;  /* 0x0000000000047805 */ /* 0x000fe2000001ff00 */
[----:B------:R-:W-:-:S04]  /*0790*/  IMAD.WIDE R10, R25, 0x4, R8 ;  /* 0x00000004190a7825 */ /* 0x000fc800078e0208 */
[----:B------:R-:W-:Y:S01]  /*07a0*/  HFMA2 R2, -RZ, RZ, 0, 0 ;  /* 0x00000000ff027431 */ /* 0x000fe200000001ff */
[----:B------:R-:W-:Y:S02]  /*07b0*/  @!P1 IADD3.X R23, PT, PT, R0, R3, RZ, P3, !PT ;  /* 0x0000000300179210 */ /* 0x000fe40001ffe4ff */
[----:B------:R-:W-:Y:S01]  /*07c0*/  MOV R3, RZ ;  /* 0x000000ff00037202 */ /* 0x000fe20000000f00 */
[----:B------:R-:W-:Y:S01]  /*07d0*/  @P2 IMAD.WIDE R24, R25, R24, UR6 ;  /* 0x0000000619182e25 */ /* 0x000fe2000f8e0218 */
[----:B------:R-:W5:Y:S04]  /*07e0*/  LDG.E.64 R10, desc[UR14][R10.64] ;  /* 0x0000000e0a0a7981 */ /* 0x000f68000c1e1b00 */
[----:B------:R0:W5:Y:S04]  /*07f0*/  @P5 LDG.E.64 R4, desc[UR14][R24.64] ;  /* 0x0000000e18045981 */ /* 0x000168000c1e1b00 */
[----:B------:R0:W5:Y:S01]  /*0800*/  @!P0 LDG.E.64 R2, desc[UR14][R14.64] ;  /* 0x0000000e0e028981 */ /* 0x000162000c1e1b00 */
[----:B----4-:R-:W-:-:S04]  /*0810*/  @!P1 IADD3 R20, P4, PT, R21, R6, RZ ;  /* 0x0000000615149210 */ /* 0x010fc80007f9e0ff */
[----:B------:R-:W-:Y:S02]  /*0820*/  @!P1 IADD3.X R21, PT, PT, R0, R7, RZ, P4, !PT ;  /* 0x0000000700159210 */ /* 0x000fe400027fe4ff */
[----:B------:R-:W-:Y:S02]  /*0830*/  CS2R R6, SRZ ;  /* 0x0000000000067805 */ /* 0x000fe4000001ff00 */
[----:B------:R-:W-:-:S04]  /*0840*/  CS2R R8, SRZ ;  /* 0x0000000000087805 */ /* 0x000fc8000001ff00 */
[----:B------:R0:W5:Y:S04]  /*0850*/  @!P1 LDG.E.64 R6, desc[UR14][R22.64] ;  /* 0x0000000e16069981 */ /* 0x000168000c1e1b00 */
[----:B------:R0:W5:Y:S01]  /*0860*/  @!P1 LDG.E.64 R8, desc[UR14][R20.64] ;  /* 0x0000000e14089981 */ /* 0x000162000c1e1b00 */
        /* <DEDUP_REMOVED lines=13> */
[----:B0-----:R-:W-:Y:S05]  /*0940*/  BRA.U UP3, `(.L_x_1006) ;  /* 0x0000000103747547 */ /* 0x001fea000b800000 */
[----:B-----5:R-:W-:Y:S01]  /*0950*/  FADD.FTZ R13, R34, -UR23 ;  /* 0x80000017220d7e21 */ /* 0x020fe20008010000 */
[----:B------:R-:W-:Y:S01]  /*0960*/  FADD.FTZ R0, R35, -UR23 ;  /* 0x8000001723007e21 */ /* 0x000fe20008010000 */
[----:B------:R-:W-:Y:S01]  /*0970*/  FMUL.FTZ R12, R2, R10 ;  /* 0x0000000a020c7220 */ /* 0x000fe20000410000 */
[-C--:B------:R-:W-:Y:S01]  /*0980*/  FMUL.FTZ R15, R3, R11.reuse ;  /* 0x0000000b030f7220 */ /* 0x080fe20000410000 */
[----:B------:R-:W-:Y:S01]  /*0990*/  FMUL.FTZ R13, R13, UR17 ;  /* 0x000000110d0d7c20 */ /* 0x000fe20008410000 */
[----:B------:R-:W-:Y:S01]  /*09a0*/  FMUL.FTZ R0, R0, UR17 ;  /* 0x0000001100007c20 */ /* 0x000fe20008410000 */
[----:B------:R-:W-:Y:S01]  /*09b0*/  FADD.FTZ R14, RZ, R12 ;  /* 0x0000000cff0e7221 */ /* 0x000fe20000010000 */
[----:B------:R-:W-:Y:S01]  /*09c0*/  FMUL.FTZ R19, R9, R11 ;  /* 0x0000000b09137220 */ /* 0x000fe20000410000 */
[----:B------:R-:W-:Y:S01]  /*09d0*/  FFMA.FTZ R17, R13, R12, RZ ;  /* 0x0000000c0d117223 */ /* 0x000fe200000100ff */
[----:B------:R-:W-:Y:S01]  /*09e0*/  FADD.FTZ R12, R6, -UR23 ;  /* 0x80000017060c7e21 */ /* 0x000fe20008010000 */
[----:B------:R-:W-:Y:S01]  /*09f0*/  FADD.FTZ R14, R15, R14 ;  /* 0x0000000e0f0e7221 */ /* 0x000fe20000010000 */
[----:B------:R-:W-:Y:S01]  /*0a00*/  FFMA.FTZ R13, R2, R13, RZ ;  /* 0x0000000d020d7223 */ /* 0x000fe200000100ff */
[----:B------:R-:W-:Y:S01]  /*0a10*/  FFMA.FTZ R17, R0, R15, R17 ;  /* 0x0000000f00117223 */ /* 0x000fe20000010011 */
[----:B------:R-:W-:Y:S01]  /*0a20*/  FMUL.FTZ R15, R8, R10 ;  /* 0x0000000a080f7220 */ /* 0x000fe20000410000 */
[----:B------:R-:W-:Y:S01]  /*0a30*/  FMUL.FTZ R18, R12, UR17 ;  /* 0x000000110c127c20 */ /* 0x000fe20008410000 */
[----:B------:R-:W-:Y:S01]  /*0a40*/  FADD.FTZ R12, R7, -UR23 ;  /* 0x80000017070c7e21 */ /* 0x000fe20008010000 */
[----:B------:R-:W-:Y:S01]  /*0a50*/  FFMA.FTZ R0, R3, R0, RZ ;  /* 0x0000000003007223 */ /* 0x000fe200000100ff */
[----:B------:R-:W-:Y:S01]  /*0a60*/  FADD.FTZ R20, R14, R15 ;  /* 0x0000000f0e147221 */ /* 0x000fe20000010000 */
[----:B------:R-:W-:Y:S01]  /*0a70*/  FFMA.FTZ R15, R18, R15, R17 ;  /* 0x0000000f120f7223 */ /* 0x000fe20000010011 */
[----:B------:R-:W-:Y:S01]  /*0a80*/  FMUL.FTZ R14, R12, UR17 ;  /* 0x000000110c0e7c20 */ /* 0x000fe20008410000 */
[----:B------:R-:W-:Y:S01]  /*0a90*/  FFMA.FTZ R12, R8, R18, R13 ;  /* 0x00000012080c7223 */ /* 0x000fe2000001000d */
[----:B------:R-:W-:Y:S01]  /*0aa0*/  FADD.FTZ R17, R19, R20 ;  /* 0x0000001413117221 */ /* 0x000fe20000010000 */
[----:B------:R-:W-:Y:S01]  /*0ab0*/  FADD.FTZ R20, RZ, R3 ;  /* 0x00000003ff147221 */ /* 0x000fe20000010000 */
[----:B------:R-:W-:Y:S01]  /*0ac0*/  FFMA.FTZ R19, R14, R19, R15 ;  /* 0x000000130e137223 */ /* 0x000fe2000001000f */
[----:B------:R-:W-:Y:S01]  /*0ad0*/  FADD.FTZ R15, RZ, R2 ;  /* 0x00000002ff0f7221 */ /* 0x000fe20000010000 */
[----:B------:R-:W-:-:S03]  /*0ae0*/  FFMA.FTZ R13, R9, R14, R0 ;  /* 0x0000000e090d7223 */ /* 0x000fc60000010000 */
[----:B------:R-:W-:Y:S01]  /*0af0*/  FADD.FTZ R14, R8, R15 ;  /* 0x0000000f080e7221 */ /* 0x000fe20000010000 */
[----:B------:R-:W-:Y:S01]  /*0b00*/  FADD.FTZ R15, R9, R20 ;  /* 0x00000014090f7221 */ /* 0x000fe20000010000 */
[----:B------:R-:W-:Y:S06]  /*0b10*/  BRA `(.L_x_1007) ;  /* 0x0000000400007947 */ /* 0x000fec0003800000 */
.L_x_1006:
[----:B-----5:R-:W-:Y:S01]  /*0b20*/  FADD.FTZ R13, R34, -UR23 ;  /* 0x80000017220d7e21 */ /* 0x020fe20008010000 */
[----:B------:R-:W-:Y:S01]  /*0b30*/  FADD.FTZ R0, R35, -UR23 ;  /* 0x8000001723007e21 */ /* 0x000fe20008010000 */
[----:B------:R-:W-:Y:S01]  /*0b40*/  FADD.FTZ R15, R6, -UR23 ;  /* 0x80000017060f7e21 */ /* 0x000fe20008010000 */
[----:B------:R-:W-:Y:S01]  /*0b50*/  FADD.FTZ R18, R7, -UR23 ;  /* 0x8000001707127e21 */ /* 0x000fe20008010000 */
[----:B------:R-:W-:Y:S01]  /*0b60*/  FMUL.FTZ R13, R13, UR17 ;  /* 0x000000110d0d7c20 */ /* 0x000fe20008410000 */
[----:B------:R-:W-:Y:S01]  /*0b70*/  FMUL.FTZ R0, R0, UR17 ;  /* 0x0000001100007c20 */ /* 0x000fe20008410000 */
[----:B------:R-:W-:Y:S01]  /*0b80*/  FMUL.FTZ R15, R15, UR17 ;  /* 0x000000110f0f7c20 */ /* 0x000fe20008410000 */
[----:B------:R-:W-:Y:S01]  /*0b90*/  FMUL.FTZ R18, R18, UR17 ;  /* 0x0000001112127c20 */ /* 0x000fe20008410000 */
[C-C-:B------:R-:W-:Y:S01]  /*0ba0*/  FFMA.FTZ R19, R10.reuse, R13, R4.reuse ;  /* 0x0000000d0a137223 */ /* 0x140fe20000010004 */
[C-C-:B------:R-:W-:Y:S01]  /*0bb0*/  FFMA.FTZ R17, R11.reuse, R0, R5.reuse ;  /* 0x000000000b117223 */ /* 0x140fe20000010005 */
[----:B------:R-:W-:Y:S01]  /*0bc0*/  FFMA.FTZ R14, R10, R15, R4 ;  /* 0x0000000f0a0e7223 */ /* 0x000fe20000010004 */
[----:B------:R-:W-:Y:S01]  /*0bd0*/  FFMA.FTZ R12, R11, R18, R5 ;  /* 0x000000120b0c7223 */ /* 0x000fe20000010005 */
[----:B------:R-:W-:Y:S01]  /*0be0*/  FMUL.FTZ R20, R19, -1.4426950216293334961 ;  /* 0xbfb8aa3b13147820 */ /* 0x000fe20000410000 */
[----:B------:R-:W-:Y:S01]  /*0bf0*/  FMUL.FTZ R24, R17, -1.4426950216293334961 ;  /* 0xbfb8aa3b11187820 */ /* 0x000fe20000410000 */
[----:B------:R-:W-:Y:S01]  /*0c00*/  FMUL.FTZ R25, R14, -1.4426950216293334961 ;  /* 0xbfb8aa3b0e197820 */ /* 0x000fe20000410000 */
[----:B------:R-:W-:-:S03]  /*0c10*/  FMUL.FTZ R27, R12, -1.4426950216293334961 ;  /* 0xbfb8aa3b0c1b7820 */ /* 0x000fc60000410000 */
[----:B------:R-:W0:Y:S04]  /*0c20*/  MUFU.EX2 R20, R20 ;  /* 0x0000001400147308 */ /* 0x000e280000000800 */
[----:B------:R-:W1:Y:S04]  /*0c30*/  MUFU.EX2 R24, R24 ;  /* 0x0000001800187308 */ /* 0x000e680000000800 */
[----:B------:R-:W2:Y:S04]  /*0c40*/  MUFU.EX2 R25, R25 ;  /* 0x0000001900197308 */ /* 0x000ea80000000800 */
[----:B------:R-:W3:Y:S01]  /*0c50*/  MUFU.EX2 R27, R27 ;  /* 0x0000001b001b7308 */ /* 0x000ee20000000800 */
[----:B0-----:R-:W-:Y:S01]  /*0c60*/  FADD.FTZ R23, R20, 1 ;  /* 0x3f80000014177421 */ /* 0x001fe20000010000 */
[----:B-1----:R-:W-:-:S05]  /*0c70*/  FADD.FTZ R22, R24, 1 ;  /* 0x3f80000018167421 */ /* 0x002fca0000010000 */
[----:B------:R-:W0:Y:S01]  /*0c80*/  MUFU.RCP R23, R23 ;  /* 0x0000001700177308 */ /* 0x000e220000001000 */
[----:B--2---:R-:W-:Y:S01]  /*0c90*/  FADD.FTZ R21, R25, 1 ;  /* 0x3f80000019157421 */ /* 0x004fe20000010000 */
[----:B---3--:R-:W-:-:S06]  /*0ca0*/  FADD.FTZ R20, R27, 1 ;  /* 0x3f8000001b147421 */ /* 0x008fcc0000010000 */
[----:B------:R-:W1:Y:S08]  /*0cb0*/  MUFU.RCP R22, R22 ;  /* 0x0000001600167308 */ /* 0x000e700000001000 */
[----:B------:R-:W2:Y:S01]  /*0cc0*/  MUFU.RCP R21, R21 ;  /* 0x0000001500157308 */ /* 0x000ea20000001000 */
[----:B0-----:R-:W-:Y:S01]  /*0cd0*/  FADD.FTZ R24, -R23, 1 ;  /* 0x3f80000017187421 */ /* 0x001fe20000010100 */
[----:B------:R-:W-:-:S03]  /*0ce0*/  FMUL.FTZ R23, R2, R23 ;  /* 0x0000001702177220 */ /* 0x000fc60000410000 */
[----:B------:R-:W-:-:S03]  /*0cf0*/  FFMA.FTZ R24, R19, R24, 1 ;  /* 0x3f80000013187423 */ /* 0x000fc60000010018 */
[----:B------:R-:W0:Y:S01]  /*0d00*/  MUFU.RCP R20, R20 ;  /* 0x0000001400147308 */ /* 0x000e220000001000 */
[----:B-1----:R-:W-:Y:S01]  /*0d10*/  FADD.FTZ R26, -R22, 1 ;  /* 0x3f800000161a7421 */ /* 0x002fe20000010100 */
[----:B------:R-:W-:-:S03]  /*0d20*/  FMUL.FTZ R22, R3, R22 ;  /* 0x0000001603167220 */ /* 0x000fc60000410000 */
[----:B------:R-:W-:Y:S01]  /*0d30*/  FFMA.FTZ R17, R17, R26, 1 ;  /* 0x3f80000011117423 */ /* 0x000fe2000001001a */
[----:B--2---:R-:W-:Y:S01]  /*0d40*/  FADD.FTZ R25, -R21, 1 ;  /* 0x3f80000015197421 */ /* 0x004fe20000010100 */
[----:B------:R-:W-:-:S03]  /*0d50*/  FMUL.FTZ R21, R8, R21 ;  /* 0x0000001508157220 */ /* 0x000fc60000410000 */
[----:B------:R-:W-:Y:S01]  /*0d60*/  FFMA.FTZ R26, R14, R25, 1 ;  /* 0x3f8000000e1a7423 */ /* 0x000fe20000010019 */
[----:B------:R-:W-:Y:S01]  /*0d70*/  FMUL.FTZ R14, R23, R24 ;  /* 0x00000018170e7220 */ /* 0x000fe20000410000 */
[----:B0-----:R-:W-:Y:S01]  /*0d80*/  FADD.FTZ R19, -R20, 1 ;  /* 0x3f80000014137421 */ /* 0x001fe20000010100 */
[----:B------:R-:W-:Y:S01]  /*0d90*/  FMUL.FTZ R20, R9, R20 ;  /* 0x0000001409147220 */ /* 0x000fe20000410000 */
[----:B------:R-:W-:Y:S02]  /*0da0*/  FMUL.FTZ R21, R21, R26 ;  /* 0x0000001a15157220 */ /* 0x000fe40000410000 */
[----:B------:R-:W-:Y:S01]  /*0db0*/  FFMA.FTZ R23, R12, R19, 1 ;  /* 0x3f8000000c177423 */ /* 0x000fe20000010013 */
[----:B------:R-:W-:Y:S01]  /*0dc0*/  FMUL.FTZ R12, R22, R17 ;  /* 0x00000011160c7220 */ /* 0x000fe20000410000 */
[----:B------:R-:W-:Y:S02]  /*0dd0*/  FMUL.FTZ R22, R10, R14 ;  /* 0x0000000e0a167220 */ /* 0x000fe40000410000 */
[----:B------:R-:W-:Y:S01]  /*0de0*/  FMUL.FTZ R20, R20, R23 ;  /* 0x0000001714147220 */ /* 0x000fe20000410000 */
[----:B------:R-:W-:Y:S01]  /*0df0*/  FMUL.FTZ R17, R11, R12 ;  /* 0x0000000c0b117220 */ /* 0x000fe20000410000 */
[----:B------:R-:W-:Y:S01]  /*0e00*/  FFMA.FTZ R19, R13, R22, RZ ;  /* 0x000000160d137223 */ /* 0x000fe200000100ff */
[----:B------:R-:W-:Y:S01]  /*0e10*/  FADD.FTZ R24, RZ, R22 ;  /* 0x00000016ff187221 */ /* 0x000fe20000010000 */
[----:B------:R-:W-:-:S02]  /*0e20*/  FMUL.FTZ R23, R10, R21 ;  /* 0x000000150a177220 */ /* 0x000fc40000410000 */
[----:B------:R-:W-:Y:S01]  /*0e30*/  FFMA.FTZ R22, R0, R17, R19 ;  /* 0x0000001100167223 */ /* 0x000fe20000010013 */
[----:B------:R-:W-:Y:S01]  /*0e40*/  FADD.FTZ R24, R17, R24 ;  /* 0x0000001811187221 */ /* 0x000fe20000010000 */
[----:B------:R-:W-:Y:S02]  /*0e50*/  FMUL.FTZ R17, R11, R20 ;  /* 0x000000140b117220 */ /* 0x000fe40000410000 */
[----:B------:R-:W-:Y:S01]  /*0e60*/  FFMA.FTZ R19, R15, R23, R22 ;  /* 0x000000170f137223 */ /* 0x000fe20000010016 */
[----:B------:R-:W-:Y:S01]  /*0e70*/  FADD.FTZ R24, R24, R23 ;  /* 0x0000001718187221 */ /* 0x000fe20000010000 */
[----:B------:R-:W-:Y:S01]  /*0e80*/  FFMA.FTZ R22, R13, R14, RZ ;  /* 0x0000000e0d167223 */ /* 0x000fe200000100ff */
[----:B------:R-:W-:Y:S01]  /*0e90*/  FADD.FTZ R14, RZ, R14 ;  /* 0x0000000eff0e7221 */ /* 0x000fe20000010000 */
[----:B------:R-:W-:Y:S01]  /*0ea0*/  FFMA.FTZ R13, R0, R12, RZ ;  /* 0x0000000c000d7223 */ /* 0x000fe200000100ff */
[----:B------:R-:W-:Y:S01]  /*0eb0*/  FADD.FTZ R23, RZ, R12 ;  /* 0x0000000cff177221 */ /* 0x000fe20000010000 */
[----:B------:R-:W-:Y:S01]  /*0ec0*/  FFMA.FTZ R19, R18, R17, R19 ;  /* 0x0000001112137223 */ /* 0x000fe20000010013 */
[----:B------:R-:W-:Y:S01]  /*0ed0*/  FFMA.FTZ R12, R15, R21, R22 ;  /* 0x000000150f0c7223 */ /* 0x000fe20000010016 */
[----:B------:R-:W-:Y:S01]  /*0ee0*/  FADD.FTZ R17, R17, R24 ;  /* 0x0000001811117221 */ /* 0x000fe20000010000 */
[----:B------:R-:W-:Y:S01]  /*0ef0*/  FADD.FTZ R14, R14, R21 ;  /* 0x000000150e0e7221 */ /* 0x000fe20000010000 */
[----:B------:R-:W-:Y:S01]  /*0f00*/  FFMA.FTZ R13, R18, R20, R13 ;  /* 0x00000014120d7223 */ /* 0x000fe2000001000d */
[----:B------:R-:W-:-:S07]  /*0f10*/  FADD.FTZ R15, R23, R20 ;  /* 0x00000014170f7221 */ /* 0x000fce0000010000 */
.L_x_1007:
        /* <DEDUP_REMOVED lines=35> */
.L_x_1009:
[----:B------:R-:W-:Y:S05]  /*1150*/  BSYNC.RECONVERGENT B0 ;  /* 0x0000000000007941 */ /* 0x000fea0003800200 */
.L_x_1008:
        /* <DEDUP_REMOVED lines=15> */
.L_x_1011:
[----:B------:R-:W-:Y:S05]  /*1250*/  BSYNC.RECONVERGENT B0 ;  /* 0x0000000000007941 */ /* 0x000fea0003800200 */
.L_x_1010:
[----:B------:R-:W-:Y:S06]  /*1260*/  BAR.SYNC.DEFER_BLOCKING 0x0 ;  /* 0x0000000000007b1d */ /* 0x000fec0000010000 */
[----:B------:R-:W-:Y:S04]  /*1270*/  BSSY.RECONVERGENT B0, `(.L_x_1012) ;  /* 0x000013d000007945 */ /* 0x000fe80003800200 */
[----:B------:R-:W-:Y:S05]  /*1280*/  @P4 BRA `(.L_x_1013) ;  /* 0x0000001000ec4947 */ /* 0x000fea0003800000 */
[----:B-12---:R-:W1:Y:S04]  /*1290*/  LDS.128 R16, [R39+0x20] ;  /* 0x0000200027107984 */ /* 0x006e680000000c00 */
[----:B------:R-:W2:Y:S04]  /*12a0*/  LDS.128 R20, [R39+0x40] ;  /* 0x0000400027147984 */ /* 0x000ea80000000c00 */
[----:B------:R-:W4:Y:S04]  /*12b0*/  LDS.128 R24, [R39+0x60] ;  /* 0x0000600027187984 */ /* 0x000f280000000c00 */
[----:B------:R-:W5:Y:S01]  /*12c0*/  LDS.128 R28, [R39+0x80] ;  /* 0x00008000271c7984 */ /* 0x000f620000000c00 */
        /* <DEDUP_REMOVED lines=9> */
[----:B----4-:R-:W-:Y:S01]  /*1360*/  FADD.FTZ R41, R41, R24 ;  /* 0x0000001829297221 */ /* 0x010fe20000010000 */
[----:B------:R-:W2:Y:S01]  /*1370*/  LDS.128 R16, [R39+0xc0] ;  /* 0x0000c00027107984 */ /* 0x000ea20000000c00 */
[----:B------:R-:W-:Y:S01]  /*1380*/  FADD.FTZ R24, R20, R25 ;  /* 0x0000001914187221 */ /* 0x000fe20000010000 */
[----:B------:R-:W-:Y:S01]  /*1390*/  FADD.FTZ R25, R21, R26 ;  /* 0x0000001a15197221 */ /* 0x000fe20000010000 */
[----:B------:R-:W-:Y:S01]  /*13a0*/  FADD.FTZ R26, R22, R27 ;  /* 0x0000001b161a7221 */ /* 0x000fe20000010000 */
[----:B-----5:R-:W-:Y:S01]  /*13b0*/  FADD.FTZ R41, R41, R28 ;  /* 0x0000001c29297221 */ /* 0x020fe20000010000 */
[----:B------:R-:W4:Y:S01]  /*13c0*/  LDS.128 R20, [R39+0xe0] ;  /* 0x0000e00027147984 */ /* 0x000f220000000c00 */
[----:B------:R-:W-:Y:S01]  /*13d0*/  FADD.FTZ R28, R24, R29 ;  /* 0x0000001d181c7221 */ /* 0x000fe20000010000 */
[----:B------:R-:W-:Y:S01]  /*13e0*/  FADD.FTZ R29, R25, R30 ;  /* 0x0000001e191d7221 */ /* 0x000fe20000010000 */
[----:B------:R-:W-:-:S02]  /*13f0*/  FADD.FTZ R30, R26, R31 ;  /* 0x0000001f1a1e7221 */ /* 0x000fc40000010000 */
[----:B------:R-:W5:Y:S01]  /*1400*/  LDS.128 R24, [R39+0x100] ;  /* 0x0001000027187984 */ /* 0x000f620000000c00 */
        /* <DEDUP_REMOVED lines=30> */
[----:B----4-:R-:W-:Y:S01]  /*15f0*/  FADD.FTZ R41, R41, R20 ;  /* 0x0000001429297221 */ /* 0x010fe20000010000 */
[----:B------:R-:W-:Y:S01]  /*1600*/  FADD.FTZ R28, R28, R21 ;  /* 0x000000151c1c7221 */ /* 0x000fe20000010000 */
[----:B------:R-:W-:Y:S01]  /*1610*/  FADD.FTZ R29, R29, R22 ;  /* 0x000000161d1d7221 */ /* 0x000fe20000010000 */
[----:B------:R-:W-:Y:S01]  /*1620*/  FADD.FTZ R30, R30, R23 ;  /* 0x000000171e1e7221 */ /* 0x000fe20000010000 */
[----:B-----5:R-:W-:Y:S01]  /*1630*/  FADD.FTZ R41, R41, R24 ;  /* 0x0000001829297221 */ /* 0x020fe20000010000 */
[----:B------:R-:W4:Y:S01]  /*1640*/  LDS.128 R20, [R39+0x1e0] ;  /* 0x0001e00027147984 */ /* 0x000f220000000c00 */
[----:B------:R-:W-:Y:S01]  /*1650*/  FADD.FTZ R28, R28, R25 ;  /* 0x000000191c1c7221 */ /* 0x000fe20000010000 */
[----:B------:R-:W-:Y:S01]  /*1660*/  FADD.FTZ R29, R29, R26 ;  /* 0x0000001a1d1d7221 */ /* 0x000fe20000010000 */
[----:B------:R-:W-:Y:S02]  /*1670*/  FADD.FTZ R30, R30, R27 ;  /* 0x0000001b1e1e7221 */ /* 0x000fe40000010000 */
[----:B------:R-:W5:Y:S01]  /*1680*/  LDS.128 R24, [R39+0x200] ;  /* 0x0002000027187984 */ /* 0x000f620000000c00 */
        /* <DEDUP_REMOVED lines=10> */
[----:B----4-:R-:W-:Y:S01]  /*1730*/  FADD.FTZ R41, R41, R20 ;  /* 0x0000001429297221 */ /* 0x010fe20000010000 */
[----:B------:R-:W-:Y:S01]  /*1740*/  FADD.FTZ R28, R28, R21 ;  /* 0x000000151c1c7221 */ /* 0x000fe20000010000 */
[----:B------:R-:W-:Y:S01]  /*1750*/  FADD.FTZ R29, R29, R22 ;  /* 0x000000161d1d7221 */ /* 0x000fe20000010000 */
[----:B------:R-:W-:-:S02]  /*1760*/  FADD.FTZ R30, R30, R23 ;  /* 0x000000171e1e7221 */ /* 0x000fc40000010000 */
[----:B------:R-:W4:Y:S01]  /*1770*/  LDS.128 R20, [R39+0x260] ;  /* 0x0002600027147984 */ /* 0x000f220000000c00 */
[----:B-----5:R-:W-:Y:S01]  /*1780*/  FADD.FTZ R41, R41, R24 ;  /* 0x0000001829297221 */ /* 0x020fe20000010000 */
        /* <DEDUP_REMOVED lines=194> */
[----:B----4-:R-:W-:Y:S01]  /*23b0*/  FADD.FTZ R31, R31, R20 ;  /* 0x000000141f1f7221 */ /* 0x010fe20000010000 */
[----:B------:R-:W-:Y:S01]  /*23c0*/  FADD.FTZ R28, R28, R21 ;  /* 0x000000151c1c7221 */ /* 0x000fe20000010000 */
[----:B------:R-:W-:Y:S01]  /*23d0*/  FADD.FTZ R29, R29, R22 ;  /* 0x000000161d1d7221 */ /* 0x000fe20000010000 */
[----:B------:R-:W-:-:S02]  /*23e0*/  FADD.FTZ R30, R30, R23 ;  /* 0x000000171e1e7221 */ /* 0x000fc40000010000 */
[----:B------:R-:W2:Y:S01]  /*23f0*/  LDS.128 R20, [R39+0x740] ;  /* 0x0007400027147984 */ /* 0x000ea20000000c00 */
[----:B-----5:R-:W-:Y:S01]  /*2400*/  FADD.FTZ R31, R31, R24 ;  /* 0x000000181f1f7221 */ /* 0x020fe20000010000 */
        /* <DEDUP_REMOVED lines=8> */
[----:B------:R-:W-:Y:S01]  /*2490*/  LDS.128 R12, [R39+0x7c0] ;  /* 0x0007c000270c7984 */ /* 0x000fe20000000c00 */
[----:B--2---:R-:W-:Y:S01]  /*24a0*/  FADD.FTZ R31, R31, R20 ;  /* 0x000000141f1f7221 */ /* 0x004fe20000010000 */
[----:B------:R-:W-:Y:S01]  /*24b0*/  FADD.FTZ R28, R28, R21 ;  /* 0x000000151c1c7221 */ /* 0x000fe20000010000 */
[----:B------:R-:W-:Y:S01]  /*24c0*/  FADD.FTZ R29, R29, R22 ;  /* 0x000000161d1d7221 */ /* 0x000fe20000010000 */
[----:B------:R-:W-:Y:S01]  /*24d0*/  FADD.FTZ R30, R30, R23 ;  /* 0x000000171e1e7221 */ /* 0x000fe20000010000 */
[----:B------:R-:W-:Y:S01]  /*24e0*/  FADD.FTZ R31, R31, R16 ;  /* 0x000000101f1f7221 */ /* 0x000fe20000010000 */
        /* <DEDUP_REMOVED lines=9> */
[----:B-1----:R-:W-:Y:S01]  /*2580*/  FADD.FTZ R31, R31, R20 ;  /* 0x000000141f1f7221 */ /* 0x002fe20000010000 */
[----:B------:R-:W-:Y:S01]  /*2590*/  FADD.FTZ R28, R28, R21 ;  /* 0x000000151c1c7221 */ /* 0x000fe20000010000 */
[----:B------:R-:W-:Y:S01]  /*25a0*/  FADD.FTZ R29, R29, R22 ;  /* 0x000000161d1d7221 */ /* 0x000fe20000010000 */
[----:B------:R-:W-:Y:S01]  /*25b0*/  FADD.FTZ R30, R30, R23 ;  /* 0x000000171e1e7221 */ /* 0x000fe20000010000 */
[----:B------:R-:W-:Y:S01]  /*25c0*/  FADD.FTZ R31, R31, R12 ;  /* 0x0000000c1f1f7221 */ /* 0x000fe20000010000 */
[----:B------:R-:W-:Y:S01]  /*25d0*/  FADD.FTZ R28, R28, R13 ;  /* 0x0000000d1c1c7221 */ /* 0x000fe20000010000 */
[----:B------:R-:W-:Y:S01]  /*25e0*/  FADD.FTZ R29, R29, R14 ;  /* 0x0000000e1d1d7221 */ /* 0x000fe20000010000 */
[----:B------:R-:W-:Y:S01]  /*25f0*/  FADD.FTZ R30, R30, R15 ;  /* 0x0000000f1e1e7221 */ /* 0x000fe20000010000 */
[----:B--2---:R-:W-:Y:S01]  /*2600*/  FADD.FTZ R12, R31, R16 ;  /* 0x000000101f0c7221 */ /* 0x004fe20000010000 */
[----:B------:R-:W-:Y:S01]  /*2610*/  FADD.FTZ R13, R28, R17 ;  /* 0x000000111c0d7221 */ /* 0x000fe20000010000 */
[----:B------:R-:W-:Y:S01]  /*2620*/  FADD.FTZ R14, R29, R18 ;  /* 0x000000121d0e7221 */ /* 0x000fe20000010000 */
[----:B------:R-:W-:-:S07]  /*2630*/  FADD.FTZ R15, R30, R19 ;  /* 0x000000131e0f7221 */ /* 0x000fce0000010000 */
.L_x_1013:
[----:B------:R-:W-:Y:S05]  /*2640*/  BSYNC.RECONVERGENT B0 ;  /* 0x0000000000007941 */ /* 0x000fea0003800200 */
.L_x_1012:
        /* <DEDUP_REMOVED lines=28> */
.L_x_1015:
[----:B------:R-:W-:Y:S05]  /*2810*/  BSYNC.RECONVERGENT B0 ;  /* 0x0000000000007941 */ /* 0x000fea0003800200 */
.L_x_1014:
        /* <DEDUP_REMOVED lines=21> */
[----:B------:R-:W-:Y:S01]  /*2970*/  IADD3 R17, PT, PT, -R0, 0x1, RZ ;  /* 0x0000000100117810 */ /* 0x000fe20007ffe1ff */
        /* <DEDUP_REMOVED lines=8> */
.L_x_1018:
[----:B------:R-:W4:Y:S04]  /*2a00*/  LDG.E.STRONG.GPU R0, desc[UR14][R12.64] ;  /* 0x0000000e0c007981 */ /* 0x000f28000c1ef900 */
[----:B----4-:R-:W-:Y:S01]  /*2a10*/  CCTL.IVALL ;  /* 0x00000000ff00798f */ /* 0x010fe20002000000 */
[----:B------:R-:W-:Y:S05]  /*2a20*/  YIELD ;  /* 0x0000000000007946 */ /* 0x000fea0003800000 */
[----:B------:R-:W-:-:S13]  /*2a30*/  ISETP.NE.AND P1, PT, R0, R19, PT ;  /* 0x000000130000720c */ /* 0x000fda0003f25270 */
[----:B------:R-:W-:Y:S05]  /*2a40*/  @P1 BRA `(.L_x_1018) ;  /* 0xfffffffc00ec1947 */ /* 0x000fea000383ffff */
.L_x_1017:
[----:B------:R-:W-:Y:S05]  /*2a50*/  WARPSYNC.ALL ;  /* 0x0000000000007948 */ /* 0x000fea0003800000 */
[----:B------:R-:W-:Y:S01]  /*2a60*/  BAR.SYNC.DEFER_BLOCKING 0x0 ;  /* 0x0000000000007b1d */ /* 0x000fe20000010000 */
[----:B------:R-:W-:-:S05]  /*2a70*/  HFMA2 R0, -RZ, RZ, 0, 0 ;  /* 0x00000000ff007431 */ /* 0x000fca00000001ff */
[----:B------:R-:W-:Y:S05]  /*2a80*/  @!P3 BRA `(.L_x_1019) ;  /* 0x000000040020b947 */ /* 0x000fea0003800000 */
[----:B------:R-:W-:-:S07]  /*2a90*/  MOV R0, RZ ;  /* 0x000000ff00007202 */ /* 0x000fce0000000f00 */
.L_x_1020:
[C---:B------:R-:W-:Y:S02]  /*2aa0*/  ISETP.EQ.OR P5, PT, R0.reuse, UR19, P2 ;  /* 0x0000001300007c0c */ /* 0x040fe400097a2670 */
[C---:B-1--4-:R-:W-:Y:S02]  /*2ab0*/  IADD3 R12, PT, PT, R0.reuse, 0x1, RZ ;  /* 0x00000001000c7810 */ /* 0x052fe40007ffe0ff */
        /* <DEDUP_REMOVED lines=15> */
[----:B------:R-:W4:Y:S04]  /*2bb0*/  @!P6 LDG.E.64 R12, desc[UR14][R12.64] ;  /* 0x0000000e0c0ce981 */ /* 0x000f28000c1e1b00 */
[----:B------:R-:W5:Y:S01]  /*2bc0*/  @!P1 LDG.E.64 R16, desc[UR14][R16.64] ;  /* 0x0000000e10109981 */ /* 0x000f62000c1e1b00 */
[C---:B------:R-:W-:Y:S02]  /*2bd0*/  IADD3 R19, PT, PT, R0.reuse, 0x4, RZ ;  /* 0x0000000400137810 */ /* 0x040fe40007ffe0ff */
[----:B--2---:R-:W-:Y:S02]  /*2be0*/  IADD3 R18, PT, PT, R0, 0x3, RZ ;  /* 0x0000000300127810 */ /* 0x004fe40007ffe0ff */
        /* <DEDUP_REMOVED lines=12> */
[----:B----4-:R-:W-:Y:S01]  /*2cb0*/  @!P6 FADD.FTZ R32, R32, R12 ;  /* 0x0000000c2020e221 */ /* 0x010fe20000010000 */
[----:B------:R-:W-:Y:S01]  /*2cc0*/  @!P6 FADD.FTZ R33, R33, R13 ;  /* 0x0000000d2121e221 */ /* 0x000fe20000010000 */
[----:B------:R-:W-:Y:S01]  /*2cd0*/  ISETP.EQ.OR P6, PT, R19, UR19, P2 ;  /* 0x0000001313007c0c */ /* 0x000fe200097c2670 */
[----:B------:R-:W-:-:S02]  /*2ce0*/  HFMA2 R13, -RZ, RZ, 0, 4.76837158203125e-07 ;  /* 0x00000008ff0d7431 */ /* 0x000fc400000001ff */
[----:B-----5:R-:W-:Y:S01]  /*2cf0*/  @!P1 FADD.FTZ R32, R32, R16 ;  /* 0x0000001020209221 */ /* 0x020fe20000010000 */
        /* <DEDUP_REMOVED lines=33> */
.L_x_1019:
[----:B------:R-:W-:-:S04]  /*2f10*/  ULOP3.LUT UR6, UR21, 0x7, URZ, 0xc0, !UPT ;  /* 0x0000000715067892 */ /* 0x000fc8000f8ec0ff */
[----:B------:R-:W-:-:S09]  /*2f20*/  UISETP.NE.AND UP2, UPT, UR6, URZ, UPT ;  /* 0x000000ff0600728c */ /* 0x000fd2000bf45270 */
[----:B------:R-:W-:Y:S05]  /*2f30*/  BRA.U !UP2, `(.L_x_1016) ;  /* 0x000000050a287547 */ /* 0x000fea000b800000 */
[----:B------:R-:W-:-:S04]  /*2f40*/  ULOP3.LUT UR7, UR21, 0x3, URZ, 0xc0, !UPT ;  /* 0x0000000315077892 */ /* 0x000fc8000f8ec0ff */
[----:B------:R-:W-:Y:S01]  /*2f50*/  UISETP.NE.AND UP2, UPT, UR7, URZ, UPT ;  /* 0x000000ff0700728c */ /* 0x000fe2000bf45270 */
[----:B------:R-:W-:Y:S10]  /*2f60*/  BRA.U !UP0, `(.L_x_1021) ;  /* 0x0000000108907547 */ /* 0x000ff4000b800000 */
[C---:B-1--4-:R-:W-:Y:S02]  /*2f70*/  IADD3 R14, PT, PT, R0.reuse, 0x1, RZ ;  /* 0x00000001000e7810 */ /* 0x052fe40007ffe0ff */
[C---:B------:R-:W-:Y:S02]  /*2f80*/  ISETP.EQ.OR P1, PT, R0.reuse, UR19, P2 ;  /* 0x0000001300007c0c */ /* 0x040fe40009722670 */
[----:B------:R-:W-:Y:S02]  /*2f90*/  IADD3 R16, PT, PT, R0, 0x2, RZ ;  /* 0x0000000200107810 */ /* 0x000fe40007ffe0ff */
[----:B------:R-:W-:Y:S02]  /*2fa0*/  ISETP.EQ.OR P3, PT, R14, UR19, P2 ;  /* 0x000000130e007c0c */ /* 0x000fe40009762670 */
[----:B--2---:R-:W-:Y:S02]  /*2fb0*/  IADD3 R18, PT, PT, R0, 0x3, RZ ;  /* 0x0000000300127810 */ /* 0x004fe40007ffe0ff */
        /* <DEDUP_REMOVED lines=31> */
.L_x_1021:
[----:B------:R-:W-:Y:S05]  /*31b0*/  BRA.U !UP2, `(.L_x_1016) ;  /* 0x000000010a887547 */ /* 0x000fea000b800000 */
[----:B------:R-:W-:Y:S02]  /*31c0*/  UISETP.NE.AND UP2, UPT, UR7, 0x1, UPT ;  /* 0x000000010700788c */ /* 0x000fe4000bf45270 */
[----:B------:R-:W-:-:S06]  /*31d0*/  ULOP3.LUT UR6, UR21, 0x1, URZ, 0xc0, !UPT ;  /* 0x0000000115067892 */ /* 0x000fcc000f8ec0ff */
[----:B----4-:R-:W-:Y:S01]  /*31e0*/  MOV R16, UR6 ;  /* 0x0000000600107c02 */ /* 0x010fe20008000f00 */
[----:B------:R-:W-:Y:S06]  /*31f0*/  BRA.U !UP2, `(.L_x_1022) ;  /* 0x000000010a487547 */ /* 0x000fec000b800000 */
[C---:B-1----:R-:W-:Y:S02]  /*3200*/  IADD3 R12, PT, PT, R0.reuse, 0x1, RZ ;  /* 0x00000001000c7810 */ /* 0x042fe40007ffe0ff */
        /* <DEDUP_REMOVED lines=11> */
[----:B------:R-:W4:Y:S01]  /*32c0*/  @!P1 LDG.E.64 R12, desc[UR14][R12.64] ;  /* 0x0000000e0c0c9981 */ /* 0x000f22000c1e1b00 */
[----:B------:R-:W-:Y:S01]  /*32d0*/  IADD3 R0, PT, PT, R0, 0x2, RZ ;  /* 0x0000000200007810 */ /* 0x000fe20007ffe0ff */
[----:B0--3--:R-:W-:Y:S01]  /*32e0*/  @!P3 FADD.FTZ R32, R32, R14 ;  /* 0x0000000e2020b221 */ /* 0x009fe20000010000 */
[----:B------:R-:W-:-:S03]  /*32f0*/  @!P3 FADD.FTZ R33, R33, R15 ;  /* 0x0000000f2121b221 */ /* 0x000fc60000010000 */
[----:B----4-:R-:W-:Y:S01]  /*3300*/  @!P1 FADD.FTZ R32, R32, R12 ;  /* 0x0000000c20209221 */ /* 0x010fe20000010000 */
[----:B------:R-:W-:-:S07]  /*3310*/  @!P1 FADD.FTZ R33, R33, R13 ;  /* 0x0000000d21219221 */ /* 0x000fce0000010000 */
.L_x_1022:
[----:B------:R-:W-:Y:S01]  /*3320*/  ISETP.EQ.OR P1, PT, R0, UR19, P2 ;  /* 0x0000001300007c0c */ /* 0x000fe20009722670 */
[----:B------:R-:W-:Y:S03]  /*3330*/  BSSY.RECONVERGENT B0, `(.L_x_1016) ;  /* 0x000000a000007945 */ /* 0x000fe60003800200 */
[----:B------:R-:W-:-:S13]  /*3340*/  ISETP.NE.U32.OR P1, PT, R16, 0x1, P1 ;  /* 0x000000011000780c */ /* 0x000fda0000f25470 */
[----:B------:R-:W-:Y:S05]  /*3350*/  @P1 BRA `(.L_x_1023) ;  /* 0x00000000001c1947 */ /* 0x000fea0003800000 */
[----:B-1----:R-:W-:Y:S02]  /*3360*/  MOV R13, UR20 ;  /* 0x00000014000d7c02 */ /* 0x002fe40008000f00 */
[----:B------:R-:W-:-:S03]  /*3370*/  MOV R15, 0x8 ;  /* 0x00000008000f7802 */ /* 0x000fc60000000f00 */
[----:B------:R-:W-:-:S04]  /*3380*/  IMAD R12, R0, R13, UR12 ;  /* 0x0000000c000c7e24 */ /* 0x000fc8000f8e020d */
[----:B------:R-:W-:-:S06]  /*3390*/  IMAD.WIDE.U32 R12, R12, R15, UR8 ;  /* 0x000000080c0c7e25 */ /* 0x000fcc000f8e000f */
[----:B------:R-:W0:Y:S02]  /*33a0*/  LDG.E.64 R12, desc[UR14][R12.64] ;  /* 0x0000000e0c0c7981 */ /* 0x000e24000c1e1b00 */
[----:B0--3--:R-:W-:Y:S01]  /*33b0*/  FADD.FTZ R32, R32, R12 ;  /* 0x0000000c20207221 */ /* 0x009fe20000010000 */
[----:B------:R-:W-:-:S07]  /*33c0*/  FADD.FTZ R33, R33, R13 ;  /* 0x0000000d21217221 */ /* 0x000fce0000010000 */
.L_x_1023:
[----:B------:R-:W-:Y:S05]  /*33d0*/  BSYNC.RECONVERGENT B0 ;  /* 0x0000000000007941 */ /* 0x000fea0003800200 */
.L_x_1016:
[----:B------:R-:W5:Y:S01]  /*33e0*/  S2UR UR7, SR_CgaCtaId ;  /* 0x00000000000779c3 */ /* 0x000f620000008800 */
[----:B------:R-:W-:Y:S01]  /*33f0*/  UMOV UR6, 0x400 ;  /* 0x0000040000067882 */ /* 0x000fe20000000000 */
[----:B------:R-:W-:Y:S01]  /*3400*/  FADD.FTZ R34, R34, -UR23 ;  /* 0x8000001722227e21 */ /* 0x000fe20008010000 */
[----:B------:R-:W-:Y:S01]  /*3410*/  FADD.FTZ R35, R35, -UR23 ;  /* 0x8000001723237e21 */ /* 0x000fe20008010000 */
[----:B------:R-:W-:Y:S01]  /*3420*/  FADD.FTZ R6, R6, -UR23 ;  /* 0x8000001706067e21 */ /* 0x000fe20008010000 */
[----:B------:R-:W-:Y:S01]  /*3430*/  FADD.FTZ R7, R7, -UR23 ;  /* 0x8000001707077e21 */ /* 0x000fe20008010000 */
[----:B----4-:R-:W-:Y:S01]  /*3440*/  FMUL.FTZ R23, R34, UR17 ;  /* 0x0000001122177c20 */ /* 0x010fe20008410000 */
[----:B-----5:R-:W-:-:S09]  /*3450*/  ULEA UR6, UR7, UR6, 0x18 ;  /* 0x0000000607067291 */ /* 0x020fd2000f8ec0ff */
[----:B------:R-:W-:Y:S01]  /*3460*/  @!P2 STS.64 [UR6+0x30], R32 ;  /* 0x00003020ff00a988 */ /* 0x000fe20008000a06 */
[----:B------:R-:W-:Y:S06]  /*3470*/  BAR.SYNC.DEFER_BLOCKING 0x0 ;  /* 0x0000000000007b1d */ /* 0x000fec0000010000 */
[----:B-1----:R-:W1:Y:S01]  /*3480*/  LDS.64 R12, [UR6+0x30] ;  /* 0x00003006ff0c7984 */ /* 0x002e620008000a00 */
[----:B------:R-:W1:Y:S02]  /*3490*/  LDCU UR6, c[0x0][0x42c] ;  /* 0x00008580ff0677ac */ /* 0x000e640008000800 */
[----:B-1----:R-:W-:Y:S01]  /*34a0*/  FMUL.FTZ R0, R12, UR6 ;  /* 0x000000060c007c20 */ /* 0x002fe20008410000 */
[----:B------:R-:W-:Y:S01]  /*34b0*/  FMUL.FTZ R13, R13, UR6 ;  /* 0x000000060d0d7c20 */ /* 0x000fe20008410000 */
[----:B------:R-:W-:Y:S01]  /*34c0*/  FMUL.FTZ R12, R35, UR17 ;  /* 0x00000011230c7c20 */ /* 0x000fe20008410000 */
[----:B------:R-:W-:Y:S06]  /*34d0*/  BRA.U !UP1, `(.L_x_1024) ;  /* 0x0000000109487547 */ /* 0x000fec000b800000 */
[----:B------:R-:W-:Y:S01]  /*34e0*/  FFMA.FTZ R14, R10, R23, R4 ;  /* 0x000000170a0e7223 */ /* 0x000fe20000010004 */
[----:B------:R-:W-:-:S03]  /*34f0*/  FFMA.FTZ R15, R11, R12, R5 ;  /* 0x0000000c0b0f7223 */ /* 0x000fc60000010005 */
[----:B------:R-:W-:Y:S01]  /*3500*/  FMUL.FTZ R16, R14, -1.4426950216293334961 ;  /* 0xbfb8aa3b0e107820 */ /* 0x000fe20000410000 */
[----:B--2---:R-:W-:-:S05]  /*3510*/  FMUL.FTZ R18, R15, -1.4426950216293334961 ;  /* 0xbfb8aa3b0f127820 */ /* 0x004fca0000410000 */
        /* <DEDUP_REMOVED lines=14> */
.L_x_1024:
[----:B------:R-:W-:Y:S04]  /*3600*/  BSSY.RECONVERGENT B0, `(.L_x_1025) ;  /* 0x0000014000007945 */ /* 0x000fe80003800200 */
[----:B------:R-:W-:Y:S05]  /*3610*/  @P0 BRA `(.L_x_1026) ;  /* 0x0000000000480947 */ /* 0x000fea0003800000 */
[----:B------:R-:W1:Y:S01]  /*3620*/  LDCU.64 UR8, c[0x0][0x3f8] ;  /* 0x00007f00ff0877ac */ /* 0x000e620008000a00 */
[----:B------:R-:W-:Y:S01]  /*3630*/  SHF.R.S32.HI R19, RZ, 0x1f, R40 ;  /* 0x0000001fff137819 */ /* 0x000fe20000011428 */
[C-C-:B------:R-:W-:Y:S01]  /*3640*/  FFMA.FTZ R17, R0.reuse, R23, R13.reuse ;  /* 0x0000001700117223 */ /* 0x140fe2000001000d */
        /* <DEDUP_REMOVED lines=8> */
[----:B-1----:R-:W-:Y:S02]  /*36d0*/  IMAD R19, R19, UR8, RZ ;  /* 0x0000000813137c24 */ /* 0x002fe4000f8e02ff */
[----:B------:R-:W-:-:S04]  /*36e0*/  IMAD.WIDE.U32 R14, R40, UR8, R14 ;  /* 0x00000008280e7c25 */ /* 0x000fc8000f8e000e */
[----:B------:R-:W-:Y:S01]  /*36f0*/  IMAD R19, R40, UR9, R19 ;  /* 0x0000000928137c24 */ /* 0x000fe2000f8e0213 */
[----:B----4-:R-:W-:-:S04]  /*3700*/  LEA R2, P0, R14, UR6, 0x2 ;  /* 0x000000060e027c11 */ /* 0x010fc8000f8010ff */
[----:B------:R-:W-:-:S04]  /*3710*/  IADD3 R19, PT, PT, R15, R19, RZ ;  /* 0x000000130f137210 */ /* 0x000fc80007ffe0ff */
[----:B------:R-:W-:-:S05]  /*3720*/  LEA.HI.X R3, R14, UR7, R19, 0x2, P0 ;  /* 0x000000070e037c11 */ /* 0x000fca00080f1413 */
[----:B------:R1:W-:Y:S02]  /*3730*/  STG.E.64 desc[UR14][R2.64], R16 ;  /* 0x0000001002007986 */ /* 0x0003e4000c101b0e */
.L_x_1026:
[----:B------:R-:W-:Y:S05]  /*3740*/  BSYNC.RECONVERGENT B0 ;  /* 0x0000000000007941 */ /* 0x000fea0003800200 */
.L_x_1025:
[----:B------:R-:W-:Y:S01]  /*3750*/  UISETP.NE.AND UP1, UPT, UR22, URZ, UPT ;  /* 0x000000ff1600728c */ /* 0x000fe2000bf25270 */
[----:B-1----:R-:W-:Y:S01]  /*3760*/  FMUL.FTZ R17, R6, UR17 ;  /* 0x0000001106117c20 */ /* 0x002fe20008410000 */
[----:B------:R-:W-:-:S07]  /*3770*/  FMUL.FTZ R16, R7, UR17 ;  /* 0x0000001107107c20 */ /* 0x000fce0008410000 */
[----:B------:R-:W-:Y:S05]  /*3780*/  BRA.U !UP1, `(.L_x_1027) ;  /* 0x0000000109487547 */ /* 0x000fea000b800000 */
[----:B------:R-:W-:Y:S01]  /*3790*/  FFMA.FTZ R4, R10, R17, R4 ;  /* 0x000000110a047223 */ /* 0x000fe20000010004 */
[----:B------:R-:W-:-:S03]  /*37a0*/  FFMA.FTZ R5, R11, R16, R5 ;  /* 0x000000100b057223 */ /* 0x000fc60000010005 */
[----:B------:R-:W-:Y:S01]  /*37b0*/  FMUL.FTZ R2, R4, -1.4426950216293334961 ;  /* 0xbfb8aa3b04027820 */ /* 0x000fe20000410000 */
[----:B------:R-:W-:-:S05]  /*37c0*/  FMUL.FTZ R6, R5, -1.4426950216293334961 ;  /* 0xbfb8aa3b05067820 */ /* 0x000fca0000410000 */
[----:B------:R-:W1:Y:S04]  /*37d0*/  MUFU.EX2 R2, R2 ;  /* 0x0000000200027308 */ /* 0x000e680000000800 */
[----:B------:R-:W4:Y:S01]  /*37e0*/  MUFU.EX2 R6, R6 ;  /* 0x0000000600067308 */ /* 0x000f220000000800 */
[----:B-1----:R-:W-:Y:S01]  /*37f0*/  FADD.FTZ R3, R2, 1 ;  /* 0x3f80000002037421 */ /* 0x002fe20000010000 */
[----:B----4-:R-:W-:-:S05]  /*3800*/  FADD.FTZ R7, R6, 1 ;  /* 0x3f80000006077421 */ /* 0x010fca0000010000 */
[----:B------:R-:W1:Y:S08]  /*3810*/  MUFU.RCP R3, R3 ;  /* 0x0000000300037308 */ /* 0x000e700000001000 */
[----:B------:R-:W4:Y:S01]  /*3820*/  MUFU.RCP R12, R7 ;  /* 0x00000007000c7308 */ /* 0x000f220000001000 */
[----:B-1----:R-:W-:Y:S01]  /*3830*/  FADD.FTZ R15, -R3, 1 ;  /* 0x3f800000030f7421 */ /* 0x002fe20000010100 */
[----:B------:R-:W-:-:S03]  /*3840*/  FMUL.FTZ R8, R8, R3 ;  /* 0x0000000308087220 */ /* 0x000fc60000410000 */
[----:B------:R-:W-:Y:S01]  /*3850*/  FFMA.FTZ R15, R4, R15, 1 ;  /* 0x3f800000040f7423 */ /* 0x000fe2000001000f */
[----:B----4-:R-:W-:Y:S01]  /*3860*/  FADD.FTZ R14, -R12, 1 ;  /* 0x3f8000000c0e7421 */ /* 0x010fe20000010100 */
[----:B------:R-:W-:Y:S02]  /*3870*/  FMUL.FTZ R9, R9, R12 ;  /* 0x0000000c09097220 */ /* 0x000fe40000410000 */
[----:B------:R-:W-:Y:S01]  /*3880*/  FMUL.FTZ R8, R8, R15 ;  /* 0x0000000f08087220 */ /* 0x000fe20000410000 */
[----:B------:R-:W-:-:S04]  /*3890*/  FFMA.FTZ R14, R5, R14, 1 ;  /* 0x3f800000050e7423 */ /* 0x000fc8000001000e */
[----:B------:R-:W-:-:S07]  /*38a0*/  FMUL.FTZ R9, R9, R14 ;  /* 0x0000000e09097220 */ /* 0x000fce0000410000 */
.L_x_1027:
[----:B------:R-:W1:Y:S01]  /*38b0*/  LDCU.64 UR6, c[0x0][0x400] ;  /* 0x00008000ff0677ac */ /* 0x000e620008000a00 */
        /* <DEDUP_REMOVED lines=9> */
[----:B-1----:R-:W-:-:S04]  /*3950*/  ISETP.GE.U32.AND P0, PT, R7, UR6, PT ;  /* 0x0000000607007c0c */ /* 0x002fc8000bf06070 */
        /* <DEDUP_REMOVED lines=9> */
[----:B------:R-:W-:-:S04]  /*39f0*/  IADD3 R3, PT, PT, R43, R3, RZ ;  /* 0x000000032b037210 */ /* 0x000fc80007ffe0ff */
[----:B------:R-:W-:-:S05]  /*3a00*/  LEA.HI.X R3, R42, UR9, R3, 0x2, P0 ;  /* 0x000000092a037c11 */ /* 0x000fca00080f1403 */
[----:B------:R1:W-:Y:S02]  /*3a10*/  STG.E.64 desc[UR14][R2.64], R4 ;  /* 0x0000000402007986 */ /* 0x0003e4000c101b0e */
.L_x_1029:
[----:B------:R-:W-:Y:S05]  /*3a20*/  BSYNC.RECONVERGENT B0 ;  /* 0x0000000000007941 */ /* 0x000fea0003800200 */
.L_x_1028:
[----:B------:R-:W-:Y:S02]  /*3a30*/  UIADD3 UR11, UPT, UPT, UR20, UR11, URZ ;  /* 0x0000000b140b7290 */ /* 0x000fe4000fffe0ff */
[----:B------:R-:W-:Y:S02]  /*3a40*/  UIADD3 UR4, UPT, UPT, UR4, 0x1, URZ ;  /* 0x0000000104047890 */ /* 0x000fe4000fffe0ff */
[----:B------:R-:W-:-:S09]  /*3a50*/  UISETP.GE.AND UP1, UPT, UR11, UR5, UPT ;  /* 0x000000050b00728c */ /* 0x000fd2000bf26270 */
[----:B------:R-:W-:Y:S05]  /*3a60*/  BRA.U !UP1, `(.L_x_1030) ;  /* 0xffffffc509e07547 */ /* 0x000fea000b83ffff */
.L_x_1005:
[----:B-1----:R-:W1:Y:S01]  /*3a70*/  LDC R4, c[0x0][0x370] ;  /* 0x0000dc00ff047b82 */ /* 0x002e620000000800 */
[----:B------:R-:W-:Y:S01]  /*3a80*/  ISETP.NE.AND P2, PT, R37, RZ, PT ;  /* 0x000000ff2500720c */ /* 0x000fe20003f45270 */
[----:B------:R-:W-:Y:S06]  /*3a90*/  BSSY.RECONVERGENT B0, `(.L_x_1031) ;  /* 0x0000011000007945 */ /* 0x000fec0003800200 */
[----:B------:R-:W4:Y:S08]  /*3aa0*/  LDC R7, c[0x0][0x374] ;  /* 0x0000dd00ff077b82 */ /* 0x000f300000000800 */
[----:B------:R-:W5:Y:S01]  /*3ab0*/  LDC.64 R2, c[0x0][0x3c8] ;  /* 0x0000f200ff027b82 */ /* 0x000f620000000a00 */
[----:B-1----:R-:W-:-:S02]  /*3ac0*/  IADD3 R5, PT, PT, R4, -0x1, RZ ;  /* 0xffffffff04057810 */ /* 0x002fc40007ffe0ff */
        /* <DEDUP_REMOVED lines=13> */
.L_x_1032:
[----:B------:R-:W-:Y:S05]  /*3ba0*/  BSYNC.RECONVERGENT B0 ;  /* 0x0000000000007941 */ /* 0x000fea0003800200 */
.L_x_1031:
[----:B------:R-:W-:Y:S05]  /*3bb0*/  @P0 EXIT ;  /* 0x000000000000094d */ /* 0x000fea0003800000 */
[----:B------:R-:W-:Y:S05]  /*3bc0*/  @P2 BRA `(.L_x_1033) ;  /* 0x0000000000202947 */ /* 0x000fea0003800000 */
[----:B------:R-:W-:-:S05]  /*3bd0*/  IMAD R0, R4, R7, RZ ;  /* 0x0000000704007224 */ /* 0x000fca00078e02ff */
[----:B------:R-:W-:-:S13]  /*3be0*/  ISETP.NE.AND P0, PT, R0, -0x1, PT ;  /* 0xffffffff0000780c */ /* 0x000fda0003f05270 */
[----:B------:R-:W-:Y:S05]  /*3bf0*/  @!P0 BRA `(.L_x_1033) ;  /* 0x0000000000148947 */ /* 0x000fea0003800000 */
.L_x_1034:
[----:B-1----:R-:W4:Y:S04]  /*3c00*/  LDG.E.STRONG.GPU R5, desc[UR14][R2.64] ;  /* 0x0000000e02057981 */ /* 0x002f28000c1ef900 */
[----:B----4-:R-:W-:Y:S01]  /*3c10*/  CCTL.IVALL ;  /* 0x00000000ff00798f */ /* 0x010fe20002000000 */
[----:B------:R-:W-:Y:S05]  /*3c20*/  YIELD ;  /* 0x0000000000007946 */ /* 0x000fea0003800000 */
[----:B------:R-:W-:-:S13]  /*3c30*/  ISETP.NE.AND P0, PT, R5, R0, PT ;  /* 0x000000000500720c */ /* 0x000fda0003f05270 */
[----:B------:R-:W-:Y:S05]  /*3c40*/  @P0 BRA `(.L_x_1034) ;  /* 0xfffffffc00ec0947 */ /* 0x000fea000383ffff */
.L_x_1033:
        /* <DEDUP_REMOVED lines=35> */
[----:B------:R-:W1:Y:S01]  /*3e80*/  LDCU.64 UR4, c[0x0][0x3d8] ;  /* 0x00007b00ff0477ac */ /* 0x000e620008000a00 */
        /* <DEDUP_REMOVED lines=9> */
[----:B0--3--:R-:W-:Y:S02]  /*3f20*/  SHF.L.U64.HI R32, R0, 0x2, R3 ;  /* 0x0000000200207819 */ /* 0x009fe40000010203 */
[----:B------:R-:W-:Y:S02]  /*3f30*/  SHF.L.U64.HI R28, R7, 0x2, R22 ;  /* 0x00000002071c7819 */ /* 0x000fe40000010216 */
[C---:B-1----:R-:W-:Y:S02]  /*3f40*/  LEA R20, P1, R37.reuse, UR4, 0x2 ;  /* 0x0000000425147c11 */ /* 0x042fe4000f8210ff */
        /* <DEDUP_REMOVED lines=12> */
.L_x_1037:
[----:B-1----:R-:W-:Y:S01]  /*4010*/  LEA R14, P1, R0, R20, 0x2 ;  /* 0x00000014000e7211 */ /* 0x002fe200078210ff */
[----:B------:R-:W3:Y:S01]  /*4020*/  LDG.E R10, desc[UR14][R20.64] ;  /* 0x0000000e140a7981 */ /* 0x000ee2000c1e1900 */
[----:B------:R-:W-:Y:S02]  /*4030*/  IADD3 R16, P2, PT, R20, R8, RZ ;  /* 0x0000000814107210 */ /* 0x000fe40007f5e0ff */
[----:B------:R-:W-:Y:S02]  /*4040*/  LEA R12, P3, R7, R20, 0x2 ;  /* 0x00000014070c7211 */ /* 0x000fe400078610ff */
[C---:B------:R-:W-:Y:S02]  /*4050*/  IADD3.X R15, PT, PT, R21.reuse, R32, RZ, P1, !PT ;  /* 0x00000020150f7210 */ /* 0x040fe40000ffe4ff */
[C---:B------:R-:W-:Y:S02]  /*4060*/  IADD3.X R17, PT, PT, R21.reuse, R30, RZ, P2, !PT ;  /* 0x0000001e15117210 */ /* 0x040fe400017fe4ff */
[----:B------:R-:W-:Y:S01]  /*4070*/  IADD3.X R13, PT, PT, R21, R28, RZ, P3, !PT ;  /* 0x0000001c150d7210 */ /* 0x000fe20001ffe4ff */
[----:B------:R0:W3:Y:S04]  /*4080*/  LDG.E R11, desc[UR14][R14.64] ;  /* 0x0000000e0e0b7981 */ /* 0x0000e8000c1e1900 */
[----:B--2---:R-:W2:Y:S04]  /*4090*/  LDG.E R18, desc[UR14][R16.64] ;  /* 0x0000000e10127981 */ /* 0x004ea8000c1e1900 */
        /* <DEDUP_REMOVED lines=18> */
.L_x_1036:
[----:B------:R-:W-:Y:S05]  /*41c0*/  BSYNC.RECONVERGENT B0 ;  /* 0x0000000000007941 */ /* 0x000fea0003800200 */
.L_x_1035:
[----:B------:R-:W-:Y:S05]  /*41d0*/  @!P0 EXIT ;  /* 0x000000000000894d */ /* 0x000fea0003800000 */
[C---:B------:R-:W-:Y:S01]  /*41e0*/  SHF.L.U64.HI R2, R4.reuse, 0x2, R5 ;  /* 0x0000000204027819 */ /* 0x040fe20000010205 */
[----:B------:R-:W4:Y:S01]  /*41f0*/  LDCU.64 UR4, c[0x0][0x3d8] ;  /* 0x00007b00ff0477ac */ /* 0x000f220008000a00 */
[----:B------:R-:W-:Y:S02]  /*4200*/  SHF.L.U32 R4, R4, 0x2, RZ ;  /* 0x0000000204047819 */ /* 0x000fe400000006ff */
[C---:B-1----:R-:W-:Y:S01]  /*4210*/  SHF.L.U64.HI R11, R7.reuse, 0x2, R22 ;  /* 0x00000002070b7819 */ /* 0x042fe20000010216 */
[----:B------:R-:W1:Y:S01]  /*4220*/  LDCU.64 UR6, c[0x0][0x388] ;  /* 0x00007100ff0677ac */ /* 0x000e620008000a00 */
[----:B------:R-:W-:Y:S02]  /*4230*/  SHF.L.U32 R13, R7, 0x2, RZ ;  /* 0x00000002070d7819 */ /* 0x000fe400000006ff */
[C---:B------:R-:W-:Y:S01]  /*4240*/  SHF.L.U64.HI R5, R0.reuse, 0x2, R3 ;  /* 0x0000000200057819 */ /* 0x040fe20000010203 */
[----:B------:R-:W0:Y:S01]  /*4250*/  LDCU.64 UR8, c[0x0][0x390] ;  /* 0x00007200ff0877ac */ /* 0x000e220008000a00 */
[----:B------:R-:W-:-:S07]  /*4260*/  SHF.L.U32 R9, R0, 0x2, RZ ;  /* 0x0000000200097819 */ /* 0x000fce00000006ff */
.L_x_1038:
[C---:B------:R-:W-:Y:S02]  /*4270*/  SHF.L.U32 R7, R37.reuse, 0x2, RZ ;  /* 0x0000000225077819 */ /* 0x040fe400000006ff */
[----:B-1----:R-:W-:Y:S02]  /*4280*/  SHF.L.U64.HI R26, R37, 0x2, R6 ;  /* 0x00000002251a7819 */ /* 0x002fe40000010206 */
[----:B----4-:R-:W-:-:S04]  /*4290*/  IADD3 R14, P0, PT, R7, UR4, RZ ;  /* 0x00000004070e7c10 */ /* 0x010fc8000ff1e0ff */
[----:B------:R-:W-:Y:S02]  /*42a0*/  IADD3.X R15, PT, PT, R26, UR5, RZ, P0, !PT ;  /* 0x000000051a0f7c10 */ /* 0x000fe400087fe4ff */
[C---:B------:R-:W-:Y:S02]  /*42b0*/  IADD3 R16, P0, PT, R14.reuse, R9, RZ ;  /* 0x000000090e107210 */ /* 0x040fe40007f1e0ff */
[C---:B------:R-:W-:Y:S01]  /*42c0*/  IADD3 R24, P1, PT, R14.reuse, R13, RZ ;  /* 0x0000000d0e187210 */ /* 0x040fe20007f3e0ff */
[----:B------:R-:W4:Y:S01]  /*42d0*/  LDG.E R22, desc[UR14][R14.64] ;  /* 0x0000000e0e167981 */ /* 0x000f22000c1e1900 */
[C---:B------:R-:W-:Y:S02]  /*42e0*/  IADD3.X R17, PT, PT, R15.reuse, R5, RZ, P0, !PT ;  /* 0x000000050f117210 */ /* 0x040fe400007fe4ff */
[----:B--2---:R-:W-:Y:S02]  /*42f0*/  IADD3 R18, P0, PT, R14, R4, RZ ;  /* 0x000000040e127210 */ /* 0x004fe40007f1e0ff */
        /* <DEDUP_REMOVED lines=9> */
[----:B------:R-:W-:Y:S02]  /*4390*/  LOP3.LUT R12, R10, 0x3, RZ, 0xc0, !PT ;  /* 0x000000030a0c7812 */ /* 0x000fe400078ec0ff */
[----:B-1----:R-:W-:Y:S02]  /*43a0*/  IADD3 R28, P0, PT, R30, UR6, RZ ;  /* 0x000000061e1c7c10 */ /* 0x002fe4000ff1e0ff */
[----:B------:R-:W-:Y:S02]  /*43b0*/  LOP3.LUT R7, R26, 0x3, RZ, 0xc0, !PT ;  /* 0x000000031a077812 */ /* 0x000fe400078ec0ff */
[----:B0-----:R-:W-:Y:S02]  /*43c0*/  IADD3 R30, P1, PT, R30, UR8, RZ ;  /* 0x000000081e1e7c10 */ /* 0x001fe4000ff3e0ff */
[----:B------:R-:W-:Y:S02]  /*43d0*/  IADD3 R6, P2, PT, R6, UR4, RZ ;  /* 0x0000000406067c10 */ /* 0x000fe4000ff5e0ff */
[----:B------:R-:W-:-:S02]  /*43e0*/  IADD3.X R29, PT, PT, R12, UR7, RZ, P0, !PT ;  /* 0x000000070c1d7c10 */ /* 0x000fc400087fe4ff */
[----:B------:R-:W-:Y:S02]  /*43f0*/  IADD3.X R31, PT, PT, R12, UR9, RZ, P1, !PT ;  /* 0x000000090c1f7c10 */ /* 0x000fe40008ffe4ff */
[----:B------:R-:W-:Y:S02]  /*4400*/  IADD3.X R7, PT, PT, R7, UR5, RZ, P2, !PT ;  /* 0x0000000507077c10 */ /* 0x000fe400097fe4ff */
[C---:B--2---:R-:W-:Y:S02]  /*4410*/  IADD3 R16, P0, PT, R6.reuse, R9, RZ ;  /* 0x0000000906107210 */ /* 0x044fe40007f1e0ff */
[C---:B---3--:R-:W-:Y:S02]  /*4420*/  IADD3 R18, P1, PT, R6.reuse, R4, RZ ;  /* 0x0000000406127210 */ /* 0x048fe40007f3e0ff */
        /* <DEDUP_REMOVED lines=54> */
.L_x_1039:
        /* <DEDUP_REMOVED lines=15> */
.L_x_2492:


//--------------------- .text._Z35group_norm_nhwc_bwd_one_pass_kernelI11Fp32IOFp32WLi256ELi4ELi128EEv26Group_norm_nhwc_bwd_params --------------------------
	.section	.text._Z35group_norm_nhwc_bwd_one_pass_kernelI11Fp32IOFp32WLi256ELi4ELi128EEv26Group_norm_nhwc_bwd_params,"ax",@progbits
	.align	128
        .global         _Z35group_norm_nhwc_bwd_one_pass_kernelI11Fp32IOFp32WLi256ELi4ELi128EEv26Group_norm_nhwc_bwd_params
        .type           _Z35group_norm_nhwc_bwd_one_pass_kernelI11Fp32IOFp32WLi256ELi4ELi128EEv26Group_norm_nhwc_bwd_params,@function
        .size           _Z35group_norm_nhwc_bwd_one_pass_kernelI11Fp32IOFp32WLi256ELi4ELi128EEv26Group_norm_nhwc_bwd_params,(.L_x_2493 - _Z35group_norm_nhwc_bwd_one_pass_kernelI11Fp32IOFp32WLi256ELi4ELi128EEv26Group_norm_nhwc_bwd_params)
        .other          _Z35group_norm_nhwc_bwd_one_pass_kernelI11Fp32IOFp32WLi256ELi4ELi128EEv26Group_norm_nhwc_bwd_params,@"STO_CUDA_ENTRY STV_DEFAULT"
_Z35group_norm_nhwc_bwd_one_pass_kernelI11Fp32IOFp32WLi256ELi4ELi128EEv26Group_norm_nhwc_bwd_params:
.text._Z35group_norm_nhwc_bwd_one_pass_kernelI11Fp32IOFp32WLi256ELi4ELi128EEv26Group_norm_nhwc_bwd_params:
        /* <DEDUP_REMOVED lines=11> */
[----:B------:R-:W1:Y:S01]  /*00b0*/  S2R R44, SR_LANEID ;  /* 0x00000000002c7919 */ /* 0x000e620000000000 */
[----:B------:R-:W2:Y:S01]  /*00c0*/  LDCU UR20, c[0x0][0x374] ;  /* 0x00006e80ff1477ac */ /* 0x000ea20008000800 */
[--C-:B------:R-:W-:Y:S02]  /*00d0*/  SHF.R.U32.HI R47, RZ, 0x1, R45.reuse ;  /* 0x00000001ff2f7819 */ /* 0x100fe4000001162d */
[----:B------:R-:W-:Y:S01]  /*00e0*/  SHF.R.U32.HI R46, RZ, 0x2, R45 ;  /* 0x00000002ff2e7819 */ /* 0x000fe2000001162d */
[----:B------:R-:W3:Y:S02]  /*00f0*/  LDCU UR21, c[0x0][0x370] ;  /* 0x00006e00ff1577ac */ /* 0x000ee40008000800 */
[----:B------:R-:W4:Y:S01]  /*0100*/  S2UR UR10, SR_CgaCtaId ;  /* 0x00000000000a79c3 */ /* 0x000f220000008800 */
[----:B------:R-:W-:Y:S01]  /*0110*/  LOP3.LUT R46, R46, 0xf8, RZ, 0xc0, !PT ;  /* 0x000000f82e2e7812 */ /* 0x000fe200078ec0ff */
[----:B------:R-:W-:Y:S01]  /*0120*/  UMOV UR4, 0x400 ;  /* 0x0000040000047882 */ /* 0x000fe20000000000 */
[----:B------:R-:W0:Y:S01]  /*0130*/  LDCU.U8 UR22, c[0x0][0x414] ;  /* 0x00008280ff1677ac */ /* 0x000e220008000000 */
[----:B------:R-:W-:Y:S01]  /*0140*/  UMOV UR11, UR12 ;  /* 0x0000000c000b7c82 */ /* 0x000fe20008000000 */
[----:B0-----:R-:W-:Y:S01]  /*0150*/  IMAD R47, R0, UR19, R47 ;  /* 0x00000013002f7c24 */ /* 0x001fe2000f8e022f */
[----:B---3--:R-:W-:-:S02]  /*0160*/  ULOP3.LUT UR16, UR21, 0x7ffffff8, URZ, 0xc0, !UPT ;  /* 0x7ffffff815107892 */ /* 0x008fc4000f8ec0ff */
[----:B----4-:R-:W-:-:S03]  /*0170*/  ULEA UR10, UR10, UR4, 0x18 ;  /* 0x000000040a0a7291 */ /* 0x010fc6000f8ec0ff */
[----:B-12---:R-:W-:-:S09]  /*0180*/  UMOV UR4, URZ ;  /* 0x000000ff00047c82 */ /* 0x006fd20008000000 */
.L_x_1071:
[----:B01----:R-:W0:Y:S01]  /*0190*/  LDC R6, c[0x0][0x410] ;  /* 0x00010400ff067b82 */ /* 0x003e220000000800 */
[----:B------:R-:W1:Y:S01]  /*01a0*/  LDCU.64 UR6, c[0x0][0x3b8] ;  /* 0x00007700ff0677ac */ /* 0x000e620008000a00 */
[----:B------:R-:W-:Y:S02]  /*01b0*/  ISETP.LE.AND P2, PT, RZ, UR11, PT ;  /* 0x0000000bff007c0c */ /* 0x000fe4000bf43270 */
[----:B------:R-:W-:Y:S01]  /*01c0*/  IADD3 R18, PT, PT, R47, 0x40, RZ ;  /* 0x000000402f127810 */ /* 0x000fe20007ffe0ff */
[----:B--2---:R-:W2:Y:S03]  /*01d0*/  LDCU.128 UR24, c[0x0][0x400] ;  /* 0x00008000ff1877ac */ /* 0x004ea60008000c00 */
[----:B------:R-:W-:Y:S01]  /*01e0*/  SHF.R.S32.HI R25, RZ, 0x1f, R18 ;  /* 0x0000001fff197819 */ /* 0x000fe20000011412 */
[----:B-1----:R-:W-:Y:S01]  /*01f0*/  UIMAD.WIDE UR6, UR11, 0x8, UR6 ;  /* 0x000000080b0678a5 */ /* 0x002fe2000f8e0206 */
[----:B0-----:R-:W-:-:S05]  /*0200*/  IABS R5, R6 ;  /* 0x0000000600057213 */ /* 0x001fca0000000000 */
[----:B------:R-:W-:Y:S01]  /*0210*/  MOV R16, UR6 ;  /* 0x0000000600107c02 */ /* 0x000fe20008000f00 */
[----:B------:R-:W0:Y:S01]  /*0220*/  I2F.RP R0, R5 ;  /* 0x0000000500007306 */ /* 0x000e220000209400 */
[----:B------:R-:W-:-:S06]  /*0230*/  MOV R17, UR7 ;  /* 0x0000000700117c02 */ /* 0x000fcc0008000f00 */
[----:B---3--:R-:W3:Y:S01]  /*0240*/  LDG.E.64 R16, desc[UR14][R16.64] ;  /* 0x0000000e10107981 */ /* 0x008ee2000c1e1b00 */
        /* <DEDUP_REMOVED lines=8> */
[----:B------:R-:W-:Y:S02]  /*02d0*/  SHF.R.S32.HI R7, RZ, 0x1f, R47 ;  /* 0x0000001fff077819 */ /* 0x000fe4000001142f */
[----:B------:R-:W-:-:S03]  /*02e0*/  LOP3.LUT R2, R6, UR11, RZ, 0x3c, !PT ;  /* 0x0000000b06027c12 */ /* 0x000fc6000f8e3cff */
[----:B------:R-:W-:Y:S01]  /*02f0*/  IMAD.HI.U32 R3, R3, R4, RZ ;  /* 0x0000000403037227 */ /* 0x000fe200078e00ff */
[----:B------:R-:W-:-:S04]  /*0300*/  ISETP.GE.AND P0, PT, R2, RZ, PT ;  /* 0x000000ff0200720c */ /* 0x000fc80003f06270 */
[----:B------:R-:W-:-:S05]  /*0310*/  IADD3 R0, PT, PT, -R3, RZ, RZ ;  /* 0x000000ff03007210 */ /* 0x000fca0007ffe1ff */
[----:B------:R-:W-:-:S05]  /*0320*/  IMAD R0, R5, R0, R4 ;  /* 0x0000000005007224 */ /* 0x000fca00078e0204 */
[----:B------:R-:W-:-:S13]  /*0330*/  ISETP.GT.U32.AND P1, PT, R5, R0, PT ;  /* 0x000000000500720c */ /* 0x000fda0003f24070 */
[-C--:B------:R-:W-:Y:S02]  /*0340*/  @!P1 IADD3 R0, PT, PT, R0, -R5.reuse, RZ ;  /* 0x8000000500009210 */ /* 0x080fe40007ffe0ff */
[----:B------:R-:W-:Y:S02]  /*0350*/  @!P1 IADD3 R3, PT, PT, R3, 0x1, RZ ;  /* 0x0000000103039810 */ /* 0x000fe40007ffe0ff */
[CC--:B------:R-:W-:Y:S02]  /*0360*/  ISETP.GE.U32.AND P3, PT, R0.reuse, R5.reuse, PT ;  /* 0x000000050000720c */ /* 0x0c0fe40003f66070 */
[----:B------:R-:W-:Y:S02]  /*0370*/  ISETP.GT.U32.AND P4, PT, R5, R0, PT ;  /* 0x000000000500720c */ /* 0x000fe40003f84070 */
[----:B--2---:R-:W-:Y:S02]  /*0380*/  ISETP.GE.U32.AND P1, PT, R47, UR24, PT ;  /* 0x000000182f007c0c */ /* 0x004fe4000bf26070 */
[----:B------:R-:W-:-:S02]  /*0390*/  IADD3 R5, PT, PT, R0, -R5, RZ ;  /* 0x8000000500057210 */ /* 0x000fc40007ffe0ff */
[----:B------:R-:W-:Y:S02]  /*03a0*/  ISETP.GE.AND.EX P1, PT, R7, UR25, PT, P1 ;  /* 0x0000001907007c0c */ /* 0x000fe4000bf26310 */
[----:B------:R-:W-:-:S03]  /*03b0*/  SEL R0, R5, R0, !P4 ;  /* 0x0000000005007207 */ /* 0x000fc60006000000 */
[----:B------:R-:W-:Y:S02]  /*03c0*/  @P3 IADD3 R3, PT, PT, R3, 0x1, RZ ;  /* 0x0000000103033810 */ /* 0x000fe40007ffe0ff */
[----:B------:R-:W-:Y:S02]  /*03d0*/  @!P2 IADD3 R0, PT, PT, -R0, RZ, RZ ;  /* 0x000000ff0000a210 */ /* 0x000fe40007ffe1ff */
[----:B------:R-:W-:Y:S02]  /*03e0*/  ISETP.GE.U32.AND P2, PT, R18, UR24, PT ;  /* 0x0000001812007c0c */ /* 0x000fe4000bf46070 */
[----:B------:R-:W-:Y:S02]  /*03f0*/  MOV R2, R3 ;  /* 0x0000000300027202 */ /* 0x000fe40000000f00 */
[----:B------:R-:W-:Y:S01]  /*0400*/  ISETP.GE.AND.EX P2, PT, R25, UR25, PT, P2 ;  /* 0x0000001919007c0c */ /* 0x000fe2000bf46320 */
[----:B------:R-:W0:Y:S01]  /*0410*/  @!P1 LDC.64 R4, c[0x0][0x3f8] ;  /* 0x0000fe00ff049b82 */ /* 0x000e220000000a00 */
[----:B------:R-:W-:-:S02]  /*0420*/  ISETP.NE.AND P3, PT, R6, RZ, PT ;  /* 0x000000ff0600720c */ /* 0x000fc40003f65270 */
[----:B------:R-:W-:Y:S02]  /*0430*/  LOP3.LUT R3, RZ, R6, RZ, 0x33, !PT ;  /* 0x00000006ff037212 */ /* 0x000fe400078e33ff */
[----:B------:R-:W-:Y:S02]  /*0440*/  @!P0 IADD3 R2, PT, PT, -R2, RZ, RZ ;  /* 0x000000ff02028210 */ /* 0x000fe40007ffe1ff */
[----:B------:R-:W-:Y:S01]  /*0450*/  SEL R20, R3, R0, !P3 ;  /* 0x0000000003147207 */ /* 0x000fe20005800000 */
[----:B------:R-:W1:Y:S01]  /*0460*/  @!P1 LDC.64 R10, c[0x0][0x3a0] ;  /* 0x0000e800ff0a9b82 */ /* 0x000e620000000a00 */
[----:B------:R-:W-:Y:S02]  /*0470*/  SHF.L.U32 R6, R45, 0x1, RZ ;  /* 0x000000012d067819 */ /* 0x000fe400000006ff */
[----:B------:R-:W-:Y:S02]  /*0480*/  SEL R3, R3, R2, !P3 ;  /* 0x0000000203037207 */ /* 0x000fe40005800000 */
[----:B------:R-:W-:-:S02]  /*0490*/  IADD3 R2, PT, PT, R47, 0x80, RZ ;  /* 0x000000802f027810 */ /* 0x000fc40007ffe0ff */
[----:B------:R-:W-:Y:S01]  /*04a0*/  SHF.L.U32 R12, R20, 0x2, RZ ;  /* 0x00000002140c7819 */ /* 0x000fe200000006ff */
[----:B------:R-:W2:Y:S01]  /*04b0*/  @!P2 LDC.64 R14, c[0x0][0x3f8] ;  /* 0x0000fe00ff0eab82 */ /* 0x000ea20000000a00 */
[----:B------:R-:W-:Y:S02]  /*04c0*/  LOP3.LUT R13, R6, 0x2, RZ, 0xc0, !PT ;  /* 0x00000002060d7812 */ /* 0x000fe400078ec0ff */
[----:B------:R-:W-:Y:S02]  /*04d0*/  SHF.R.S32.HI R6, RZ, 0x1f, R3 ;  /* 0x0000001fff067819 */ /* 0x000fe40000011403 */
[----:B------:R-:W-:Y:S02]  /*04e0*/  SHF.R.S32.HI R51, RZ, 0x1f, R12 ;  /* 0x0000001fff337819 */ /* 0x000fe4000001140c */
[----:B------:R-:W-:Y:S01]  /*04f0*/  LOP3.LUT R50, R12, R13, RZ, 0xfc, !PT ;  /* 0x0000000d0c327212 */ /* 0x000fe200078efcff */
[----:B------:R-:W4:Y:S01]  /*0500*/  @!P1 LDC.64 R8, c[0x0][0x398] ;  /* 0x0000e600ff089b82 */ /* 0x000f220000000a00 */
[----:B------:R-:W-:Y:S01]  /*0510*/  ISETP.GE.U32.AND P0, PT, R2, UR24, PT ;  /* 0x0000001802007c0c */ /* 0x000fe2000bf06070 */
[----:B------:R-:W-:Y:S01]  /*0520*/  IMAD R6, R6, UR26, RZ ;  /* 0x0000001a06067c24 */ /* 0x000fe2000f8e02ff */
[----:B------:R-:W-:Y:S01]  /*0530*/  SHF.R.S32.HI R19, RZ, 0x1f, R2 ;  /* 0x0000001fff137819 */ /* 0x000fe20000011402 */
[----:B------:R-:W-:Y:S01]  /*0540*/  IMAD.WIDE.U32 R50, R3, UR26, R50 ;  /* 0x0000001a03327c25 */ /* 0x000fe2000f8e0032 */
[----:B------:R-:W-:-:S02]  /*0550*/  IADD3 R0, PT, PT, R47, 0xc0, RZ ;  /* 0x000000c02f007810 */ /* 0x000fc40007ffe0ff */
[----:B------:R-:W-:Y:S01]  /*0560*/  ISETP.GE.AND.EX P0, PT, R19, UR25, PT, P0 ;  /* 0x0000001913007c0c */ /* 0x000fe2000bf06300 */
[----:B------:R-:W-:Y:S01]  /*0570*/  IMAD R3, R3, UR27, R6 ;  /* 0x0000001b03037c24 */ /* 0x000fe2000f8e0206 */
[----:B------:R-:W-:Y:S01]  /*0580*/  @!P1 MOV R52, R50 ;  /* 0x0000003200349202 */ /* 0x000fe20000000f00 */
[-C--:B0-----:R-:W-:Y:S01]  /*0590*/  @!P1 IMAD R6, R7, R4.reuse, RZ ;  /* 0x0000000407069224 */ /* 0x081fe200078e02ff */
[----:B------:R-:W-:Y:S01]  /*05a0*/  ISETP.GE.U32.AND P3, PT, R0, UR24, PT ;  /* 0x0000001800007c0c */ /* 0x000fe2000bf66070 */
[----:B------:R-:W0:Y:S01]  /*05b0*/  @!P2 LDC.64 R26, c[0x0][0x398] ;  /* 0x0000e600ff1aab82 */ /* 0x000e220000000a00 */
[----:B------:R-:W-:Y:S01]  /*05c0*/  IADD3 R53, PT, PT, R51, R3, RZ ;  /* 0x0000000333357210 */ /* 0x000fe20007ffe0ff */
[C---:B------:R-:W-:Y:S01]  /*05d0*/  @!P1 IMAD R3, R47.reuse, R5, R6 ;  /* 0x000000052f039224 */ /* 0x040fe200078e0206 */
[----:B------:R-:W-:Y:S01]  /*05e0*/  SHF.R.S32.HI R21, RZ, 0x1f, R0 ;  /* 0x0000001fff157819 */ /* 0x000fe20000011400 */
[----:B------:R-:W-:-:S03]  /*05f0*/  @!P1 IMAD.WIDE.U32 R4, R47, R4, R52 ;  /* 0x000000042f049225 */ /* 0x000fc600078e0034 */
[----:B------:R-:W-:Y:S01]  /*0600*/  ISETP.GE.AND.EX P3, PT, R21, UR25, PT, P3 ;  /* 0x0000001915007c0c */ /* 0x000fe2000bf66330 */
[----:B------:R-:W0:Y:S01]  /*0610*/  @!P0 LDC.64 R6, c[0x0][0x3f8] ;  /* 0x0000fe00ff068b82 */ /* 0x000e220000000a00 */
[----:B--2---:R-:W-:Y:S01]  /*0620*/  @!P2 IMAD R22, R25, R14, RZ ;  /* 0x0000000e1916a224 */ /* 0x004fe200078e02ff */
[----:B------:R-:W-:Y:S02]  /*0630*/  @!P1 SHF.L.U32 R23, R4, 0x2, RZ ;  /* 0x0000000204179819 */ /* 0x000fe400000006ff */
[----:B------:R-:W-:Y:S01]  /*0640*/  @!P1 IADD3 R5, PT, PT, R5, R3, RZ ;  /* 0x0000000305059210 */ /* 0x000fe20007ffe0ff */
[----:B------:R-:W-:Y:S01]  /*0650*/  @!P2 IMAD R25, R18, R15, R22 ;  /* 0x0000000f1219a224 */ /* 0x000fe200078e0216 */
[C---:B-1----:R-:W-:Y:S02]  /*0660*/  @!P1 IADD3 R10, P4, PT, R23.reuse, R10, RZ ;  /* 0x0000000a170a9210 */ /* 0x042fe40007f9e0ff */
[----:B------:R-:W1:Y:S01]  /*0670*/  @!P0 LDC.64 R28, c[0x0][0x3a0] ;  /* 0x0000e800ff1c8b82 */ /* 0x000e620000000a00 */
[----:B----4-:R-:W-:-:S02]  /*0680*/  @!P1 IADD3 R8, P5, PT, R23, R8, RZ ;  /* 0x0000000817089210 */ /* 0x010fc40007fbe0ff */
[----:B------:R-:W-:Y:S02]  /*0690*/  @!P2 MOV R22, R50 ;  /* 0x000000320016a202 */ /* 0x000fe40000000f00 */
[----:B------:R-:W-:Y:S02]  /*06a0*/  @!P2 MOV R23, R53 ;  /* 0x000000350017a202 */ /* 0x000fe40000000f00 */
[----:B------:R-:W-:Y:S01]  /*06b0*/  IADD3 R3, PT, PT, R13, R12, RZ ;  /* 0x0000000c0d037210 */ /* 0x000fe20007ffe0ff */
[----:B------:R-:W2:Y:S01]  /*06c0*/  @!P0 LDC.64 R30, c[0x0][0x398] ;  /* 0x0000e600ff1e8b82 */ /* 0x000ea20000000a00 */
[----:B------:R-:W-:Y:S01]  /*06d0*/  @!P1 SHF.L.U64.HI R24, R4, 0x2, R5 ;  /* 0x0000000204189819 */ /* 0x000fe20000010205 */
[----:B------:R-:W-:-:S03]  /*06e0*/  @!P2 IMAD.WIDE.U32 R14, R18, R14, R22 ;  /* 0x0000000e120ea225 */ /* 0x000fc600078e0016 */
[----:B------:R-:W-:-:S03]  /*06f0*/  @!P1 IADD3.X R11, PT, PT, R24, R11, RZ, P4, !PT ;  /* 0x0000000b180b9210 */ /* 0x000fc600027fe4ff */
[----:B------:R-:W4:Y:S01]  /*0700*/  @!P2 LDC.64 R12, c[0x0][0x3a0] ;  /* 0x0000e800ff0cab82 */ /* 0x000f220000000a00 */
[----:B------:R-:W-:Y:S02]  /*0710*/  ISETP.NE.AND P4, PT, RZ, UR22, PT ;  /* 0x00000016ff007c0c */ /* 0x000fe4000bf85270 */
[----:B------:R-:W-:-:S05]  /*0720*/  @!P2 IADD3 R15, PT, PT, R15, R25, RZ ;  /* 0x000000190f0fa210 */ /* 0x000fca0007ffe0ff */
[----:B------:R-:W1:Y:S01]  /*0730*/  @!P3 LDC.64 R4, c[0x0][0x3f8] ;  /* 0x0000fe00ff04bb82 */ /* 0x000e620000000a00 */
[C---:B------:R-:W-:Y:S01]  /*0740*/  @!P2 SHF.L.U32 R33, R14.reuse, 0x2, RZ ;  /* 0x000000020e21a819 */ /* 0x040fe200000006ff */
[----:B0-----:R-:W-:Y:S01]  /*0750*/  @!P0 IMAD R35, R19, R6, RZ ;  /* 0x0000000613238224 */ /* 0x001fe200078e02ff */
[----:B------:R-:W-:Y:S02]  /*0760*/  @!P2 SHF.L.U64.HI R34, R14, 0x2, R15 ;  /* 0x000000020e22a819 */ /* 0x000fe4000001020f */
[----:B------:R-:W-:Y:S02]  /*0770*/  @!P0 MOV R14, R50 ;  /* 0x00000032000e8202 */ /* 0x000fe40000000f00 */
[----:B------:R-:W-:Y:S01]  /*0780*/  @!P0 MOV R15, R53 ;  /* 0x00000035000f8202 */ /* 0x000fe20000000f00 */
[----:B------:R-:W-:Y:S01]  /*0790*/  @!P0 IMAD R35, R2, R7, R35 ;  /* 0x0000000702238224 */ /* 0x000fe200078e0223 */
[----:B------:R-:W0:Y:S01]  /*07a0*/  @!P3 LDC.64 R18, c[0x0][0x3a0] ;  /* 0x0000e800ff12bb82 */ /* 0x000e220000000a00 */
[----:B------:R-:W-:Y:S01]  /*07b0*/  @!P1 IADD3.X R9, PT, PT, R24, R9, RZ, P5, !PT ;  /* 0x0000000918099210 */ /* 0x000fe20002ffe4ff */
[----:B------:R-:W-:-:S06]  /*07c0*/  @!P0 IMAD.WIDE.U32 R6, R2, R6, R14 ;  /* 0x0000000602068225 */ /* 0x000fcc00078e000e */
[----:B------:R-:W0:Y:S01]  /*07d0*/  @!P3 LDC.64 R22, c[0x0][0x398] ;  /* 0x0000e600ff16bb82 */ /* 0x000e220000000a00 */
[----:B----4-:R-:W-:-:S07]  /*07e0*/  @!P2 IADD3 R12, P5, PT, R33, R12, RZ ;  /* 0x0000000c210ca210 */ /* 0x010fce0007fbe0ff */
[----:B------:R-:W4:Y:S01]  /*07f0*/  LDC.64 R14, c[0x0][0x3a8] ;  /* 0x0000ea00ff0e7b82 */ /* 0x000f220000000a00 */
[----:B------:R-:W-:-:S07]  /*0800*/  @!P2 IADD3 R26, P6, PT, R33, R26, RZ ;  /* 0x0000001a211aa210 */ /* 0x000fce0007fde0ff */
[----:B------:R-:W0:Y:S01]  /*0810*/  @P4 LDC.64 R24, c[0x0][0x3b0] ;  /* 0x0000ec00ff184b82 */ /* 0x000e220000000a00 */
[----:B-1----:R-:W-:Y:S01]  /*0820*/  @!P3 IMAD R21, R21, R4, RZ ;  /* 0x000000041515b224 */ /* 0x002fe200078e02ff */
[----:B------:R-:W-:Y:S02]  /*0830*/  @!P3 MOV R32, R50 ;  /* 0x000000320020b202 */ /* 0x000fe40000000f00 */
[----:B------:R-:W-:Y:S01]  /*0840*/  @!P3 MOV R33, R53 ;  /* 0x000000350021b202 */ /* 0x000fe20000000f00 */
[----:B------:R-:W-:Y:S01]  /*0850*/  @!P3 IMAD R21, R0, R5, R21 ;  /* 0x000000050015b224 */ /* 0x000fe200078e0215 */
[----:B------:R-:W-:Y:S02]  /*0860*/  @!P0 IADD3 R35, PT, PT, R7, R35, RZ ;  /* 0x0000002307238210 */ /* 0x000fe40007ffe0ff */
[----:B------:R-:W-:Y:S01]  /*0870*/  @!P0 SHF.L.U32 R5, R6, 0x2, RZ ;  /* 0x0000000206058819 */ /* 0x000fe200000006ff */
[----:B------:R-:W-:Y:S01]  /*0880*/  @!P3 IMAD.WIDE.U32 R32, R0, R4, R32 ;  /* 0x000000040020b225 */ /* 0x000fe200078e0020 */
[----:B------:R-:W-:-:S02]  /*0890*/  @!P2 IADD3.X R13, PT, PT, R34, R13, RZ, P5, !PT ;  /* 0x0000000d220da210 */ /* 0x000fc40002ffe4ff */
[----:B------:R-:W-:Y:S02]  /*08a0*/  @!P2 IADD3.X R27, PT, PT, R34, R27, RZ, P6, !PT ;  /* 0x0000001b221ba210 */ /* 0x000fe400037fe4ff */
[----:B------:R-:W-:Y:S02]  /*08b0*/  CS2R R42, SRZ ;  /* 0x00000000002a7805 */ /* 0x000fe4000001ff00 */
[----:B------:R-:W-:Y:S02]  /*08c0*/  @!P0 SHF.L.U64.HI R6, R6, 0x2, R35 ;  /* 0x0000000206068819 */ /* 0x000fe40000010223 */
[----:B------:R-:W-:Y:S02]  /*08d0*/  CS2R R40, SRZ ;  /* 0x0000000000287805 */ /* 0x000fe4000001ff00 */
[----:B------:R-:W-:Y:S02]  /*08e0*/  @!P0 IADD3 R28, P5, PT, R5, R28, RZ ;  /* 0x0000001c051c8210 */ /* 0x000fe40007fbe0ff */
[----:B------:R-:W-:-:S02]  /*08f0*/  CS2R R38, SRZ ;  /* 0x0000000000267805 */ /* 0x000fc4000001ff00 */
[----:B--2---:R-:W-:Y:S01]  /*0900*/  @!P0 IADD3 R30, P6, PT, R5, R30, RZ ;  /* 0x0000001e051e8210 */ /* 0x004fe20007fde0ff */
[----:B----4-:R-:W-:Y:S01]  /*0910*/  IMAD.WIDE R14, R3, 0x4, R14 ;  /* 0x00000004030e7825 */ /* 0x010fe200078e020e */
[----:B------:R-:W-:Y:S01]  /*0920*/  @!P3 IADD3 R7, PT, PT, R33, R21, RZ ;  /* 0x000000152107b210 */ /* 0x000fe20007ffe0ff */
[----:B------:R-:W5:Y:S01]  /*0930*/  @!P1 LDG.E.64 R42, desc[UR14][R10.64] ;  /* 0x0000000e0a2a9981 */ /* 0x000f62000c1e1b00 */
[----:B------:R-:W-:Y:S02]  /*0940*/  @!P3 SHF.L.U32 R5, R32, 0x2, RZ ;  /* 0x000000022005b819 */ /* 0x000fe400000006ff */
[C---:B------:R-:W-:Y:S01]  /*0950*/  @!P0 IADD3.X R29, PT, PT, R6.reuse, R29, RZ, P5, !PT ;  /* 0x0000001d061d8210 */ /* 0x040fe20002ffe4ff */
[----:B0-----:R-:W-:Y:S01]  /*0960*/  @P4 IMAD.WIDE R24, R3, 0x4, R24 ;  /* 0x0000000403184825 */ /* 0x001fe200078e0218 */
[----:B------:R-:W-:Y:S01]  /*0970*/  @!P0 IADD3.X R31, PT, PT, R6, R31, RZ, P6, !PT ;  /* 0x0000001f061f8210 */ /* 0x000fe200037fe4ff */
[----:B------:R0:W5:Y:S01]  /*0980*/  @!P1 LDG.E.64 R40, desc[UR14][R8.64] ;  /* 0x0000000e08289981 */ /* 0x000162000c1e1b00 */
[----:B------:R-:W-:-:S02]  /*0990*/  @!P3 SHF.L.U64.HI R32, R32, 0x2, R7 ;  /* 0x000000022020b819 */ /* 0x000fc40000010207 */
[C---:B------:R-:W-:Y:S01]  /*09a0*/  @!P3 IADD3 R18, P5, PT, R5.reuse, R18, RZ ;  /* 0x000000120512b210 */ /* 0x040fe20007fbe0ff */
[----:B------:R1:W5:Y:S01]  /*09b0*/  @!P2 LDG.E.64 R38, desc[UR14][R12.64] ;  /* 0x0000000e0c26a981 */ /* 0x000362000c1e1b00 */
[----:B------:R-:W-:Y:S01]  /*09c0*/  @!P3 IADD3 R22, P6, PT, R5, R22, RZ ;  /* 0x000000160516b210 */ /* 0x000fe20007fde0ff */
[----:B------:R-:W-:Y:S01]  /*09d0*/  HFMA2 R3, -RZ, RZ, 0, 0 ;  /* 0x00000000ff037431 */ /* 0x000fe200000001ff */
[----:B------:R-:W-:Y:S02]  /*09e0*/  MOV R2, RZ ;  /* 0x000000ff00027202 */ /* 0x000fe40000000f00 */
[----:B------:R-:W-:Y:S02]  /*09f0*/  CS2R R4, SRZ ;  /* 0x0000000000047805 */ /* 0x000fe4000001ff00 */
[----:B------:R-:W-:Y:S02]  /*0a00*/  CS2R R6, SRZ ;  /* 0x0000000000067805 */ /* 0x000fe4000001ff00 */
[----:B0-----:R-:W-:-:S02]  /*0a10*/  CS2R R8, SRZ ;  /* 0x0000000000087805 */ /* 0x001fc4000001ff00 */
[----:B------:R-:W-:Y:S02]  /*0a20*/  CS2R R10, SRZ ;  /* 0x00000000000a7805 */ /* 0x000fe4000001ff00 */
[C---:B------:R-:W-:Y:S01]  /*0a30*/  @!P3 IADD3.X R19, PT, PT, R32.reuse, R19, RZ, P5, !PT ;  /* 0x000000132013b210 */ /* 0x040fe20002ffe4ff */
[----:B------:R0:W5:Y:S01]  /*0a40*/  @!P2 LDG.E.64 R2, desc[UR14][R26.64] ;  /* 0x0000000e1a02a981 */ /* 0x000162000c1e1b00 */
[----:B-1----:R-:W-:Y:S02]  /*0a50*/  CS2R R12, SRZ ;  /* 0x00000000000c7805 */ /* 0x002fe4000001ff00 */
[----:B------:R-:W-:Y:S01]  /*0a60*/  @!P3 IADD3.X R23, PT, PT, R32, R23, RZ, P6, !PT ;  /* 0x000000172017b210 */ /* 0x000fe200037fe4ff */
[----:B------:R0:W5:Y:S04]  /*0a70*/  @!P0 LDG.E.64 R4, desc[UR14][R28.64] ;  /* 0x0000000e1c048981 */ /* 0x000168000c1e1b00 */
[----:B------:R0:W5:Y:S04]  /*0a80*/  @!P0 LDG.E.64 R6, desc[UR14][R30.64] ;  /* 0x0000000e1e068981 */ /* 0x000168000c1e1b00 */
[----:B------:R0:W5:Y:S04]  /*0a90*/  @!P3 LDG.E.64 R8, desc[UR14][R18.64] ;  /* 0x0000000e1208b981 */ /* 0x000168000c1e1b00 */
[----:B------:R0:W5:Y:S04]  /*0aa0*/  @!P3 LDG.E.64 R10, desc[UR14][R22.64] ;  /* 0x0000000e160ab981 */ /* 0x000168000c1e1b00 */
[----:B------:R0:W5:Y:S04]  /*0ab0*/  @P4 LDG.E.64 R12, desc[UR14][R24.64] ;  /* 0x0000000e180c4981 */ /* 0x000168000c1e1b00 */
[----:B------:R-:W5:Y:S01]  /*0ac0*/  LDG.E.64 R14, desc[UR14][R14.64] ;  /* 0x0000000e0e0e7981 */ /* 0x000f62000c1e1b00 */
[----:B---3--:R-:W-:-:S13]  /*0ad0*/  R2UR UR23, R16 ;  /* 0x00000000101772ca */ /* 0x008fda00000e0000 */
        /* <DEDUP_REMOVED lines=15> */
[-C--:B------:R-:W-:Y:S01]  /*0bd0*/  FMUL.FTZ R16, R40, R14.reuse ;  /* 0x0000000e28107220 */ /* 0x080fe20000410000 */
[----:B------:R-:W-:Y:S01]  /*0be0*/  FMUL.FTZ R19, R41, R15 ;  /* 0x0000000f29137220 */ /* 0x000fe20000410000 */
        /* <DEDUP_REMOVED lines=15> */
[----:B------:R-:W-:Y:S01]  /*0ce0*/  FMUL.FTZ R19, R3, R15 ;  /* 0x0000000f03137220 */ /* 0x000fe20000410000 */
[----:B------:R-:W-:Y:S01]  /*0cf0*/  FMUL.FTZ R16, R16, UR17 ;  /* 0x0000001110107c20 */ /* 0x000fe20008410000 */
[----:B------:R-:W-:Y:S01]  /*0d00*/  FFMA.FTZ R17, R2, R22, R17 ;  /* 0x0000001602117223 */ /* 0x000fe20000010011 */
[----:B------:R-:W-:Y:S01]  /*0d10*/  FADD.FTZ R22, R4, -UR23 ;  /* 0x8000001704167e21 */ /* 0x000fe20008010000 */
[----:B------:R-:W-:Y:S01]  /*0d20*/  FADD.FTZ R18, R19, R18 ;  /* 0x0000001213127221 */ /* 0x000fe20000010000 */
[----:B------:R-:W-:Y:S01]  /*0d30*/  FFMA.FTZ R21, R16, R19, R21 ;  /* 0x0000001310157223 */ /* 0x000fe20000010015 */
[----:B------:R-:W-:Y:S01]  /*0d40*/  FADD.FTZ R19, R5, -UR23 ;  /* 0x8000001705137e21 */ /* 0x000fe20008010000 */
[----:B------:R-:W-:Y:S01]  /*0d50*/  FMUL.FTZ R22, R22, UR17 ;  /* 0x0000001116167c20 */ /* 0x000fe20008410000 */
[----:B------:R-:W-:Y:S01]  /*0d60*/  FADD.FTZ R25, R18, R23 ;  /* 0x0000001712197221 */ /* 0x000fe20000010000 */
[----:B------:R-:W-:Y:S01]  /*0d70*/  FMUL.FTZ R18, R7, R15 ;  /* 0x0000000f07127220 */ /* 0x000fe20000410000 */
[----:B------:R-:W-:Y:S01]  /*0d80*/  FFMA.FTZ R0, R3, R16, R0 ;  /* 0x0000001003007223 */ /* 0x000fe20000010000 */
[----:B------:R-:W-:Y:S01]  /*0d90*/  FFMA.FTZ R24, R22, R23, R21 ;  /* 0x0000001716187223 */ /* 0x000fe20000010015 */
[----:B------:R-:W-:Y:S01]  /*0da0*/  FMUL.FTZ R19, R19, UR17 ;  /* 0x0000001113137c20 */ /* 0x000fe20008410000 */
[----:B------:R-:W-:Y:S01]  /*0db0*/  FADD.FTZ R16, R8, -UR23 ;  /* 0x8000001708107e21 */ /* 0x000fe20008010000 */
[----:B------:R-:W-:Y:S01]  /*0dc0*/  FADD.FTZ R25, R18, R25 ;  /* 0x0000001912197221 */ /* 0x000fe20000010000 */
[----:B------:R-:W-:Y:S01]  /*0dd0*/  FMUL.FTZ R26, R10, R14 ;  /* 0x0000000e0a1a7220 */ /* 0x000fe20000410000 */
[----:B------:R-:W-:Y:S01]  /*0de0*/  FFMA.FTZ R24, R19, R18, R24 ;  /* 0x0000001213187223 */ /* 0x000fe20000010018 */
[----:B------:R-:W-:Y:S01]  /*0df0*/  FMUL.FTZ R23, R16, UR17 ;  /* 0x0000001110177c20 */ /* 0x000fe20008410000 */
[----:B------:R-:W-:Y:S01]  /*0e00*/  FFMA.FTZ R21, R6, R22, R17 ;  /* 0x0000001606157223 */ /* 0x000fe20000010011 */
[----:B------:R-:W-:Y:S01]  /*0e10*/  FADD.FTZ R16, R9, -UR23 ;  /* 0x8000001709107e21 */ /* 0x000fe20008010000 */
[----:B------:R-:W-:Y:S01]  /*0e20*/  FFMA.FTZ R18, R7, R19, R0 ;  /* 0x0000001307127223 */ /* 0x000fe20000010000 */
[----:B------:R-:W-:Y:S01]  /*0e30*/  FADD.FTZ R17, RZ, R40 ;  /* 0x00000028ff117221 */ /* 0x000fe20000010000 */
[----:B------:R-:W-:Y:S01]  /*0e40*/  FADD.FTZ R22, R25, R26 ;  /* 0x0000001a19167221 */ /* 0x000fe20000010000 */
[----:B------:R-:W-:Y:S01]  /*0e50*/  FADD.FTZ R0, RZ, R41 ;  /* 0x00000029ff007221 */ /* 0x000fe20000010000 */
[----:B------:R-:W-:Y:S01]  /*0e60*/  FFMA.FTZ R25, R23, R26, R24 ;  /* 0x0000001a17197223 */ /* 0x000fe20000010018 */
[----:B------:R-:W-:Y:S01]  /*0e70*/  FMUL.FTZ R19, R11, R15 ;  /* 0x0000000f0b137220 */ /* 0x000fe20000410000 */
[----:B------:R-:W-:Y:S01]  /*0e80*/  FMUL.FTZ R24, R16, UR17 ;  /* 0x0000001110187c20 */ /* 0x000fe20008410000 */
[----:B------:R-:W-:Y:S01]  /*0e90*/  FADD.FTZ R17, R2, R17 ;  /* 0x0000001102117221 */ /* 0x000fe20000010000 */
[----:B------:R-:W-:Y:S01]  /*0ea0*/  FADD.FTZ R16, R3, R0 ;  /* 0x0000000003107221 */ /* 0x000fe20000010000 */
[----:B------:R-:W-:Y:S01]  /*0eb0*/  FADD.FTZ R0, R19, R22 ;  /* 0x0000001613007221 */ /* 0x000fe20000010000 */
[----:B------:R-:W-:Y:S01]  /*0ec0*/  FFMA.FTZ R25, R24, R19, R25 ;  /* 0x0000001318197223 */ /* 0x000fe20000010019 */
[----:B------:R-:W-:Y:S01]  /*0ed0*/  FADD.FTZ R19, R6, R17 ;  /* 0x0000001106137221 */ /* 0x000fe20000010000 */
[----:B------:R-:W-:Y:S01]  /*0ee0*/  FADD.FTZ R22, R7, R16 ;  /* 0x0000001007167221 */ /* 0x000fe20000010000 */
[C---:B------:R-:W-:Y:S01]  /*0ef0*/  FFMA.FTZ R17, R11.reuse, R24, R18 ;  /* 0x000000180b117223 */ /* 0x040fe20000010012 */
[C---:B------:R-:W-:Y:S01]  /*0f00*/  FFMA.FTZ R16, R10.reuse, R23, R21 ;  /* 0x000000170a107223 */ /* 0x040fe20000010015 */
[----:B------:R-:W-:Y:S01]  /*0f10*/  FADD.FTZ R18, R10, R19 ;  /* 0x000000130a127221 */ /* 0x000fe20000010000 */
[----:B------:R-:W-:Y:S01]  /*0f20*/  FADD.FTZ R19, R11, R22 ;  /* 0x000000160b137221 */ /* 0x000fe20000010000 */
[----:B------:R-:W-:Y:S06]  /*0f30*/  BRA `(.L_x_1042) ;  /* 0x0000000800007947 */ /* 0x000fec0003800000 */
.L_x_1041:
        /* <DEDUP_REMOVED lines=8> */
[----:B------:R-:W-:Y:S01]  /*0fc0*/  FFMA.FTZ R21, R14, R17, R12 ;  /* 0x000000110e157223 */ /* 0x000fe2000001000c */
[C-C-:B------:R-:W-:Y:S01]  /*0fd0*/  FFMA.FTZ R0, R15.reuse, R18, R13.reuse ;  /* 0x000000120f007223 */ /* 0x140fe2000001000d */
[----:B------:R-:W-:Y:S01]  /*0fe0*/  FADD.FTZ R23, R4, -UR23 ;  /* 0x8000001704177e21 */ /* 0x000fe20008010000 */
[----:B------:R-:W-:Y:S01]  /*0ff0*/  FFMA.FTZ R34, R15, R24, R13 ;  /* 0x000000180f227223 */ /* 0x000fe2000001000d */
[----:B------:R-:W-:Y:S01]  /*1000*/  FMUL.FTZ R16, R21, -1.4426950216293334961 ;  /* 0xbfb8aa3b15107820 */ /* 0x000fe20000410000 */
[----:B------:R-:W-:Y:S01]  /*1010*/  FMUL.FTZ R26, R0, -1.4426950216293334961 ;  /* 0xbfb8aa3b001a7820 */ /* 0x000fe20000410000 */
[----:B------:R-:W-:Y:S01]  /*1020*/  FMUL.FTZ R23, R23, UR17 ;  /* 0x0000001117177c20 */ /* 0x000fe20008410000 */
[----:B------:R-:W-:Y:S01]  /*1030*/  FMUL.FTZ R22, R34, -1.4426950216293334961 ;  /* 0xbfb8aa3b22167820 */ /* 0x000fe20000410000 */
[----:B------:R-:W-:-:S02]  /*1040*/  FADD.FTZ R27, R5, -UR23 ;  /* 0x80000017051b7e21 */ /* 0x000fc40008010000 */
[----:B------:R-:W0:Y:S01]  /*1050*/  MUFU.EX2 R16, R16 ;  /* 0x0000001000107308 */ /* 0x000e220000000800 */
[----:B------:R-:W-:-:S03]  /*1060*/  FFMA.FTZ R33, R14, R23, R12 ;  /* 0x000000170e217223 */ /* 0x000fc6000001000c */
[----:B------:R-:W1:Y:S01]  /*1070*/  MUFU.EX2 R26, R26 ;  /* 0x0000001a001a7308 */ /* 0x000e620000000800 */
[----:B------:R-:W-:-:S03]  /*1080*/  FMUL.FTZ R31, R33, -1.4426950216293334961 ;  /* 0xbfb8aa3b211f7820 */ /* 0x000fc60000410000 */
[----:B------:R-:W-:Y:S04]  /*1090*/  MUFU.EX2 R22, R22 ;  /* 0x0000001600167308 */ /* 0x000fe80000000800 */
[----:B------:R-:W2:Y:S01]  /*10a0*/  MUFU.EX2 R31, R31 ;  /* 0x0000001f001f7308 */ /* 0x000ea20000000800 */
[----:B0-----:R-:W-:Y:S01]  /*10b0*/  FADD.FTZ R25, R16, 1 ;  /* 0x3f80000010197421 */ /* 0x001fe20000010000 */
[----:B------:R-:W-:Y:S01]  /*10c0*/  FFMA.FTZ R16, R14, R19, R12 ;  /* 0x000000130e107223 */ /* 0x000fe2000001000c */
[----:B-1----:R-:W-:-:S03]  /*10d0*/  FADD.FTZ R32, R26, 1 ;  /* 0x3f8000001a207421 */ /* 0x002fc60000010000 */
[----:B------:R-:W-:Y:S01]  /*10e0*/  FMUL.FTZ R28, R16, -1.4426950216293334961 ;  /* 0xbfb8aa3b101c7820 */ /* 0x000fe20000410000 */
[----:B------:R-:W0:Y:S01]  /*10f0*/  MUFU.RCP R25, R25 ;  /* 0x0000001900197308 */ /* 0x000e220000001000 */
[----:B--2---:R-:W-:-:S07]  /*1100*/  FADD.FTZ R31, R31, 1 ;  /* 0x3f8000001f1f7421 */ /* 0x004fce0000010000 */
[----:B------:R-:W1:Y:S04]  /*1110*/  MUFU.EX2 R28, R28 ;  /* 0x0000001c001c7308 */ /* 0x000e680000000800 */
[----:B------:R-:W2:Y:S01]  /*1120*/  MUFU.RCP R32, R32 ;  /* 0x0000002000207308 */ /* 0x000ea20000001000 */
[----:B0-----:R-:W-:Y:S01]  /*1130*/  FADD.FTZ R26, -R25, 1 ;  /* 0x3f800000191a7421 */ /* 0x001fe20000010100 */
[----:B------:R-:W-:-:S06]  /*1140*/  FMUL.FTZ R25, R40, R25 ;  /* 0x0000001928197220 */ /* 0x000fcc0000410000 */
[----:B------:R-:W-:Y:S01]  /*1150*/  MUFU.RCP R31, R31 ;  /* 0x0000001f001f7308 */ /* 0x000fe20000001000 */
[----:B-1----:R-:W-:Y:S01]  /*1160*/  FADD.FTZ R29, R28, 1 ;  /* 0x3f8000001c1d7421 */ /* 0x002fe20000010000 */
[----:B------:R-:W-:Y:S01]  /*1170*/  FFMA.FTZ R30, R21, R26, 1 ;  /* 0x3f800000151e7423 */ /* 0x000fe2000001001a */
[----:B------:R-:W-:Y:S01]  /*1180*/  FADD.FTZ R21, R8, -UR23 ;  /* 0x8000001708157e21 */ /* 0x000fe20008010000 */
[----:B------:R-:W-:Y:S02]  /*1190*/  FMUL.FTZ R26, R27, UR17 ;  /* 0x000000111b1a7c20 */ /* 0x000fe40008410000 */
[----:B------:R-:W-:Y:S02]  /*11a0*/  FMUL.FTZ R25, R25, R30 ;  /* 0x0000001e19197220 */ /* 0x000fe40000410000 */
[----:B------:R-:W0:Y:S01]  /*11b0*/  MUFU.RCP R29, R29 ;  /* 0x0000001d001d7308 */ /* 0x000e220000001000 */
[----:B------:R-:W-:Y:S01]  /*11c0*/  FMUL.FTZ R21, R21, UR17 ;  /* 0x0000001115157c20 */ /* 0x000fe20008410000 */
[----:B--2---:R-:W-:Y:S01]  /*11d0*/  FADD.FTZ R37, -R32, 1 ;  /* 0x3f80000020257421 */ /* 0x004fe20000010100 */
[----:B------:R-:W-:-:S02]  /*11e0*/  FFMA.FTZ R27, R15, R26, R13 ;  /* 0x0000001a0f1b7223 */ /* 0x000fc4000001000d */
[----:B------:R-:W-:Y:S01]  /*11f0*/  FFMA.FTZ R28, R14, R21, R12 ;  /* 0x000000150e1c7223 */ /* 0x000fe2000001000c */
[----:B------:R-:W-:Y:S01]  /*1200*/  FFMA.FTZ R37, R0, R37, 1 ;  /* 0x3f80000000257423 */ /* 0x000fe20000010025 */
[----:B------:R-:W-:Y:S01]  /*1210*/  FMUL.FTZ R0, R41, R32 ;  /* 0x0000002029007220 */ /* 0x000fe20000410000 */
[----:B------:R-:W-:Y:S01]  /*1220*/  FADD.FTZ R32, R22, 1 ;  /* 0x3f80000016207421 */ /* 0x000fe20000010000 */
[----:B------:R-:W-:Y:S01]  /*1230*/  FADD.FTZ R22, R9, -UR23 ;  /* 0x8000001709167e21 */ /* 0x000fe20008010000 */
[----:B------:R-:W-:Y:S01]  /*1240*/  FMUL.FTZ R35, R28, -1.4426950216293334961 ;  /* 0xbfb8aa3b1c237820 */ /* 0x000fe20000410000 */
[----:B------:R-:W-:Y:S01]  /*1250*/  FMUL.FTZ R0, R0, R37 ;  /* 0x0000002500007220 */ /* 0x000fe20000410000 */
[----:B------:R-:W-:Y:S01]  /*1260*/  FMUL.FTZ R30, R27, -1.4426950216293334961 ;  /* 0xbfb8aa3b1b1e7820 */ /* 0x000fe20000410000 */
[----:B------:R-:W-:Y:S01]  /*1270*/  FMUL.FTZ R22, R22, UR17 ;  /* 0x0000001116167c20 */ /* 0x000fe20008410000 */
[----:B------:R-:W1:Y:S01]  /*1280*/  MUFU.RCP R32, R32 ;  /* 0x0000002000207308 */ /* 0x000e620000001000 */
[----:B0-----:R-:W-:Y:S01]  /*1290*/  FADD.FTZ R37, -R29, 1 ;  /* 0x3f8000001d257421 */ /* 0x001fe20000010100 */
[----:B------:R-:W-:-:S03]  /*12a0*/  FMUL.FTZ R48, R2, R29 ;  /* 0x0000001d02307220 */ /* 0x000fc60000410000 */
[----:B------:R-:W-:Y:S01]  /*12b0*/  FFMA.FTZ R37, R16, R37, 1 ;  /* 0x3f80000010257423 */ /* 0x000fe20000010025 */
[----:B------:R-:W-:Y:S02]  /*12c0*/  FFMA.FTZ R16, R15, R22, R13 ;  /* 0x000000160f107223 */ /* 0x000fe4000001000d */
[----:B------:R-:W0:Y:S01]  /*12d0*/  MUFU.EX2 R35, R35 ;  /* 0x0000002300237308 */ /* 0x000e220000000800 */
[----:B------:R-:W-:Y:S01]  /*12e0*/  FMUL.FTZ R29, R48, R37 ;  /* 0x00000025301d7220 */ /* 0x000fe20000410000 */
[----:B------:R-:W-:Y:S02]  /*12f0*/  FMUL.FTZ R36, R16, -1.4426950216293334961 ;  /* 0xbfb8aa3b10247820 */ /* 0x000fe40000410000 */
[----:B------:R-:W2:Y:S01]  /*1300*/  MUFU.EX2 R30, R30 ;  /* 0x0000001e001e7308 */ /* 0x000ea20000000800 */
[----:B-1----:R-:W-:-:S03]  /*1310*/  FADD.FTZ R37, -R32, 1 ;  /* 0x3f80000020257421 */ /* 0x002fc60000010100 */
[----:B------:R-:W1:Y:S01]  /*1320*/  MUFU.EX2 R36, R36 ;  /* 0x0000002400247308 */ /* 0x000e620000000800 */
[----:B------:R-:W-:Y:S01]  /*1330*/  FMUL.FTZ R32, R3, R32 ;  /* 0x0000002003207220 */ /* 0x000fe20000410000 */
[----:B------:R-:W-:Y:S01]  /*1340*/  FFMA.FTZ R37, R34, R37, 1 ;  /* 0x3f80000022257423 */ /* 0x000fe20000010025 */
[----:B------:R-:W-:Y:S01]  /*1350*/  FADD.FTZ R34, -R31, 1 ;  /* 0x3f8000001f227421 */ /* 0x000fe20000010100 */
[----:B0-----:R-:W-:Y:S02]  /*1360*/  FADD.FTZ R35, R35, 1 ;  /* 0x3f80000023237421 */ /* 0x001fe40000010000 */
[----:B------:R-:W-:Y:S01]  /*1370*/  FMUL.FTZ R32, R32, R37 ;  /* 0x0000002520207220 */ /* 0x000fe20000410000 */
[----:B------:R-:W-:Y:S01]  /*1380*/  FFMA.FTZ R33, R33, R34, 1 ;  /* 0x3f80000021217423 */ /* 0x000fe20000010022 */
[----:B--2---:R-:W-:Y:S02]  /*1390*/  FADD.FTZ R30, R30, 1 ;  /* 0x3f8000001e1e7421 */ /* 0x004fe40000010000 */
[----:B------:R-:W0:Y:S01]  /*13a0*/  MUFU.RCP R35, R35 ;  /* 0x0000002300237308 */ /* 0x000e220000001000 */
[----:B-1----:R-:W-:Y:S01]  /*13b0*/  FADD.FTZ R48, R36, 1 ;  /* 0x3f80000024307421 */ /* 0x002fe20000010000 */
[----:B------:R-:W-:-:S06]  /*13c0*/  FMUL.FTZ R36, R6, R31 ;  /* 0x0000001f06247220 */ /* 0x000fcc0000410000 */
[----:B------:R-:W1:Y:S01]  /*13d0*/  MUFU.RCP R30, R30 ;  /* 0x0000001e001e7308 */ /* 0x000e620000001000 */
[----:B------:R-:W-:-:S07]  /*13e0*/  FMUL.FTZ R31, R36, R33 ;  /* 0x00000021241f7220 */ /* 0x000fce0000410000 */
[----:B------:R2:W3:Y:S01]  /*13f0*/  MUFU.RCP R34, R48 ;  /* 0x0000003000227308 */ /* 0x0004e20000001000 */
[----:B0-----:R-:W-:Y:S01]  /*1400*/  FADD.FTZ R33, -R35, 1 ;  /* 0x3f80000023217421 */ /* 0x001fe20000010100 */
[----:B------:R-:W-:-:S03]  /*1410*/  FMUL.FTZ R35, R10, R35 ;  /* 0x000000230a237220 */ /* 0x000fc60000410000 */
[----:B------:R-:W-:Y:S01]  /*1420*/  FFMA.FTZ R28, R28, R33, 1 ;  /* 0x3f8000001c1c7423 */ /* 0x000fe20000010021 */
[----:B--2---:R-:W-:Y:S01]  /*1430*/  FMUL.FTZ R48, R14, R29 ;  /* 0x0000001d0e307220 */ /* 0x004fe20000410000 */
[----:B-1----:R-:W-:Y:S01]  /*1440*/  FADD.FTZ R36, -R30, 1 ;  /* 0x3f8000001e247421 */ /* 0x002fe20000010100 */
[----:B------:R-:W-:Y:S01]  /*1450*/  FMUL.FTZ R30, R7, R30 ;  /* 0x0000001e071e7220 */ /* 0x000fe20000410000 */
[----:B------:R-:W-:Y:S02]  /*1460*/  FMUL.FTZ R28, R35, R28 ;  /* 0x0000001c231c7220 */ /* 0x000fe40000410000 */
[----:B------:R-:W-:Y:S01]  /*1470*/  FFMA.FTZ R27, R27, R36, 1 ;  /* 0x3f8000001b1b7423 */ /* 0x000fe20000010024 */
[----:B------:R-:W-:Y:S01]  /*1480*/  FFMA.FTZ R36, R17, R25, RZ ;  /* 0x0000001911247223 */ /* 0x000fe200000100ff */
[----:B---3--:R-:W-:Y:S01]  /*1490*/  FADD.FTZ R33, -R34, 1 ;  /* 0x3f80000022217421 */ /* 0x008fe20000010100 */
[----:B------:R-:W-:Y:S01]  /*14a0*/  FMUL.FTZ R34, R11, R34 ;  /* 0x000000220b227220 */ /* 0x000fe20000410000 */
[----:B------:R-:W-:Y:S01]  /*14b0*/  FMUL.FTZ R30, R30, R27 ;  /* 0x0000001b1e1e7220 */ /* 0x000fe20000410000 */
[----:B------:R-:W-:Y:S01]  /*14c0*/  FFMA.FTZ R36, R19, R29, R36 ;  /* 0x0000001d13247223 */ /* 0x000fe20000010024 */
[----:B------:R-:W-:Y:S01]  /*14d0*/  FFMA.FTZ R33, R16, R33, 1 ;  /* 0x3f80000010217423 */ /* 0x000fe20000010021 */
[----:B------:R-:W-:-:S02]  /*14e0*/  FMUL.FTZ R16, R14, R25 ;  /* 0x000000190e107220 */ /* 0x000fc40000410000 */
[----:B------:R-:W-:Y:S01]  /*14f0*/  FFMA.FTZ R36, R23, R31, R36 ;  /* 0x0000001f17247223 */ /* 0x000fe20000010024 */
[----:B------:R-:W-:Y:S01]  /*1500*/  FMUL.FTZ R27, R34, R33 ;  /* 0x00000021221b7220 */ /* 0x000fe20000410000 */
[----:B------:R-:W-:Y:S01]  /*1510*/  FADD.FTZ R34, RZ, R25 ;  /* 0x00000019ff227221 */ /* 0x000fe20000010000 */
[----:B------:R-:W-:Y:S01]  /*1520*/  FFMA.FTZ R25, R17, R16, RZ ;  /* 0x0000001011197223 */ /* 0x000fe200000100ff */
[C---:B------:R-:W-:Y:S02]  /*1530*/  FMUL.FTZ R17, R15.reuse, R0 ;  /* 0x000000000f117220 */ /* 0x040fe40000410000 */
[----:B------:R-:W-:Y:S01]  /*1540*/  FADD.FTZ R34, R34, R29 ;  /* 0x0000001d22227221 */ /* 0x000fe20000010000 */
[----:B------:R-:W-:Y:S01]  /*1550*/  FADD.FTZ R29, RZ, R16 ;  /* 0x00000010ff1d7221 */ /* 0x000fe20000010000 */
[C---:B------:R-:W-:Y:S01]  /*1560*/  FFMA.FTZ R16, R18.reuse, R17, R25 ;  /* 0x0000001112107223 */ /* 0x040fe20000010019 */
[----:B------:R-:W-:Y:S02]  /*1570*/  FMUL.FTZ R25, R15, R32 ;  /* 0x000000200f197220 */ /* 0x000fe40000410000 */
[----:B------:R-:W-:Y:S01]  /*1580*/  FADD.FTZ R29, R17, R29 ;  /* 0x0000001d111d7221 */ /* 0x000fe20000010000 */
[----:B------:R-:W-:Y:S01]  /*1590*/  FFMA.FTZ R16, R19, R48, R16 ;  /* 0x0000003013107223 */ /* 0x000fe20000010010 */
[----:B------:R-:W-:Y:S01]  /*15a0*/  FFMA.FTZ R17, R18, R0, RZ ;  /* 0x0000000012117223 */ /* 0x000fe200000100ff */
[----:B------:R-:W-:Y:S01]  /*15b0*/  FADD.FTZ R19, RZ, R0 ;  /* 0x00000000ff137221 */ /* 0x000fe20000010000 */
[----:B------:R-:W-:Y:S01]  /*15c0*/  FADD.FTZ R48, R29, R48 ;  /* 0x000000301d307221 */ /* 0x000fe20000010000 */
[----:B------:R-:W-:Y:S01]  /*15d0*/  FFMA.FTZ R16, R24, R25, R16 ;  /* 0x0000001918107223 */ /* 0x000fe20000010010 */
[----:B------:R-:W-:Y:S01]  /*15e0*/  FMUL.FTZ R29, R14, R31 ;  /* 0x0000001f0e1d7220 */ /* 0x000fe20000410000 */
[----:B------:R-:W-:Y:S01]  /*15f0*/  FFMA.FTZ R17, R24, R32, R17 ;  /* 0x0000002018117223 */ /* 0x000fe20000010011 */
[----:B------:R-:W-:Y:S01]  /*1600*/  FADD.FTZ R48, R25, R48 ;  /* 0x0000003019307221 */ /* 0x000fe20000010000 */
[----:B------:R-:W-:Y:S01]  /*1610*/  FMUL.FTZ R25, R15, R30 ;  /* 0x0000001e0f197220 */ /* 0x000fe20000410000 */
[----:B------:R-:W-:Y:S01]  /*1620*/  FFMA.FTZ R33, R23, R29, R16 ;  /* 0x0000001d17217223 */ /* 0x000fe20000010010 */
[----:B------:R-:W-:Y:S01]  /*1630*/  FADD.FTZ R19, R19, R32 ;  /* 0x0000002013137221 */ /* 0x000fe20000010000 */
[----:B------:R-:W-:Y:S01]  /*1640*/  FADD.FTZ R48, R48, R29 ;  /* 0x0000001d30307221 */ /* 0x000fe20000010000 */
[----:B------:R-:W-:Y:S01]  /*1650*/  FMUL.FTZ R23, R14, R28 ;  /* 0x0000001c0e177220 */ /* 0x000fe20000410000 */
[C---:B------:R-:W-:Y:S01]  /*1660*/  FFMA.FTZ R0, R26.reuse, R25, R33 ;  /* 0x000000191a007223 */ /* 0x040fe20000010021 */
[----:B------:R-:W-:Y:S01]  /*1670*/  FFMA.FTZ R17, R26, R30, R17 ;  /* 0x0000001e1a117223 */ /* 0x000fe20000010011 */
[----:B------:R-:W-:Y:S01]  /*1680*/  FADD.FTZ R48, R25, R48 ;  /* 0x0000003019307221 */ /* 0x000fe20000010000 */
        /* <DEDUP_REMOVED lines=11> */
.L_x_1042:
[----:B------:R-:W-:Y:S01]  /*1740*/  MOV R22, R0 ;  /* 0x0000000000167202 */ /* 0x000fe20000000f00 */
[----:B------:R-:W0:Y:S01]  /*1750*/  S2UR UR8, SR_CgaCtaId ;  /* 0x00000000000879c3 */ /* 0x000e220000008800 */
[----:B------:R-:W1:Y:S01]  /*1760*/  SHFL.DOWN PT, R0, R25, 0x1, 0x1f ;  /* 0x08201f0019007f89 */ /* 0x000e6200000e0000 */
[C---:B------:R-:W-:Y:S01]  /*1770*/  ISETP.GT.AND P1, PT, R44.reuse, 0x1e, PT ;  /* 0x0000001e2c00780c */ /* 0x040fe20003f24270 */
[----:B------:R-:W-:Y:S01]  /*1780*/  UMOV UR7, 0x400 ;  /* 0x0000040000077882 */ /* 0x000fe20000000000 */
[----:B------:R-:W-:Y:S01]  /*1790*/  ISETP.GT.AND P3, PT, R44, 0xf, PT ;  /* 0x0000000f2c00780c */ /* 0x000fe20003f64270 */
[----:B------:R-:W2:Y:S01]  /*17a0*/  SHFL.DOWN PT, R21, R22, 0x1, 0x1f ;  /* 0x08201f0016157f89 */ /* 0x000ea200000e0000 */
[----:B------:R-:W-:Y:S01]  /*17b0*/  UIADD3 UR6, UPT, UPT, UR7, 0x40, URZ ;  /* 0x0000004007067890 */ /* 0x000fe2000fffe0ff */
[----:B------:R-:W-:Y:S01]  /*17c0*/  BSSY.RECONVERGENT B0, `(.L_x_1043) ;  /* 0x0000020000007945 */ /* 0x000fe20003800200 */
[C---:B------:R-:W-:Y:S02]  /*17d0*/  ISETP.NE.AND P2, PT, R45.reuse, RZ, PT ;  /* 0x000000ff2d00720c */ /* 0x040fe40003f45270 */
[----:B------:R-:W-:Y:S01]  /*17e0*/  ISETP.GT.U32.AND P5, PT, R45, 0x1, PT ;  /* 0x000000012d00780c */ /* 0x000fe20003fa4070 */
[----:B0-----:R-:W-:-:S04]  /*17f0*/  ULEA UR6, UR8, UR6, 0x18 ;  /* 0x0000000608067291 */ /* 0x001fc8000f8ec0ff */
[----:B-1----:R-:W-:Y:S01]  /*1800*/  @!P1 FADD.FTZ R25, R0, R25 ;  /* 0x0000001900199221 */ /* 0x002fe20000010000 */
[----:B--2---:R-:W-:-:S04]  /*1810*/  @!P1 FADD.FTZ R22, R21, R22 ;  /* 0x0000001615169221 */ /* 0x004fc80000010000 */
        /* <DEDUP_REMOVED lines=26> */
.L_x_1044:
[----:B------:R-:W-:Y:S05]  /*19c0*/  BSYNC.RECONVERGENT B0 ;  /* 0x0000000000007941 */ /* 0x000fea0003800200 */
.L_x_1043:
[----:B------:R-:W-:Y:S01]  /*19d0*/  BAR.SYNC.DEFER_BLOCKING 0x0 ;  /* 0x0000000000007b1d */ /* 0x000fe20000010000 */
[----:B------:R-:W-:-:S05]  /*19e0*/  LEA R0, R20, R45, 0x1 ;  /* 0x0000002d14007211 */ /* 0x000fca00078e08ff */
[----:B------:R-:W-:Y:S04]  /*19f0*/  BSSY.RECONVERGENT B0, `(.L_x_1045) ;  /* 0x000000b000007945 */ /* 0x000fe80003800200 */
[----:B------:R-:W-:Y:S05]  /*1a00*/  @P2 BRA `(.L_x_1046) ;  /* 0x0000000000242947 */ /* 0x000fea0003800000 */
[----:B------:R-:W-:-:S09]  /*1a10*/  ULEA UR6, UR8, UR7, 0x18 ;  /* 0x0000000708067291 */ /* 0x000fd2000f8ec0ff */
        /* <DEDUP_REMOVED lines=8> */
.L_x_1046:
[----:B------:R-:W-:Y:S05]  /*1aa0*/  BSYNC.RECONVERGENT B0 ;  /* 0x0000000000007941 */ /* 0x000fea0003800200 */
.L_x_1045:
        /* <DEDUP_REMOVED lines=241> */
[----:B------:R-:W-:Y:S01]  /*29c0*/  LDS.128 R24, [R48+0x680] ;  /* 0x0006800030187984 */ /* 0x000fe20000000c00 */
        /* <DEDUP_REMOVED lines=68> */
[----:B----4-:R-:W-:Y:S01]  /*2e10*/  FADD.FTZ R33, R33, R24 ;  /* 0x0000001821217221 */ /* 0x010fe20000010000 */
[----:B------:R-:W-:Y:S01]  /*2e20*/  FADD.FTZ R32, R32, R25 ;  /* 0x0000001920207221 */ /* 0x000fe20000010000 */
[----:B------:R-:W-:Y:S01]  /*2e30*/  FADD.FTZ R35, R35, R26 ;  /* 0x0000001a23237221 */ /* 0x000fe20000010000 */
[----:B------:R-:W-:Y:S01]  /*2e40*/  FADD.FTZ R34, R34, R27 ;  /* 0x0000001b22227221 */ /* 0x000fe20000010000 */
[----:B-----5:R-:W-:Y:S01]  /*2e50*/  FADD.FTZ R16, R33, R28 ;  /* 0x0000001c21107221 */ /* 0x020fe20000010000 */
[----:B------:R-:W-:Y:S01]  /*2e60*/  FADD.FTZ R17, R32, R29 ;  /* 0x0000001d20117221 */ /* 0x000fe20000010000 */
[----:B------:R-:W-:Y:S01]  /*2e70*/  FADD.FTZ R18, R35, R30 ;  /* 0x0000001e23127221 */ /* 0x000fe20000010000 */
[----:B------:R-:W-:-:S07]  /*2e80*/  FADD.FTZ R19, R34, R31 ;  /* 0x0000001f22137221 */ /* 0x000fce0000010000 */
.L_x_1048:
[----:B------:R-:W-:Y:S05]  /*2e90*/  BSYNC.RECONVERGENT B0 ;  /* 0x0000000000007941 */ /* 0x000fea0003800200 */
.L_x_1047:
        /* <DEDUP_REMOVED lines=28> */
.L_x_1050:
[----:B------:R-:W-:Y:S05]  /*3060*/  BSYNC.RECONVERGENT B0 ;  /* 0x0000000000007941 */ /* 0x000fea0003800200 */
.L_x_1049:
        /* <DEDUP_REMOVED lines=30> */
.L_x_1053:
[----:B------:R-:W4:Y:S04]  /*3250*/  LDG.E.STRONG.GPU R0, desc[UR14][R16.64] ;  /* 0x0000000e10007981 */ /* 0x000f28000c1ef900 */
[----:B----4-:R-:W-:Y:S01]  /*3260*/  CCTL.IVALL ;  /* 0x00000000ff00798f */ /* 0x010fe20002000000 */
[----:B------:R-:W-:Y:S05]  /*3270*/  YIELD ;  /* 0x0000000000007946 */ /* 0x000fea0003800000 */
[----:B------:R-:W-:-:S13]  /*3280*/  ISETP.NE.AND P1, PT, R0, R23, PT ;  /* 0x000000170000720c */ /* 0x000fda0003f25270 */
[----:B------:R-:W-:Y:S05]  /*3290*/  @P1 BRA `(.L_x_1053) ;  /* 0xfffffffc00ec1947 */ /* 0x000fea000383ffff */
.L_x_1052:
[----:B------:R-:W-:Y:S05]  /*32a0*/  WARPSYNC.ALL ;  /* 0x0000000000007948 */ /* 0x000fea0003800000 */
[----:B------:R-:W-:Y:S01]  /*32b0*/  BAR.SYNC.DEFER_BLOCKING 0x0 ;  /* 0x0000000000007b1d */ /* 0x000fe20000010000 */
[----:B------:R-:W-:-:S05]  /*32c0*/  HFMA2 R0, -RZ, RZ, 0, 0 ;  /* 0x00000000ff007431 */ /* 0x000fca00000001ff */
[----:B------:R-:W-:Y:S05]  /*32d0*/  @!P3 BRA `(.L_x_1054) ;  /* 0x00000004002cb947 */ /* 0x000fea0003800000 */
[----:B------:R-:W-:-:S07]  /*32e0*/  MOV R0, RZ ;  /* 0x000000ff00007202 */ /* 0x000fce0000000f00 */
.L_x_1055:
        /* <DEDUP_REMOVED lines=27> */
[----:B------:R-:W-:Y:S01]  /*34a0*/  MOV R25, UR20 ;  /* 0x0000001400197c02 */ /* 0x000fe20008000f00 */
[----:B0--3--:R-:W-:Y:S01]  /*34b0*/  @!P3 FADD.FTZ R36, R36, R16 ;  /* 0x000000102424b221 */ /* 0x009fe20000010000 */
[C---:B------:R-:W-:Y:S01]  /*34c0*/  IADD3 R16, PT, PT, R0.reuse, 0x4, RZ ;  /* 0x0000000400107810 */ /* 0x040fe20007ffe0ff */
[----:B------:R-:W-:Y:S01]  /*34d0*/  @!P3 FADD.FTZ R37, R37, R17 ;  /* 0x000000112525b221 */ /* 0x000fe20000010000 */
[----:B------:R-:W-:Y:S02]  /*34e0*/  IADD3 R17, PT, PT, R0, 0x5, RZ ;  /* 0x0000000500117810 */ /* 0x000fe40007ffe0ff */
[----:B------:R-:W-:Y:S01]  /*34f0*/  ISETP.EQ.OR P3, PT, R16, UR19, P2 ;  /* 0x0000001310007c0c */ /* 0x000fe20009762670 */
[----:B--2---:R-:W-:Y:S01]  /*3500*/  @!P5 FADD.FTZ R36, R36, R18 ;  /* 0x000000122424d221 */ /* 0x004fe20000010000 */
[----:B------:R-:W-:Y:S01]  /*3510*/  @!P5 FADD.FTZ R37, R37, R19 ;  /* 0x000000132525d221 */ /* 0x000fe20000010000 */
[----:B------:R-:W-:-:S02]  /*3520*/  ISETP.EQ.OR P5, PT, R17, UR19, P2 ;  /* 0x0000001311007c0c */ /* 0x000fc400097a2670 */
        /* <DEDUP_REMOVED lines=8> */
[----:B------:R-:W-:Y:S01]  /*35b0*/  @!P3 IMAD R16, R16, R21, UR12 ;  /* 0x0000000c1010be24 */ /* 0x000fe2000f8e0215 */
[----:B------:R-:W-:Y:S01]  /*35c0*/  MOV R18, UR20 ;  /* 0x0000001400127c02 */ /* 0x000fe20008000f00 */
[----:B------:R-:W-:Y:S01]  /*35d0*/  HFMA2 R21, -RZ, RZ, 0, 4.76837158203125e-07 ;  /* 0x00000008ff157431 */ /* 0x000fe200000001ff */
[----:B------:R-:W-:-:S02]  /*35e0*/  MOV R23, 0x8 ;  /* 0x0000000800177802 */ /* 0x000fc40000000f00 */
[----:B------:R-:W-:Y:S01]  /*35f0*/  ISETP.EQ.OR P1, PT, R22, UR19, P2 ;  /* 0x0000001316007c0c */ /* 0x000fe20009722670 */
[----:B------:R-:W-:Y:S01]  /*3600*/  @!P5 IMAD R18, R17, R18, UR12 ;  /* 0x0000000c1112de24 */ /* 0x000fe2000f8e0212 */
[----:B------:R-:W-:Y:S01]  /*3610*/  MOV R20, UR20 ;  /* 0x0000001400147c02 */ /* 0x000fe20008000f00 */
[----:B------:R-:W-:-:S04]  /*3620*/  @!P3 IMAD.WIDE.U32 R16, R16, R23, UR8 ;  /* 0x000000081010be25 */ /* 0x000fc8000f8e0017 */
[----:B------:R-:W-:Y:S02]  /*3630*/  @!P6 IMAD R20, R19, R20, UR12 ;  /* 0x0000000c1314ee24 */ /* 0x000fe4000f8e0214 */
        /* <DEDUP_REMOVED lines=21> */
.L_x_1054:
[----:B------:R-:W-:-:S04]  /*3790*/  ULOP3.LUT UR6, UR21, 0x7, URZ, 0xc0, !UPT ;  /* 0x0000000715067892 */ /* 0x000fc8000f8ec0ff */
[----:B------:R-:W-:-:S09]  /*37a0*/  UISETP.NE.AND UP0, UPT, UR6, URZ, UPT ;  /* 0x000000ff0600728c */ /* 0x000fd2000bf05270 */
[----:B------:R-:W-:Y:S05]  /*37b0*/  BRA.U !UP0, `(.L_x_1051) ;  /* 0x00000005082c7547 */ /* 0x000fea000b800000 */
[----:B------:R-:W-:Y:S02]  /*37c0*/  UIADD3 UR6, UPT, UPT, UR6, -0x1, URZ ;  /* 0xffffffff06067890 */ /* 0x000fe4000fffe0ff */
[----:B------:R-:W-:Y:S02]  /*37d0*/  ULOP3.LUT UP1, UR7, UR21, 0x3, URZ, 0xc0, !UPT ;  /* 0x0000000315077892 */ /* 0x000fe4000f82c0ff */
[----:B------:R-:W-:-:S09]  /*37e0*/  UISETP.GE.U32.AND UP0, UPT, UR6, 0x3, UPT ;  /* 0x000000030600788c */ /* 0x000fd2000bf06070 */
[----:B------:R-:W-:Y:S05]  /*37f0*/  BRA.U !UP0, `(.L_x_1056) ;  /* 0x0000000108907547 */ /* 0x000fea000b800000 */
[C---:B-1--4-:R-:W-:Y:S01]  /*3800*/  IADD3 R18, PT, PT, R0.reuse, 0x1, RZ ;  /* 0x0000000100127810 */ /* 0x052fe20007ffe0ff */
[----:B------:R-:W-:Y:S01]  /*3810*/  HFMA2 R19, -RZ, RZ, 0, 4.76837158203125e-07 ;  /* 0x00000008ff137431 */ /* 0x000fe200000001ff */
        /* <DEDUP_REMOVED lines=15> */
[----:B------:R-:W-:Y:S02]  /*3910*/  HFMA2 R23, -RZ, RZ, 0, 4.76837158203125e-07 ;  /* 0x00000008ff177431 */ /* 0x000fe400000001ff */
        /* <DEDUP_REMOVED lines=18> */
.L_x_1056:
[----:B------:R-:W-:Y:S05]  /*3a40*/  BRA.U !UP1, `(.L_x_1051) ;  /* 0x0000000109887547 */ /* 0x000fea000b800000 */
[----:B------:R-:W-:Y:S02]  /*3a50*/  UISETP.NE.AND UP0, UPT, UR7, 0x1, UPT ;  /* 0x000000010700788c */ /* 0x000fe4000bf05270 */
[----:B------:R-:W-:-:S06]  /*3a60*/  ULOP3.LUT UR6, UR21, 0x1, URZ, 0xc0, !UPT ;  /* 0x0000000115067892 */ /* 0x000fcc000f8ec0ff */
[----:B----4-:R-:W-:Y:S01]  /*3a70*/  MOV R20, UR6 ;  /* 0x0000000600147c02 */ /* 0x010fe20008000f00 */
[----:B------:R-:W-:Y:S06]  /*3a80*/  BRA.U !UP0, `(.L_x_1057) ;  /* 0x0000000108487547 */ /* 0x000fec000b800000 */
[C---:B-1----:R-:W-:Y:S01]  /*3a90*/  IADD3 R16, PT, PT, R0.reuse, 0x1, RZ ;  /* 0x0000000100107810 */ /* 0x042fe20007ffe0ff */
[----:B------:R-:W-:Y:S01]  /*3aa0*/  HFMA2 R19, -RZ, RZ, 0, 4.76837158203125e-07 ;  /* 0x00000008ff137431 */ /* 0x000fe200000001ff */
[----:B------:R-:W-:Y:S02]  /*3ab0*/  ISETP.EQ.OR P3, PT, R0, UR19, P2 ;  /* 0x0000001300007c0c */ /* 0x000fe40009762670 */
[----:B------:R-:W-:Y:S02]  /*3ac0*/  ISETP.EQ.OR P1, PT, R16, UR19, P2 ;  /* 0x0000001310007c0c */ /* 0x000fe40009722670 */
[----:B------:R-:W-:Y:S02]  /*3ad0*/  MOV R17, UR20 ;  /* 0x0000001400117c02 */ /* 0x000fe40008000f00 */
[----:B------:R-:W-:-:S07]  /*3ae0*/  MOV R21, UR20 ;  /* 0x0000001400157c02 */ /* 0x000fce0008000f00 */
[----:B------:R-:W-:Y:S01]  /*3af0*/  @!P3 IMAD R18, R0, R17, UR12 ;  /* 0x0000000c0012be24 */ /* 0x000fe2000f8e0211 */
[----:B------:R-:W-:Y:S01]  /*3b00*/  MOV R17, 0x8 ;  /* 0x0000000800117802 */ /* 0x000fe20000000f00 */
        /* <DEDUP_REMOVED lines=10> */
.L_x_1057:
[----:B------:R-:W-:Y:S01]  /*3bb0*/  ISETP.EQ.OR P1, PT, R0, UR19, P2 ;  /* 0x0000001300007c0c */ /* 0x000fe20009722670 */
[----:B------:R-:W-:Y:S03]  /*3bc0*/  BSSY.RECONVERGENT B0, `(.L_x_1051) ;  /* 0x000000a000007945 */ /* 0x000fe60003800200 */
[----:B------:R-:W-:-:S13]  /*3bd0*/  ISETP.NE.U32.OR P1, PT, R20, 0x1, P1 ;  /* 0x000000011400780c */ /* 0x000fda0000f25470 */
[----:B------:R-:W-:Y:S05]  /*3be0*/  @P1 BRA `(.L_x_1058) ;  /* 0x00000000001c1947 */ /* 0x000fea0003800000 */
[----:B-1----:R-:W-:Y:S01]  /*3bf0*/  MOV R17, UR20 ;  /* 0x0000001400117c02 */ /* 0x002fe20008000f00 */
[----:B------:R-:W-:-:S04]  /*3c00*/  HFMA2 R19, -RZ, RZ, 0, 4.76837158203125e-07 ;  /* 0x00000008ff137431 */ /* 0x000fc800000001ff */
[----:B------:R-:W-:-:S04]  /*3c10*/  IMAD R16, R0, R17, UR12 ;  /* 0x0000000c00107e24 */ /* 0x000fc8000f8e0211 */
[----:B------:R-:W-:-:S06]  /*3c20*/  IMAD.WIDE.U32 R16, R16, R19, UR8 ;  /* 0x0000000810107e25 */ /* 0x000fcc000f8e0013 */
[----:B------:R-:W0:Y:S02]  /*3c30*/  LDG.E.64 R16, desc[UR14][R16.64] ;  /* 0x0000000e10107981 */ /* 0x000e24000c1e1b00 */
[----:B0--3--:R-:W-:Y:S01]  /*3c40*/  FADD.FTZ R36, R36, R16 ;  /* 0x0000001024247221 */ /* 0x009fe20000010000 */
[----:B------:R-:W-:-:S07]  /*3c50*/  FADD.FTZ R37, R37, R17 ;  /* 0x0000001125257221 */ /* 0x000fce0000010000 */
.L_x_1058:
[----:B------:R-:W-:Y:S05]  /*3c60*/  BSYNC.RECONVERGENT B0 ;  /* 0x0000000000007941 */ /* 0x000fea0003800200 */
.L_x_1051:
[----:B------:R-:W5:Y:S01]  /*3c70*/  S2UR UR7, SR_CgaCtaId ;  /* 0x00000000000779c3 */ /* 0x000f620000008800 */
[----:B------:R-:W-:Y:S01]  /*3c80*/  UMOV UR6, 0x400 ;  /* 0x0000040000067882 */ /* 0x000fe20000000000 */
[----:B------:R-:W0:Y:S01]  /*3c90*/  LDCU.64 UR8, c[0x0][0x400] ;  /* 0x00008000ff0877ac */ /* 0x000e220008000a00 */
[----:B-1--4-:R-:W-:Y:S01]  /*3ca0*/  IADD3 R18, PT, PT, R47, 0x40, RZ ;  /* 0x000000402f127810 */ /* 0x012fe20007ffe0ff */
[----:B------:R-:W-:Y:S01]  /*3cb0*/  FADD.FTZ R42, R42, -UR23 ;  /* 0x800000172a2a7e21 */ /* 0x000fe20008010000 */
[----:B------:R-:W-:Y:S01]  /*3cc0*/  SHF.R.S32.HI R20, RZ, 0x1f, R47 ;  /* 0x0000001fff147819 */ /* 0x000fe2000001142f */
[----:B------:R-:W-:Y:S01]  /*3cd0*/  FADD.FTZ R43, R43, -UR23 ;  /* 0x800000172b2b7e21 */ /* 0x000fe20008010000 */
[----:B------:R-:W-:Y:S01]  /*3ce0*/  IADD3 R0, PT, PT, R47, 0xc0, RZ ;  /* 0x000000c02f007810 */ /* 0x000fe20007ffe0ff */
[----:B------:R-:W-:Y:S01]  /*3cf0*/  FADD.FTZ R38, R38, -UR23 ;  /* 0x8000001726267e21 */ /* 0x000fe20008010000 */
[----:B------:R-:W-:Y:S01]  /*3d00*/  SHF.R.S32.HI R19, RZ, 0x1f, R18 ;  /* 0x0000001fff137819 */ /* 0x000fe20000011412 */
[----:B------:R-:W-:Y:S01]  /*3d10*/  FADD.FTZ R39, R39, -UR23 ;  /* 0x8000001727277e21 */ /* 0x000fe20008010000 */
[----:B------:R-:W-:Y:S01]  /*3d20*/  FMUL.FTZ R31, R42, UR17 ;  /* 0x000000112a1f7c20 */ /* 0x000fe20008410000 */
[----:B------:R-:W-:Y:S01]  /*3d30*/  FMUL.FTZ R32, R43, UR17 ;  /* 0x000000112b207c20 */ /* 0x000fe20008410000 */
[----:B0-----:R-:W-:-:S02]  /*3d40*/  ISETP.GE.U32.AND P3, PT, R18, UR8, PT ;  /* 0x0000000812007c0c */ /* 0x001fc4000bf66070 */
[----:B------:R-:W-:Y:S01]  /*3d50*/  ISETP.GE.U32.AND P1, PT, R0, UR8, PT ;  /* 0x0000000800007c0c */ /* 0x000fe2000bf26070 */
[----:B-----5:R-:W-:Y:S01]  /*3d60*/  ULEA UR6, UR7, UR6, 0x18 ;  /* 0x0000000607067291 */ /* 0x020fe2000f8ec0ff */
[----:B------:R-:W-:-:S08]  /*3d70*/  ISETP.GE.AND.EX P3, PT, R19, UR9, PT, P3 ;  /* 0x0000000913007c0c */ /* 0x000fd0000bf66330 */
[----:B------:R-:W-:Y:S01]  /*3d80*/  @!P2 STS.64 [UR6+0x30], R36 ;  /* 0x00003024ff00a988 */ /* 0x000fe20008000a06 */
[----:B------:R-:W-:Y:S01]  /*3d90*/  BAR.SYNC.DEFER_BLOCKING 0x0 ;  /* 0x0000000000007b1d */ /* 0x000fe20000010000 */
[----:B------:R-:W-:-:S04]  /*3da0*/  ISETP.GE.U32.AND P2, PT, R47, UR8, PT ;  /* 0x000000082f007c0c */ /* 0x000fc8000bf46070 */
[----:B------:R-:W-:Y:S01]  /*3db0*/  ISETP.GE.AND.EX P2, PT, R20, UR9, PT, P2 ;  /* 0x0000000914007c0c */ /* 0x000fe2000bf46320 */
[----:B------:R-:W0:Y:S01]  /*3dc0*/  LDS.64 R16, [UR6+0x30] ;  /* 0x00003006ff107984 */ /* 0x000e220008000a00 */
[----:B------:R-:W0:Y:S02]  /*3dd0*/  LDCU UR6, c[0x0][0x42c] ;  /* 0x00008580ff0677ac */ /* 0x000e240008000800 */
[----:B0-----:R-:W-:Y:S01]  /*3de0*/  FMUL.FTZ R16, R16, UR6 ;  /* 0x0000000610107c20 */ /* 0x001fe20008410000 */
[----:B------:R-:W-:Y:S01]  /*3df0*/  FMUL.FTZ R17, R17, UR6 ;  /* 0x0000000611117c20 */ /* 0x000fe20008410000 */
[----:B------:R-:W-:Y:S07]  /*3e00*/  @!P4 BRA `(.L_x_1059) ;  /* 0x000000000048c947 */ /* 0x000fee0003800000 */
        /* <DEDUP_REMOVED lines=18> */
.L_x_1059:
[--C-:B------:R-:W-:Y:S01]  /*3f30*/  FFMA.FTZ R21, R16, R31, R17.reuse ;  /* 0x0000001f10157223 */ /* 0x100fe20000010011 */
[----:B------:R-:W-:Y:S01]  /*3f40*/  FMUL.FTZ R38, R38, UR17 ;  /* 0x0000001126267c20 */ /* 0x000fe20008410000 */
[----:B------:R-:W-:Y:S01]  /*3f50*/  FMUL.FTZ R30, R39, UR17 ;  /* 0x00000011271e7c20 */ /* 0x000fe20008410000 */
[----:B------:R-:W-:Y:S01]  /*3f60*/  FFMA.FTZ R24, R16, R32, R17 ;  /* 0x0000002010187223 */ /* 0x000fe20000010011 */
[----:B------:R-:W-:Y:S01]  /*3f70*/  BSSY.RECONVERGENT B0, `(.L_x_1060) ;  /* 0x0000013000007945 */ /* 0x000fe20003800200 */
[----:B------:R-:W-:Y:S01]  /*3f80*/  FFMA.FTZ R28, R14, R40, -R21 ;  /* 0x000000280e1c7223 */ /* 0x000fe20000010815 */
[C-C-:B------:R-:W-:Y:S01]  /*3f90*/  FFMA.FTZ R21, R16.reuse, R38, R17.reuse ;  /* 0x0000002610157223 */ /* 0x140fe20000010011 */
[----:B--2---:R-:W-:Y:S01]  /*3fa0*/  FFMA.FTZ R22, R16, R30, R17 ;  /* 0x0000001e10167223 */ /* 0x004fe20000010011 */
        /* <DEDUP_REMOVED lines=12> */
[----:B------:R-:W-:-:S04]  /*4070*/  IADD3 R23, PT, PT, R25, R23, RZ ;  /* 0x0000001719177210 */ /* 0x000fc80007ffe0ff */
[----:B------:R-:W-:-:S05]  /*4080*/  LEA.HI.X R27, R24, UR7, R23, 0x2, P2 ;  /* 0x00000007181b7c11 */ /* 0x000fca00090f1417 */
[----:B------:R0:W-:Y:S02]  /*4090*/  STG.E.64 desc[UR14][R26.64], R28 ;  /* 0x0000001c1a007986 */ /* 0x0001e4000c101b0e */
.L_x_1061:
[----:B------:R-:W-:Y:S05]  /*40a0*/  BSYNC.RECONVERGENT B0 ;  /* 0x0000000000007941 */ /* 0x000fea0003800200 */
.L_x_1060:
[----:B------:R-:W-:Y:S05]  /*40b0*/  @!P4 BRA `(.L_x_1062) ;  /* 0x000000000048c947 */ /* 0x000fea0003800000 */
        /* <DEDUP_REMOVED lines=18> */
.L_x_1062:
[----:B------:R-:W-:Y:S01]  /*41e0*/  BSSY.RECONVERGENT B0, `(.L_x_1063) ;  /* 0x0000012000007945 */ /* 0x000fe20003800200 */
[----:B------:R-:W-:Y:S01]  /*41f0*/  FFMA.FTZ R23, R14, R2, -R21 ;  /* 0x000000020e177223 */ /* 0x000fe20000010815 */
[----:B------:R-:W-:Y:S01]  /*4200*/  FADD.FTZ R4, R4, -UR23 ;  /* 0x8000001704047e21 */ /* 0x000fe20008010000 */
[----:B------:R-:W-:Y:S01]  /*4210*/  FFMA.FTZ R22, R15, R3, -R22 ;  /* 0x000000030f167223 */ /* 0x000fe20000010816 */
[----:B------:R-:W-:Y:S06]  /*4220*/  @P3 BRA `(.L_x_1064) ;  /* 0x0000000000343947 */ /* 0x000fec0003800000 */
[----:B------:R-:W1:Y:S01]  /*4230*/  LDCU.64 UR6, c[0x0][0x3f8] ;  /* 0x00007f00ff0677ac */ /* 0x000e620008000a00 */
[----:B------:R-:W-:Y:S02]  /*4240*/  MOV R2, R50 ;  /* 0x0000003200027202 */ /* 0x000fe40000000f00 */
[----:B------:R-:W-:Y:S01]  /*4250*/  MOV R3, R53 ;  /* 0x0000003500037202 */ /* 0x000fe20000000f00 */
[----:B------:R-:W2:Y:S01]  /*4260*/  LDCU.64 UR24, c[0x0][0x380] ;  /* 0x00007000ff1877ac */ /* 0x000ea20008000a00 */
[----:B-1----:R-:W-:Y:S02]  /*4270*/  IMAD R19, R19, UR6, RZ ;  /* 0x0000000613137c24 */ /* 0x002fe4000f8e02ff */
[----:B------:R-:W-:-:S04]  /*4280*/  IMAD.WIDE.U32 R20, R18, UR6, R2 ;  /* 0x0000000612147c25 */ /* 0x000fc8000f8e0002 */
[----:B------:R-:W-:Y:S01]  /*4290*/  IMAD R19, R18, UR7, R19 ;  /* 0x0000000712137c24 */ /* 0x000fe2000f8e0213 */
[----:B--2---:R-:W-:Y:S01]  /*42a0*/  LEA R2, P2, R20, UR24, 0x2 ;  /* 0x0000001814027c11 */ /* 0x004fe2000f8410ff */
[----:B------:R-:W-:-:S03]  /*42b0*/  FMUL.FTZ R18, R23, UR17 ;  /* 0x0000001117127c20 */ /* 0x000fc60008410000 */
[----:B------:R-:W-:-:S04]  /*42c0*/  IADD3 R19, PT, PT, R21, R19, RZ ;  /* 0x0000001315137210 */ /* 0x000fc80007ffe0ff */
[----:B------:R-:W-:Y:S01]  /*42d0*/  LEA.HI.X R3, R20, UR25, R19, 0x2, P2 ;  /* 0x0000001914037c11 */ /* 0x000fe200090f1413 */
[----:B------:R-:W-:-:S05]  /*42e0*/  FMUL.FTZ R19, R22, UR17 ;  /* 0x0000001116137c20 */ /* 0x000fca0008410000 */
[----:B------:R1:W-:Y:S02]  /*42f0*/  STG.E.64 desc[UR14][R2.64], R18 ;  /* 0x0000001202007986 */ /* 0x0003e4000c101b0e */
.L_x_1064:
[----:B------:R-:W-:Y:S05]  /*4300*/  BSYNC.RECONVERGENT B0 ;  /* 0x0000000000007941 */ /* 0x000fea0003800200 */
.L_x_1063:
[----:B-1----:R-:W-:Y:S01]  /*4310*/  FADD.FTZ R3, R8, -UR23 ;  /* 0x8000001708037e21 */ /* 0x002fe20008010000 */
[----:B------:R-:W-:Y:S01]  /*4320*/  FADD.FTZ R2, R9, -UR23 ;  /* 0x8000001709027e21 */ /* 0x000fe20008010000 */
[----:B------:R-:W-:Y:S01]  /*4330*/  FADD.FTZ R5, R5, -UR23 ;  /* 0x8000001705057e21 */ /* 0x000fe20008010000 */
[----:B------:R-:W-:Y:S01]  /*4340*/  FMUL.FTZ R23, R4, UR17 ;  /* 0x0000001104177c20 */ /* 0x000fe20008410000 */
[----:B------:R-:W-:Y:S01]  /*4350*/  FMUL.FTZ R3, R3, UR17 ;  /* 0x0000001103037c20 */ /* 0x000fe20008410000 */
[----:B------:R-:W-:Y:S01]  /*4360*/  FMUL.FTZ R2, R2, UR17 ;  /* 0x0000001102027c20 */ /* 0x000fe20008410000 */
[----:B------:R-:W-:Y:S01]  /*4370*/  FMUL.FTZ R24, R5, UR17 ;  /* 0x0000001105187c20 */ /* 0x000fe20008410000 */
[----:B------:R-:W-:Y:S06]  /*4380*/  @!P4 BRA `(.L_x_1065) ;  /* 0x000000000048c947 */ /* 0x000fec0003800000 */
        /* <DEDUP_REMOVED lines=18> */
.L_x_1065:
[----:B------:R-:W-:Y:S04]  /*44b0*/  BSSY.RECONVERGENT B0, `(.L_x_1066) ;  /* 0x0000015000007945 */ /* 0x000fe80003800200 */
[----:B------:R-:W-:Y:S05]  /*44c0*/  @P0 BRA `(.L_x_1067) ;  /* 0x00000000004c0947 */ /* 0x000fea0003800000 */
[----:B------:R-:W1:Y:S01]  /*44d0*/  LDCU.64 UR6, c[0x0][0x3f8] ;  /* 0x00007f00ff0677ac */ /* 0x000e620008000a00 */
[----:B------:R-:W-:Y:S01]  /*44e0*/  IADD3 R19, PT, PT, R47, 0x80, RZ ;  /* 0x000000802f137810 */ /* 0x000fe20007ffe0ff */
[----:B------:R-:W-:Y:S01]  /*44f0*/  FFMA.FTZ R9, R16, R23, R17 ;  /* 0x0000001710097223 */ /* 0x000fe20000010011 */
[----:B------:R-:W-:Y:S01]  /*4500*/  MOV R4, R50 ;  /* 0x0000003200047202 */ /* 0x000fe20000000f00 */
[----:B------:R-:W2:Y:S01]  /*4510*/  LDCU.64 UR24, c[0x0][0x380] ;  /* 0x00007000ff1877ac */ /* 0x000ea20008000a00 */
[----:B------:R-:W-:Y:S01]  /*4520*/  SHF.R.S32.HI R8, RZ, 0x1f, R19 ;  /* 0x0000001fff087819 */ /* 0x000fe20000011413 */
[----:B------:R-:W-:Y:S01]  /*4530*/  FFMA.FTZ R9, R14, R6, -R9 ;  /* 0x000000060e097223 */ /* 0x000fe20000010809 */
[----:B------:R-:W-:-:S03]  /*4540*/  MOV R5, R53 ;  /* 0x0000003500057202 */ /* 0x000fc60000000f00 */
[----:B-1----:R-:W-:Y:S02]  /*4550*/  IMAD R8, R8, UR6, RZ ;  /* 0x0000000608087c24 */ /* 0x002fe4000f8e02ff */
[----:B------:R-:W-:-:S04]  /*4560*/  IMAD.WIDE.U32 R4, R19, UR6, R4 ;  /* 0x0000000613047c25 */ /* 0x000fc8000f8e0004 */
[----:B------:R-:W-:Y:S02]  /*4570*/  IMAD R19, R19, UR7, R8 ;  /* 0x0000000713137c24 */ /* 0x000fe4000f8e0208 */
[----:B------:R-:W-:Y:S01]  /*4580*/  FFMA.FTZ R8, R16, R24, R17 ;  /* 0x0000001810087223 */ /* 0x000fe20000010011 */
[C---:B--2---:R-:W-:Y:S02]  /*4590*/  LEA R6, P0, R4.reuse, UR24, 0x2 ;  /* 0x0000001804067c11 */ /* 0x044fe4000f8010ff */
[----:B------:R-:W-:Y:S01]  /*45a0*/  IADD3 R19, PT, PT, R5, R19, RZ ;  /* 0x0000001305137210 */ /* 0x000fe20007ffe0ff */
[----:B------:R-:W-:Y:S01]  /*45b0*/  FFMA.FTZ R5, R15, R7, -R8 ;  /* 0x000000070f057223 */ /* 0x000fe20000010808 */
[----:B------:R-:W-:Y:S02]  /*45c0*/  FMUL.FTZ R8, R9, UR17 ;  /* 0x0000001109087c20 */ /* 0x000fe40008410000 */
[----:B------:R-:W-:Y:S01]  /*45d0*/  LEA.HI.X R7, R4, UR25, R19, 0x2, P0 ;  /* 0x0000001904077c11 */ /* 0x000fe200080f1413 */
[----:B------:R-:W-:-:S05]  /*45e0*/  FMUL.FTZ R9, R5, UR17 ;  /* 0x0000001105097c20 */ /* 0x000fca0008410000 */
[----:B------:R1:W-:Y:S02]  /*45f0*/  STG.E.64 desc[UR14][R6.64], R8 ;  /* 0x0000000806007986 */ /* 0x0003e4000c101b0e */
.L_x_1067:
[----:B------:R-:W-:Y:S05]  /*4600*/  BSYNC.RECONVERGENT B0 ;  /* 0x0000000000007941 */ /* 0x000fea0003800200 */
.L_x_1066:
[----:B------:R-:W-:Y:S01]  /*4610*/  UISETP.NE.AND UP0, UPT, UR22, URZ, UPT ;  /* 0x000000ff1600728c */ /* 0x000fe2000bf05270 */
[C-C-:B------:R-:W-:Y:S01]  /*4620*/  FFMA.FTZ R19, R16.reuse, R3, R17.reuse ;  /* 0x0000000310137223 */ /* 0x140fe20000010011 */
[----:B------:R-:W-:Y:S01]  /*4630*/  FFMA.FTZ R16, R16, R2, R17 ;  /* 0x0000000210107223 */ /* 0x000fe20000010011 */
[----:B------:R-:W-:-:S06]  /*4640*/  SHF.R.S32.HI R17, RZ, 0x1f, R0 ;  /* 0x0000001fff117819 */ /* 0x000fcc0000011400 */
[----:B------:R-:W-:Y:S05]  /*4650*/  BRA.U !UP0, `(.L_x_1068) ;  /* 0x0000000108487547 */ /* 0x000fea000b800000 */
[----:B------:R-:W-:Y:S01]  /*4660*/  FFMA.FTZ R3, R14, R3, R12 ;  /* 0x000000030e037223 */ /* 0x000fe2000001000c */
[----:B------:R-:W-:-:S03]  /*4670*/  FFMA.FTZ R2, R15, R2, R13 ;  /* 0x000000020f027223 */ /* 0x000fc6000001000d */
[----:B------:R-:W-:Y:S01]  /*4680*/  FMUL.FTZ R4, R3, -1.4426950216293334961 ;  /* 0xbfb8aa3b03047820 */ /* 0x000fe20000410000 */
[----:B-1----:R-:W-:-:S05]  /*4690*/  FMUL.FTZ R6, R2, -1.4426950216293334961 ;  /* 0xbfb8aa3b02067820 */ /* 0x002fca0000410000 */
        /* <DEDUP_REMOVED lines=14> */
.L_x_1068:
        /* <DEDUP_REMOVED lines=8> */
[----:B------:R-:W-:Y:S01]  /*4800*/  MOV R51, R53 ;  /* 0x0000003500337202 */ /* 0x000fe20000000f00 */
[----:B------:R-:W4:Y:S01]  /*4810*/  LDCU.64 UR8, c[0x0][0x380] ;  /* 0x00007000ff0877ac */ /* 0x000f220008000a00 */
[----:B--2---:R-:W-:Y:S02]  /*4820*/  IMAD R3, R17, UR6, RZ ;  /* 0x0000000611037c24 */ /* 0x004fe4000f8e02ff */
[----:B------:R-:W-:-:S04]  /*4830*/  IMAD.WIDE.U32 R50, R0, UR6, R50 ;  /* 0x0000000600327c25 */ /* 0x000fc8000f8e0032 */
[----:B------:R-:W-:Y:S01]  /*4840*/  IMAD R3, R0, UR7, R3 ;  /* 0x0000000700037c24 */ /* 0x000fe2000f8e0203 */
[----:B----4-:R-:W-:-:S04]  /*4850*/  LEA R2, P0, R50, UR8, 0x2 ;  /* 0x0000000832027c11 */ /* 0x010fc8000f8010ff */
[----:B------:R-:W-:-:S04]  /*4860*/  IADD3 R3, PT, PT, R51, R3, RZ ;  /* 0x0000000333037210 */ /* 0x000fc80007ffe0ff */
[----:B------:R-:W-:-:S05]  /*4870*/  LEA.HI.X R3, R50, UR9, R3, 0x2, P0 ;  /* 0x0000000932037c11 */ /* 0x000fca00080f1403 */
[----:B------:R2:W-:Y:S02]  /*4880*/  STG.E.64 desc[UR14][R2.64], R4 ;  /* 0x0000000402007986 */ /* 0x0005e4000c101b0e */
.L_x_1070:
[----:B------:R-:W-:Y:S05]  /*4890*/  BSYNC.RECONVERGENT B0 ;  /* 0x0000000000007941 */ /* 0x000fea0003800200 */
.L_x_1069:
[----:B------:R-:W-:Y:S02]  /*48a0*/  UIADD3 UR11, UPT, UPT, UR20, UR11, URZ ;  /* 0x0000000b140b7290 */ /* 0x000fe4000fffe0ff */
[----:B------:R-:W-:Y:S02]  /*48b0*/  UIADD3 UR4, UPT, UPT, UR4, 0x1, URZ ;  /* 0x0000000104047890 */ /* 0x000fe4000fffe0ff */
[----:B------:R-:W-:-:S09]  /*48c0*/  UISETP.GE.AND UP0, UPT, UR11, UR5, UPT ;  /* 0x000000050b00728c */ /* 0x000fd2000bf06270 */
[----:B------:R-:W-:Y:S05]  /*48d0*/  BRA.U !UP0, `(.L_x_1071) ;  /* 0xffffffb9082c7547 */ /* 0x000fea000b83ffff */
.L_x_1040:
[----:B--2---:R-:W2:Y:S01]  /*48e0*/  LDC R4, c[0x0][0x370] ;  /* 0x0000dc00ff047b82 */ /* 0x004ea20000000800 */
[----:B------:R-:W-:Y:S01]  /*48f0*/  ISETP.NE.AND P2, PT, R45, RZ, PT ;  /* 0x000000ff2d00720c */ /* 0x000fe20003f45270 */
[----:B------:R-:W-:Y:S06]  /*4900*/  BSSY.RECONVERGENT B0, `(.L_x_1072) ;  /* 0x0000011000007945 */ /* 0x000fec0003800200 */
[----:B-1----:R-:W1:Y:S08]  /*4910*/  LDC R7, c[0x0][0x374] ;  /* 0x0000dd00ff077b82 */ /* 0x002e700000000800 */
[----:B------:R-:W4:Y:S01]  /*4920*/  LDC.64 R2, c[0x0][0x3c8] ;  /* 0x0000f200ff027b82 */ /* 0x000f220000000a00 */
[----:B--2---:R-:W-:-:S02]  /*4930*/  IADD3 R5, PT, PT, R4, -0x1, RZ ;  /* 0xffffffff04057810 */ /* 0x004fc40007ffe0ff */
[----:B------:R-:W-:Y:S02]  /*4940*/  ISETP.NE.AND P1, PT, R4, 0x1, PT ;  /* 0x000000010400780c */ /* 0x000fe40003f25270 */
[----:B-1----:R-:W-:-:S04]  /*4950*/  IADD3 R0, PT, PT, R7, -0x1, RZ ;  /* 0xffffffff07007810 */ /* 0x002fc80007ffe0ff */
        /* <DEDUP_REMOVED lines=11> */
.L_x_1073:
[----:B------:R-:W-:Y:S05]  /*4a10*/  BSYNC.RECONVERGENT B0 ;  /* 0x0000000000007941 */ /* 0x000fea0003800200 */
.L_x_1072:
[----:B------:R-:W-:Y:S05]  /*4a20*/  @P0 EXIT ;  /* 0x000000000000094d */ /* 0x000fea0003800000 */
[----:B------:R-:W-:Y:S05]  /*4a30*/  @P2 BRA `(.L_x_1074) ;  /* 0x0000000000202947 */ /* 0x000fea0003800000 */
[----:B------:R-:W-:-:S05]  /*4a40*/  IMAD R0, R4, R7, RZ ;  /* 0x0000000704007224 */ /* 0x000fca00078e02ff */
[----:B------:R-:W-:-:S13]  /*4a50*/  ISETP.NE.AND P0, PT, R0, -0x1, PT ;  /* 0xffffffff0000780c */ /* 0x000fda0003f05270 */
[----:B------:R-:W-:Y:S05]  /*4a60*/  @!P0 BRA `(.L_x_1074) ;  /* 0x0000000000148947 */ /* 0x000fea0003800000 */
.L_x_1075:
[----:B-1----:R-:W2:Y:S04]  /*4a70*/  LDG.E.STRONG.GPU R5, desc[UR14][R2.64] ;  /* 0x0000000e02057981 */ /* 0x002ea8000c1ef900 */
[----:B--2---:R-:W-:Y:S01]  /*4a80*/  CCTL.IVALL ;  /* 0x00000000ff00798f */ /* 0x004fe20002000000 */
[----:B------:R-:W-:Y:S05]  /*4a90*/  YIELD ;  /* 0x0000000000007946 */ /* 0x000fea0003800000 */
[----:B------:R-:W-:-:S13]  /*4aa0*/  ISETP.NE.AND P0, PT, R5, R0, PT ;  /* 0x000000000500720c */ /* 0x000fda0003f05270 */
[----:B------:R-:W-:Y:S05]  /*4ab0*/  @P0 BRA `(.L_x_1075) ;  /* 0xfffffffc00ec0947 */ /* 0x000fea000383ffff */
.L_x_1074:
[----:B------:R-:W-:Y:S05]  /*4ac0*/  WARPSYNC.ALL ;  /* 0x0000000000007948 */ /* 0x000fea0003800000 */
[----:B------:R-:W2:Y:S08]  /*4ad0*/  LDC.64 R6, c[0x0][0x3f8] ;  /* 0x0000fe00ff067b82 */ /* 0x000eb00000000a00 */
[----:B------:R-:W-:Y:S01]  /*4ae0*/  BAR.SYNC.DEFER_BLOCKING 0x0 ;  /* 0x0000000000007b1d */ /* 0x000fe20000010000 */
[----:B--2---:R-:W-:-:S04]  /*4af0*/  LEA.HI R0, P0, R7, R6, RZ, 0x1 ;  /* 0x0000000607007211 */ /* 0x004fc800078108ff */
[----:B-1----:R-:W-:-:S04]  /*4b00*/  IADD3.X R3, PT, PT, RZ, R7, RZ, P0, !PT ;  /* 0x00000007ff037210 */ /* 0x002fc800007fe4ff */
        /* <DEDUP_REMOVED lines=23> */
[----:B0-----:R-:W-:Y:S02]  /*4c80*/  LEA.HI R28, P2, R11, R4, RZ, 0x1 ;  /* 0x000000040b1c7211 */ /* 0x001fe400078508ff */
        /* <DEDUP_REMOVED lines=8> */
[C---:B------:R-:W-:Y:S01]  /*4d10*/  SHF.L.U32 R22, R45.reuse, 0x3, RZ ;  /* 0x000000032d167819 */ /* 0x040fe200000006ff */
[----:B------:R-:W1:Y:S01]  /*4d20*/  LDCU.64 UR6, c[0x0][0x390] ;  /* 0x00007200ff0677ac */ /* 0x000e620008000a00 */
[----:B------:R-:W-:Y:S02]  /*4d30*/  IADD3 R4, PT, PT, R4, 0x1, RZ ;  /* 0x0000000104047810 */ /* 0x000fe40007ffe0ff */
[----:B------:R-:W-:Y:S01]  /*4d40*/  SHF.L.U64.HI R23, R45, 0x3, R18 ;  /* 0x000000032d177819 */ /* 0x000fe20000010212 */
[----:B------:R-:W2:Y:S01]  /*4d50*/  LDCU.64 UR8, c[0x0][0x388] ;  /* 0x00007100ff0877ac */ /* 0x000ea20008000a00 */
[----:B------:R-:W-:Y:S02]  /*4d60*/  SHF.L.U32 R2, R4, 0x7, RZ ;  /* 0x0000000704027819 */ /* 0x000fe400000006ff */
[----:B------:R-:W-:-:S02]  /*4d70*/  SHF.L.U32 R31, R7, 0x2, RZ ;  /* 0x00000002071f7819 */ /* 0x000fc400000006ff */
[----:B------:R-:W-:Y:S02]  /*4d80*/  LOP3.LUT R2, R2, 0x180, RZ, 0xc0, !PT ;  /* 0x0000018002027812 */ /* 0x000fe400078ec0ff */
[----:B------:R-:W-:Y:S02]  /*4d90*/  SHF.L.U64.HI R33, R0, 0x2, R3 ;  /* 0x0000000200217819 */ /* 0x000fe40000010203 */
[----:B------:R-:W-:Y:S02]  /*4da0*/  SHF.L.U64.HI R29, R28, 0x2, R35 ;  /* 0x000000021c1d7819 */ /* 0x000fe40000010223 */
[C---:B0-----:R-:W-:Y:S02]  /*4db0*/  LEA R27, P1, R45.reuse, UR4, 0x2 ;  /* 0x000000042d1b7c11 */ /* 0x041fe4000f8210ff */
[----:B-1----:R-:W-:Y:S02]  /*4dc0*/  IADD3 R24, P2, PT, R22, UR6, RZ ;  /* 0x0000000616187c10 */ /* 0x002fe4000ff5e0ff */
[----:B------:R-:W-:-:S02]  /*4dd0*/  LEA.HI.X R26, R45, UR5, R18, 0x2, P1 ;  /* 0x000000052d1a7c11 */ /* 0x000fc400088f1412 */
[C---:B------:R-:W-:Y:S02]  /*4de0*/  IADD3.X R25, PT, PT, R23.reuse, UR7, RZ, P2, !PT ;  /* 0x0000000717197c10 */ /* 0x040fe400097fe4ff */
[----:B------:R-:W-:Y:S02]  /*4df0*/  IADD3 R45, P2, PT, R2, R45, RZ ;  /* 0x0000002d022d7210 */ /* 0x000fe40007f5e0ff */
[----:B------:R-:W-:Y:S01]  /*4e00*/  LOP3.LUT R2, R4, 0x3, RZ, 0xc0, !PT ;  /* 0x0000000304027812 */ /* 0x000fe200078ec0ff */
[----:B------:R-:W-:Y:S01]  /*4e10*/  IMAD.WIDE.U32 R4, R6, 0x4, RZ ;  /* 0x0000000406047825 */ /* 0x000fe200078e00ff */
[----:B--2---:R-:W-:Y:S02]  /*4e20*/  IADD3 R22, P1, PT, R22, UR8, RZ ;  /* 0x0000000816167c10 */ /* 0x004fe4000ff3e0ff */
[----:B------:R-:W-:Y:S02]  /*4e30*/  IADD3 R2, P3, PT, RZ, -R2, RZ ;  /* 0x80000002ff027210 */ /* 0x000fe40007f7e0ff */
[----:B------:R-:W-:-:S02]  /*4e40*/  IADD3.X R23, PT, PT, R23, UR9, RZ, P1, !PT ;  /* 0x0000000917177c10 */ /* 0x000fc40008ffe4ff */
[----:B------:R-:W-:Y:S02]  /*4e50*/  IADD3 R31, PT, PT, R5, R31, RZ ;  /* 0x0000001f051f7210 */ /* 0x000fe40007ffe0ff */
[----:B------:R-:W-:Y:S02]  /*4e60*/  IADD3.X R19, PT, PT, RZ, -0x1, RZ, P3, !PT ;  /* 0xffffffffff137810 */ /* 0x000fe40001ffe4ff */
[----:B------:R-:W-:-:S07]  /*4e70*/  IADD3.X R18, PT, PT, RZ, R18, RZ, P2, !PT ;  /* 0x00000012ff127210 */ /* 0x000fce00017fe4ff */
.L_x_1078:
[-C--:B0-----:R-:W-:Y:S02]  /*4e80*/  LEA R10, P1, R0, R27.reuse, 0x2 ;  /* 0x0000001b000a7211 */ /* 0x081fe400078210ff */
[----:B------:R-:W-:Y:S02]  /*4e90*/  IADD3 R12, P2, PT, R27, R4, RZ ;  /* 0x000000041b0c7210 */ /* 0x000fe40007f5e0ff */
        /* <DEDUP_REMOVED lines=8> */
[----:B------:R-:W4:Y:S04]  /*4f20*/  LDG.E R20, desc[UR14][R12.64] ;  /* 0x0000000e0c147981 */ /* 0x000f28000c1e1900 */
[----:B------:R-:W4:Y:S01]  /*4f30*/  LDG.E R21, desc[UR14][R14.64] ;  /* 0x0000000e0e157981 */ /* 0x000f22000c1e1900 */
        /* <DEDUP_REMOVED lines=15> */
[----:B----4-:R0:W-:Y:S01]  /*5030*/  STG.E.64 desc[UR14][R10.64], R20 ;  /* 0x000000140a007986 */ /* 0x0101e2000c101b0e */
[----:B------:R-:W-:Y:S05]  /*5040*/  @P1 BRA `(.L_x_1078) ;  /* 0xfffffffc008c1947 */ /* 0x000fea000383ffff */
.L_x_1077:
[----:B------:R-:W-:Y:S05]  /*5050*/  BSYNC.RECONVERGENT B0 ;  /* 0x0000000000007941 */ /* 0x000fea0003800200 */
.L_x_1076:
        /* <DEDUP_REMOVED lines=10> */
.L_x_1079:
[C---:B------:R-:W-:Y:S02]  /*5100*/  SHF.L.U32 R19, R45.reuse, 0x2, RZ ;  /* 0x000000022d137819 */ /* 0x040fe400000006ff */
[----:B----4-:R-:W-:Y:S02]  /*5110*/  SHF.L.U64.HI R25, R45, 0x2, R18 ;  /* 0x000000022d197819 */ /* 0x010fe40000010212 */
[----:B-1----:R-:W-:-:S04]  /*5120*/  IADD3 R10, P0, PT, R19, UR4, RZ ;  /* 0x00000004130a7c10 */ /* 0x002fc8000ff1e0ff */
[----:B------:R-:W-:Y:S02]  /*5130*/  IADD3.X R11, PT, PT, R25, UR5, RZ, P0, !PT ;  /* 0x00000005190b7c10 */ /* 0x000fe400087fe4ff */
[C---:B------:R-:W-:Y:S02]  /*5140*/  IADD3 R12, P0, PT, R10.reuse, R5, RZ ;  /* 0x000000050a0c7210 */ /* 0x040fe40007f1e0ff */
[C---:B------:R-:W-:Y:S01]  /*5150*/  IADD3 R16, P1, PT, R10.reuse, R8, RZ ;  /* 0x000000080a107210 */ /* 0x040fe20007f3e0ff */
[----:B------:R1:W4:Y:S01]  /*5160*/  LDG.E R20, desc[UR14][R10.64] ;  /* 0x0000000e0a147981 */ /* 0x000322000c1e1900 */
[C---:B------:R-:W-:Y:S02]  /*5170*/  IADD3.X R13, PT, PT, R11.reuse, R4, RZ, P0, !PT ;  /* 0x000000040b0d7210 */ /* 0x040fe400007fe4ff */
[----:B------:R-:W-:Y:S02]  /*5180*/  IADD3 R14, P0, PT, R10, R6, RZ ;  /* 0x000000060a0e7210 */ /* 0x000fe40007f1e0ff */
[C---:B------:R-:W-:Y:S01]  /*5190*/  IADD3.X R17, PT, PT, R11.reuse, R7, RZ, P1, !PT ;  /* 0x000000070b117210 */ /* 0x040fe20000ffe4ff */
[----:B------:R-:W4:Y:S01]  /*51a0*/  LDG.E R21, desc[UR14][R12.64] ;  /* 0x0000000e0c157981 */ /* 0x000f22000c1e1900 */
        /* <DEDUP_REMOVED lines=8> */
[C---:B--2---:R-:W-:Y:S02]  /*5230*/  IADD3 R24, P0, PT, R26.reuse, UR6, RZ ;  /* 0x000000061a187c10 */ /* 0x044fe4000ff1e0ff */
[----:B-1----:R-:W-:Y:S02]  /*5240*/  LOP3.LUT R11, R25, 0x3, RZ, 0xc0, !PT ;  /* 0x00000003190b7812 */ /* 0x002fe400078ec0ff */
[----:B0-----:R-:W-:Y:S02]  /*5250*/  IADD3 R26, P1, PT, R26, UR8, RZ ;  /* 0x000000081a1a7c10 */ /* 0x001fe4000ff3e0ff */
[----:B------:R-:W-:Y:S02]  /*5260*/  IADD3 R10, P2, PT, R19, UR4, RZ ;  /* 0x00000004130a7c10 */ /* 0x000fe4000ff5e0ff */
[----:B------:R-:W-:-:S02]  /*5270*/  IADD3.X R25, PT, PT, R27, UR7, RZ, P0, !PT ;  /* 0x000000071b197c10 */ /* 0x000fc400087fe4ff */
[----:B------:R-:W-:Y:S02]  /*5280*/  IADD3.X R27, PT, PT, R27, UR9, RZ, P1, !PT ;  /* 0x000000091b1b7c10 */ /* 0x000fe40008ffe4ff */
[----:B------:R-:W-:Y:S02]  /*5290*/  IADD3.X R11, PT, PT, R11, UR5, RZ, P2, !PT ;  /* 0x000000050b0b7c10 */ /* 0x000fe400097fe4ff */
[C---:B---3--:R-:W-:Y:S02]  /*52a0*/  IADD3 R14, P0, PT, R10.reuse, R5, RZ ;  /* 0x000000050a0e7210 */ /* 0x048fe40007f1e0ff */
        /* <DEDUP_REMOVED lines=55> */
.L_x_1080:
        /* <DEDUP_REMOVED lines=14> */
.L_x_2493:


//--------------------- .text._Z35group_norm_nhwc_bwd_one_pass_kernelI11Fp32IOFp32WLi512ELi4ELi128EEv26Group_norm_nhwc_bwd_params --------------------------
	.section	.text._Z35group_norm_nhwc_bwd_one_pass_kernelI11Fp32IOFp32WLi512ELi4ELi128EEv26Group_norm_nhwc_bwd_params,"ax",@progbits
	.align	128
        .global         _Z35group_norm_nhwc_bwd_one_pass_kernelI11Fp32IOFp32WLi512ELi4ELi128EEv26Group_norm_nhwc_bwd_params
        .type           _Z35group_norm_nhwc_bwd_one_pass_kernelI11Fp32IOFp32WLi512ELi4ELi128EEv26Group_norm_nhwc_bwd_params,@function
        .size           _Z35group_norm_nhwc_bwd_one_pass_kernelI11Fp32IOFp32WLi512ELi4ELi128EEv26Group_norm_nhwc_bwd_params,(.L_x_2494 - _Z35group_norm_nhwc_bwd_one_pass_kernelI11Fp32IOFp32WLi512ELi4ELi128EEv26Group_norm_nhwc_bwd_params)
        .other          _Z35group_norm_nhwc_bwd_one_pass_kernelI11Fp32IOFp32WLi512ELi4ELi128EEv26Group_norm_nhwc_bwd_params,@"STO_CUDA_ENTRY STV_DEFAULT"
_Z35group_norm_nhwc_bwd_one_pass_kernelI11Fp32IOFp32WLi512ELi4ELi128EEv26Group_norm_nhwc_bwd_params:
.text._Z35group_norm_nhwc_bwd_one_pass_kernelI11Fp32IOFp32WLi512ELi4ELi128EEv26Group_norm_nhwc_bwd_params:
        /* <DEDUP_REMOVED lines=21> */
[C---:B------:R-:W-:Y:S02]  /*0150*/  IADD3 R66, PT, PT, R2.reuse, 0xc0, RZ ;  /* 0x000000c002427810 */ /* 0x040fe40007ffe0ff */
[C---:B------:R-:W-:Y:S02]  /*0160*/  IADD3 R65, PT, PT, R2.reuse, 0x100, RZ ;  /* 0x0000010002417810 */ /* 0x040fe40007ffe0ff */
[C---:B------:R-:W-:Y:S02]  /*0170*/  IADD3 R64, PT, PT, R2.reuse, 0x140, RZ ;  /* 0x0000014002407810 */ /* 0x040fe40007ffe0ff */
[----:B-1234-:R-:W-:-:S07]  /*0180*/  IADD3 R63, PT, PT, R2, 0x180, RZ ;  /* 0x00000180023f7810 */ /* 0x01efce0007ffe0ff */
.L_x_1124:
[----:B0-----:R-:W0:Y:S01]  /*0190*/  LDC R8, c[0x0][0x410] ;  /* 0x00010400ff087b82 */ /* 0x001e220000000800 */
[----:B-1----:R-:W1:Y:S01]  /*01a0*/  LDCU.128 UR16, c[0x0][0x400] ;  /* 0x00008000ff1077ac */ /* 0x002e620008000c00 */
[----:B------:R-:W-:Y:S02]  /*01b0*/  ISETP.LE.AND P0, PT, RZ, UR7, PT ;  /* 0x00000007ff007c0c */ /* 0x000fe4000bf03270 */
[----:B------:R-:W-:Y:S02]  /*01c0*/  CS2R R54, SRZ ;  /* 0x0000000000367805 */ /* 0x000fe4000001ff00 */
[----:B------:R-:W-:Y:S01]  /*01d0*/  SHF.R.S32.HI R29, RZ, 0x1f, R66 ;  /* 0x0000001fff1d7819 */ /* 0x000fe20000011442 */
[----:B------:R-:W2:Y:S01]  /*01e0*/  LDCU.64 UR4, c[0x0][0x3b8] ;  /* 0x00007700ff0477ac */ /* 0x000ea20008000a00 */
[----:B------:R-:W-:Y:S02]  /*01f0*/  SHF.R.S32.HI R25, RZ, 0x1f, R67 ;  /* 0x0000001fff197819 */ /* 0x000fe40000011443 */
[----:B------:R-:W-:-:S02]  /*0200*/  CS2R R52, SRZ ;  /* 0x0000000000347805 */ /* 0x000fc4000001ff00 */
[----:B------:R-:W-:Y:S02]  /*0210*/  SHF.L.U32 R11, R61, 0x1, RZ ;  /* 0x000000013d0b7819 */ /* 0x000fe400000006ff */
[----:B------:R-:W-:Y:S02]  /*0220*/  SHF.R.S32.HI R21, RZ, 0x1f, R65 ;  /* 0x0000001fff157819 */ /* 0x000fe40000011441 */
[----:B------:R-:W-:Y:S02]  /*0230*/  LOP3.LUT R11, R11, 0x2, RZ, 0xc0, !PT ;  /* 0x000000020b0b7812 */ /* 0x000fe400078ec0ff */
[----:B------:R-:W-:Y:S02]  /*0240*/  SHF.R.S32.HI R33, RZ, 0x1f, R64 ;  /* 0x0000001fff217819 */ /* 0x000fe40000011440 */
[----:B------:R-:W-:Y:S02]  /*0250*/  SHF.R.S32.HI R35, RZ, 0x1f, R63 ;  /* 0x0000001fff237819 */ /* 0x000fe4000001143f */
[----:B------:R-:W-:-:S02]  /*0260*/  SHF.R.U32.HI R30, RZ, 0x1, R61 ;  /* 0x00000001ff1e7819 */ /* 0x000fc4000001163d */
[----:B-1----:R-:W-:Y:S02]  /*0270*/  ISETP.GE.U32.AND P5, PT, R68, UR16, PT ;  /* 0x0000001044007c0c */ /* 0x002fe4000bfa6070 */
[----:B------:R-:W-:Y:S02]  /*0280*/  ISETP.GE.U32.AND P4, PT, R67, UR16, PT ;  /* 0x0000001043007c0c */ /* 0x000fe4000bf86070 */
[----:B0-----:R-:W-:Y:S02]  /*0290*/  IABS R5, R8 ;  /* 0x0000000800057213 */ /* 0x001fe40000000000 */
[----:B------:R-:W-:Y:S02]  /*02a0*/  ISETP.GE.AND.EX P4, PT, R25, UR17, PT, P4 ;  /* 0x0000001119007c0c */ /* 0x000fe4000bf86340 */
[----:B------:R-:W0:Y:S11]  /*02b0*/  I2F.RP R4, R5 ;  /* 0x0000000500047306 */ /* 0x000e360000209400 */
        /* <DEDUP_REMOVED lines=8> */
[----:B------:R-:W-:Y:S01]  /*0340*/  IMAD.HI.U32 R3, R3, R7, R2 ;  /* 0x0000000703037227 */ /* 0x000fe200078e0002 */
[----:B------:R-:W-:Y:S02]  /*0350*/  LOP3.LUT R2, R8, UR7, RZ, 0x3c, !PT ;  /* 0x0000000708027c12 */ /* 0x000fe4000f8e3cff */
[----:B------:R-:W-:Y:S02]  /*0360*/  SHF.R.S32.HI R7, RZ, 0x1f, R68 ;  /* 0x0000001fff077819 */ /* 0x000fe40000011444 */
[----:B------:R-:W-:Y:S01]  /*0370*/  ISETP.GE.AND P1, PT, R2, RZ, PT ;  /* 0x000000ff0200720c */ /* 0x000fe20003f26270 */
[----:B------:R-:W-:Y:S01]  /*0380*/  IMAD.HI.U32 R3, R3, R6, RZ ;  /* 0x0000000603037227 */ /* 0x000fe200078e00ff */
[----:B------:R-:W-:-:S04]  /*0390*/  ISETP.GE.AND.EX P5, PT, R7, UR17, PT, P5 ;  /* 0x0000001107007c0c */ /* 0x000fc8000bfa6350 */
[----:B------:R-:W-:-:S05]  /*03a0*/  IADD3 R4, PT, PT, -R3, RZ, RZ ;  /* 0x000000ff03047210 */ /* 0x000fca0007ffe1ff */
[----:B------:R-:W-:-:S04]  /*03b0*/  IMAD R4, R5, R4, R6 ;  /* 0x0000000405047224 */ /* 0x000fc800078e0206 */
[----:B------:R-:W0:Y:S01]  /*03c0*/  @!P5 LDC.64 R22, c[0x0][0x3f8] ;  /* 0x0000fe00ff16db82 */ /* 0x000e220000000a00 */
[----:B------:R-:W-:-:S07]  /*03d0*/  ISETP.GT.U32.AND P3, PT, R5, R4, PT ;  /* 0x000000040500720c */ /* 0x000fce0003f64070 */
[----:B------:R-:W3:Y:S06]  /*03e0*/  @!P5 LDC.64 R12, c[0x0][0x3a0] ;  /* 0x0000e800ff0cdb82 */ /* 0x000eec0000000a00 */
[-C--:B------:R-:W-:Y:S02]  /*03f0*/  @!P3 IADD3 R4, PT, PT, R4, -R5.reuse, RZ ;  /* 0x800000050404b210 */ /* 0x080fe40007ffe0ff */
[----:B------:R-:W-:Y:S02]  /*0400*/  @!P3 IADD3 R3, PT, PT, R3, 0x1, RZ ;  /* 0x000000010303b810 */ /* 0x000fe40007ffe0ff */
[----:B------:R-:W-:-:S02]  /*0410*/  ISETP.GE.U32.AND P2, PT, R4, R5, PT ;  /* 0x000000050400720c */ /* 0x000fc40003f46070 */
[----:B------:R-:W-:Y:S02]  /*0420*/  ISETP.GT.U32.AND P3, PT, R5, R4, PT ;  /* 0x000000040500720c */ /* 0x000fe40003f64070 */
[----:B------:R-:W-:-:S04]  /*0430*/  IADD3 R5, PT, PT, R4, -R5, RZ ;  /* 0x8000000504057210 */ /* 0x000fc80007ffe0ff */
[----:B------:R-:W-:Y:S02]  /*0440*/  SEL R4, R5, R4, !P3 ;  /* 0x0000000405047207 */ /* 0x000fe40005800000 */
[----:B------:R-:W-:Y:S02]  /*0450*/  ISETP.GE.U32.AND P3, PT, R66, UR16, PT ;  /* 0x0000001042007c0c */ /* 0x000fe4000bf66070 */
[----:B------:R-:W-:Y:S02]  /*0460*/  @!P0 IADD3 R4, PT, PT, -R4, RZ, RZ ;  /* 0x000000ff04048210 */ /* 0x000fe40007ffe1ff */
[----:B------:R-:W-:Y:S02]  /*0470*/  @P2 IADD3 R3, PT, PT, R3, 0x1, RZ ;  /* 0x0000000103032810 */ /* 0x000fe40007ffe0ff */
[----:B------:R-:W-:Y:S02]  /*0480*/  ISETP.NE.AND P2, PT, R8, RZ, PT ;  /* 0x000000ff0800720c */ /* 0x000fe40003f45270 */
[----:B------:R-:W-:-:S02]  /*0490*/  MOV R2, R3 ;  /* 0x0000000300027202 */ /* 0x000fc40000000f00 */
[----:B------:R-:W-:Y:S02]  /*04a0*/  LOP3.LUT R3, RZ, R8, RZ, 0x33, !PT ;  /* 0x00000008ff037212 */ /* 0x000fe400078e33ff */
[----:B------:R-:W-:Y:S02]  /*04b0*/  @!P1 IADD3 R2, PT, PT, -R2, RZ, RZ ;  /* 0x000000ff02029210 */ /* 0x000fe40007ffe1ff */
[C---:B------:R-:W-:Y:S02]  /*04c0*/  SEL R32, R3.reuse, R4, !P2 ;  /* 0x0000000403207207 */ /* 0x040fe40005000000 */
[----:B------:R-:W-:Y:S02]  /*04d0*/  SEL R5, R3, R2, !P2 ;  /* 0x0000000203057207 */ /* 0x000fe40005000000 */
[----:B------:R-:W-:Y:S02]  /*04e0*/  ISETP.GE.AND.EX P3, PT, R29, UR17, PT, P3 ;  /* 0x000000111d007c0c */ /* 0x000fe4000bf66330 */
[----:B------:R-:W-:-:S02]  /*04f0*/  SHF.L.U32 R10, R32, 0x2, RZ ;  /* 0x00000002200a7819 */ /* 0x000fc400000006ff */
[----:B------:R-:W-:Y:S02]  /*0500*/  ISETP.GE.U32.AND P0, PT, R65, UR16, PT ;  /* 0x0000001041007c0c */ /* 0x000fe4000bf06070 */
[----:B------:R-:W-:Y:S02]  /*0510*/  SHF.R.S32.HI R2, RZ, 0x1f, R5 ;  /* 0x0000001fff027819 */ /* 0x000fe40000011405 */
[----:B------:R-:W-:Y:S02]  /*0520*/  SHF.R.S32.HI R75, RZ, 0x1f, R10 ;  /* 0x0000001fff4b7819 */ /* 0x000fe4000001140a */
[----:B------:R-:W-:Y:S01]  /*0530*/  LOP3.LUT R74, R10, R11, RZ, 0xfc, !PT ;  /* 0x0000000b0a4a7212 */ /* 0x000fe200078efcff */
[----:B------:R-:W-:Y:S01]  /*0540*/  IMAD R4, R2, UR18, RZ ;  /* 0x0000001202047c24 */ /* 0x000fe2000f8e02ff */
[----:B------:R-:W-:Y:S01]  /*0550*/  ISETP.GE.AND.EX P0, PT, R21, UR17, PT, P0 ;  /* 0x0000001115007c0c */ /* 0x000fe2000bf06300 */
[----:B------:R-:W4:Y:S02]  /*0560*/  @!P5 LDC.64 R2, c[0x0][0x398] ;  /* 0x0000e600ff02db82 */ /* 0x000f240000000a00 */
[----:B------:R-:W-:-:S04]  /*0570*/  IMAD.WIDE.U32 R74, R5, UR18, R74 ;  /* 0x00000012054a7c25 */ /* 0x000fc8000f8e004a */
[----:B------:R-:W-:Y:S01]  /*0580*/  IMAD R5, R5, UR19, R4 ;  /* 0x0000001305057c24 */ /* 0x000fe2000f8e0204 */
[----:B------:R-:W-:Y:S01]  /*0590*/  @!P5 MOV R72, R74 ;  /* 0x0000004a0048d202 */ /* 0x000fe20000000f00 */
[----:B------:R-:W2:Y:S01]  /*05a0*/  @!P3 LDC.64 R18, c[0x0][0x3f8] ;  /* 0x0000fe00ff12bb82 */ /* 0x000ea20000000a00 */
[----:B0-----:R-:W-:Y:S02]  /*05b0*/  @!P5 IMAD R4, R7, R22, RZ ;  /* 0x000000160704d224 */ /* 0x001fe400078e02ff */
[----:B------:R-:W-:Y:S02]  /*05c0*/  IADD3 R73, PT, PT, R75, R5, RZ ;  /* 0x000000054b497210 */ /* 0x000fe40007ffe0ff */
[----:B------:R-:W-:-:S03]  /*05d0*/  @!P5 IMAD R23, R68, R23, R4 ;  /* 0x000000174417d224 */ /* 0x000fc600078e0204 */
[----:B------:R-:W0:Y:S01]  /*05e0*/  @!P0 LDC.64 R8, c[0x0][0x3f8] ;  /* 0x0000fe00ff088b82 */ /* 0x000e220000000a00 */
[----:B------:R-:W-:-:S04]  /*05f0*/  @!P5 IMAD.WIDE.U32 R16, R68, R22, R72 ;  /* 0x000000164410d225 */ /* 0x000fc800078e0048 */
[----:B-1----:R-:W-:Y:S01]  /*0600*/  @!P4 IMAD R22, R25, R14, RZ ;  /* 0x0000000e1916c224 */ /* 0x002fe200078e02ff */
[----:B------:R-:W-:Y:S02]  /*0610*/  @!P5 IADD3 R23, PT, PT, R17, R23, RZ ;  /* 0x000000171117d210 */ /* 0x000fe40007ffe0ff */
[C---:B------:R-:W-:Y:S01]  /*0620*/  @!P5 SHF.L.U32 R17, R16.reuse, 0x2, RZ ;  /* 0x000000021011d819 */ /* 0x040fe200000006ff */
[----:B------:R-:W1:Y:S01]  /*0630*/  @!P4 LDC.64 R6, c[0x0][0x3a0] ;  /* 0x0000e800ff06cb82 */ /* 0x000e620000000a00 */
[----:B------:R-:W-:Y:S01]  /*0640*/  @!P5 SHF.L.U64.HI R20, R16, 0x2, R23 ;  /* 0x000000021014d819 */ /* 0x000fe20000010217 */
[----:B------:R-:W-:Y:S01]  /*0650*/  @!P4 IMAD R27, R67, R15, R22 ;  /* 0x0000000f431bc224 */ /* 0x000fe200078e0216 */
[C---:B----4-:R-:W-:Y:S02]  /*0660*/  @!P5 IADD3 R2, P2, PT, R17.reuse, R2, RZ ;  /* 0x000000021102d210 */ /* 0x050fe40007f5e0ff */
[----:B---3--:R-:W-:Y:S01]  /*0670*/  @!P5 IADD3 R12, P1, PT, R17, R12, RZ ;  /* 0x0000000c110cd210 */ /* 0x008fe20007f3e0ff */
[----:B--2---:R-:W-:Y:S01]  /*0680*/  @!P3 IMAD R24, R29, R18, RZ ;  /* 0x000000121d18b224 */ /* 0x004fe200078e02ff */
[----:B------:R-:W-:Y:S01]  /*0690*/  @!P5 IADD3.X R3, PT, PT, R20, R3, RZ, P2, !PT ;  /* 0x000000031403d210 */ /* 0x000fe200017fe4ff */
[----:B------:R-:W2:Y:S01]  /*06a0*/  @!P4 LDC.64 R4, c[0x0][0x398] ;  /* 0x0000e600ff04cb82 */ /* 0x000ea20000000a00 */
[----:B------:R-:W-:Y:S01]  /*06b0*/  ISETP.GE.U32.AND P2, PT, R64, UR16, PT ;  /* 0x0000001040007c0c */ /* 0x000fe2000bf46070 */
[----:B------:R-:W-:Y:S01]  /*06c0*/  @!P3 IMAD R29, R66, R19, R24 ;  /* 0x00000013421db224 */ /* 0x000fe200078e0218 */
[----:B------:R-:W-:-:S02]  /*06d0*/  @!P3 MOV R24, R74 ;  /* 0x0000004a0018b202 */ /* 0x000fc40000000f00 */
[----:B------:R-:W-:Y:S02]  /*06e0*/  CS2R R50, SRZ ;  /* 0x0000000000327805 */ /* 0x000fe4000001ff00 */
[-C--:B------:R-:W-:Y:S01]  /*06f0*/  @!P3 MOV R25, R73.reuse ;  /* 0x000000490019b202 */ /* 0x080fe20000000f00 */
[----:B------:R-:W-:Y:S01]  /*0700*/  UIMAD.WIDE UR4, UR7, 0x8, UR4 ;  /* 0x00000008070478a5 */ /* 0x000fe2000f8e0204 */
[----:B------:R-:W-:Y:S01]  /*0710*/  ISETP.GE.AND.EX P2, PT, R33, UR17, PT, P2 ;  /* 0x0000001121007c0c */ /* 0x000fe2000bf46320 */
[----:B------:R-:W3:Y:S01]  /*0720*/  @!P3 LDC.64 R16, c[0x0][0x3a0] ;  /* 0x0000e800ff10bb82 */ /* 0x000ee20000000a00 */
[----:B------:R-:W-:Y:S01]  /*0730*/  @!P4 MOV R22, R74 ;  /* 0x0000004a0016c202 */ /* 0x000fe20000000f00 */
[----:B------:R-:W-:Y:S01]  /*0740*/  @!P3 IMAD.WIDE.U32 R18, R66, R18, R24 ;  /* 0x000000124212b225 */ /* 0x000fe200078e0018 */
[----:B------:R-:W-:Y:S01]  /*0750*/  @!P4 MOV R23, R73 ;  /* 0x000000490017c202 */ /* 0x000fe20000000f00 */
[----:B------:R-:W5:Y:S01]  /*0760*/  @!P5 LDG.E.64 R52, desc[UR10][R2.64] ;  /* 0x0000000a0234d981 */ /* 0x000f62000c1e1b00 */
[----:B------:R-:W-:Y:S01]  /*0770*/  @!P5 IADD3.X R13, PT, PT, R20, R13, RZ, P1, !PT ;  /* 0x0000000d140dd210 */ /* 0x000fe20000ffe4ff */
[----:B0-----:R-:W-:Y:S01]  /*0780*/  @!P0 IMAD R20, R21, R8, RZ ;  /* 0x0000000815148224 */ /* 0x001fe200078e02ff */
[----:B------:R-:W-:Y:S01]  /*0790*/  @!P0 MOV R21, R73 ;  /* 0x0000004900158202 */ /* 0x000fe20000000f00 */
[----:B------:R-:W-:Y:S01]  /*07a0*/  @!P4 IMAD.WIDE.U32 R22, R67, R14, R22 ;  /* 0x0000000e4316c225 */ /* 0x000fe200078e0016 */
[----:B------:R-:W-:Y:S01]  /*07b0*/  @!P3 IADD3 R19, PT, PT, R19, R29, RZ ;  /* 0x0000001d1313b210 */ /* 0x000fe20007ffe0ff */
[----:B------:R-:W0:Y:S01]  /*07c0*/  @!P3 LDC.64 R14, c[0x0][0x398] ;  /* 0x0000e600ff0ebb82 */ /* 0x000e220000000a00 */
[----:B------:R-:W5:Y:S01]  /*07d0*/  @!P5 LDG.E.64 R54, desc[UR10][R12.64] ;  /* 0x0000000a0c36d981 */ /* 0x000f62000c1e1b00 */
[----:B------:R-:W-:Y:S01]  /*07e0*/  @!P0 IMAD R25, R65, R9, R20 ;  /* 0x0000000941198224 */ /* 0x000fe200078e0214 */
[----:B------:R-:W-:-:S02]  /*07f0*/  @!P0 MOV R20, R74 ;  /* 0x0000004a00148202 */ /* 0x000fc40000000f00 */
[----:B------:R-:W-:Y:S02]  /*0800*/  @!P4 IADD3 R27, PT, PT, R23, R27, RZ ;  /* 0x0000001b171bc210 */ /* 0x000fe40007ffe0ff */
[C---:B------:R-:W-:Y:S01]  /*0810*/  @!P4 SHF.L.U32 R23, R22.reuse, 0x2, RZ ;  /* 0x000000021617c819 */ /* 0x040fe200000006ff */
[----:B------:R-:W-:Y:S01]  /*0820*/  @!P0 IMAD.WIDE.U32 R8, R65, R8, R20 ;  /* 0x0000000841088225 */ /* 0x000fe200078e0014 */
[----:B------:R-:W-:Y:S01]  /*0830*/  @!P4 SHF.L.U64.HI R24, R22, 0x2, R27 ;  /* 0x000000021618c819 */ /* 0x000fe2000001021b */
[----:B------:R-:W4:Y:S01]  /*0840*/  @!P2 LDC.64 R20, c[0x0][0x3f8] ;  /* 0x0000fe00ff14ab82 */ /* 0x000f220000000a00 */
[C---:B-1----:R-:W-:Y:S02]  /*0850*/  @!P4 IADD3 R6, P1, PT, R23.reuse, R6, RZ ;  /* 0x000000061706c210 */ /* 0x042fe40007f3e0ff */
[----:B--2---:R-:W-:Y:S02]  /*0860*/  @!P4 IADD3 R4, P6, PT, R23, R4, RZ ;  /* 0x000000041704c210 */ /* 0x004fe40007fde0ff */
[----:B------:R-:W-:-:S02]  /*0870*/  @!P3 SHF.L.U32 R23, R18, 0x2, RZ ;  /* 0x000000021217b819 */ /* 0x000fc400000006ff */
[----:B------:R-:W-:Y:S01]  /*0880*/  @!P3 SHF.L.U64.HI R22, R18, 0x2, R19 ;  /* 0x000000021216b819 */ /* 0x000fe20000010213 */
[----:B------:R-:W1:Y:S01]  /*0890*/  LDC R27, c[0x0][0x41c] ;  /* 0x00010700ff1b7b82 */ /* 0x000e620000000800 */
[C---:B------:R-:W-:Y:S02]  /*08a0*/  @!P4 IADD3.X R7, PT, PT, R24.reuse, R7, RZ, P1, !PT ;  /* 0x000000071807c210 */ /* 0x040fe40000ffe4ff */
[C---:B---3--:R-:W-:Y:S02]  /*08b0*/  @!P3 IADD3 R16, P1, PT, R23.reuse, R16, RZ ;  /* 0x000000101710b210 */ /* 0x048fe40007f3e0ff */
[----:B------:R-:W-:Y:S01]  /*08c0*/  @!P4 IADD3.X R5, PT, PT, R24, R5, RZ, P6, !PT ;  /* 0x000000051805c210 */ /* 0x000fe200037fe4ff */
[----:B------:R2:W5:Y:S01]  /*08d0*/  @!P4 LDG.E.64 R50, desc[UR10][R6.64] ;  /* 0x0000000a0632c981 */ /* 0x000562000c1e1b00 */
[----:B0-----:R-:W-:Y:S01]  /*08e0*/  @!P3 IADD3 R14, P6, PT, R23, R14, RZ ;  /* 0x0000000e170eb210 */ /* 0x001fe20007fde0ff */
[----:B------:R-:W0:Y:S01]  /*08f0*/  @!P0 LDC.64 R18, c[0x0][0x3a0] ;  /* 0x0000e800ff128b82 */ /* 0x000e220000000a00 */
[----:B------:R-:W-:-:S02]  /*0900*/  @!P0 IADD3 R23, PT, PT, R9, R25, RZ ;  /* 0x0000001909178210 */ /* 0x000fc40007ffe0ff */
[C---:B------:R-:W-:Y:S02]  /*0910*/  @!P3 IADD3.X R17, PT, PT, R22.reuse, R17, RZ, P1, !PT ;  /* 0x000000111611b210 */ /* 0x040fe40000ffe4ff */
[----:B------:R-:W-:Y:S02]  /*0920*/  @!P3 IADD3.X R15, PT, PT, R22, R15, RZ, P6, !PT ;  /* 0x0000000f160fb210 */ /* 0x000fe400037fe4ff */
[----:B------:R-:W-:Y:S01]  /*0930*/  ISETP.GE.U32.AND P1, PT, R63, UR16, PT ;  /* 0x000000103f007c0c */ /* 0x000fe2000bf26070 */
[----:B------:R-:W3:Y:S01]  /*0940*/  @!P0 LDC.64 R44, c[0x0][0x398] ;  /* 0x0000e600ff2c8b82 */ /* 0x000ee20000000a00 */
[----:B------:R-:W-:Y:S01]  /*0950*/  @!P0 SHF.L.U64.HI R22, R8, 0x2, R23 ;  /* 0x0000000208168819 */ /* 0x000fe20000010217 */
[----:B----4-:R-:W-:Y:S01]  /*0960*/  @!P2 IMAD R23, R33, R20, RZ ;  /* 0x000000142117a224 */ /* 0x010fe200078e02ff */
[----:B------:R-:W-:Y:S02]  /*0970*/  @!P2 MOV R28, R74 ;  /* 0x0000004a001ca202 */ /* 0x000fe40000000f00 */
[----:B------:R-:W-:-:S02]  /*0980*/  @!P2 MOV R29, R73 ;  /* 0x00000049001da202 */ /* 0x000fc40000000f00 */
[----:B------:R-:W-:Y:S01]  /*0990*/  ISETP.GE.AND.EX P1, PT, R35, UR17, PT, P1 ;  /* 0x0000001123007c0c */ /* 0x000fe2000bf26310 */
[----:B------:R-:W-:Y:S01]  /*09a0*/  @!P2 IMAD R33, R64, R21, R23 ;  /* 0x000000154021a224 */ /* 0x000fe200078e0217 */
[----:B------:R-:W-:Y:S01]  /*09b0*/  @!P0 SHF.L.U32 R9, R8, 0x2, RZ ;  /* 0x0000000208098819 */ /* 0x000fe200000006ff */
[----:B------:R-:W-:Y:S01]  /*09c0*/  @!P2 IMAD.WIDE.U32 R28, R64, R20, R28 ;  /* 0x00000014401ca225 */ /* 0x000fe200078e001c */
[----:B------:R-:W4:Y:S03]  /*09d0*/  @!P2 LDC.64 R24, c[0x0][0x3a0] ;  /* 0x0000e800ff18ab82 */ /* 0x000f260000000a00 */
[----:B-1----:R-:W-:Y:S01]  /*09e0*/  IMAD R30, R27, UR13, R30 ;  /* 0x0000000d1b1e7c24 */ /* 0x002fe2000f8e021e */
[----:B------:R-:W-:Y:S02]  /*09f0*/  @!P2 IADD3 R29, PT, PT, R29, R33, RZ ;  /* 0x000000211d1da210 */ /* 0x000fe40007ffe0ff */
[----:B0-----:R-:W-:-:S02]  /*0a00*/  @!P0 IADD3 R18, P6, PT, R9, R18, RZ ;  /* 0x0000001209128210 */ /* 0x001fc40007fde0ff */
[----:B------:R-:W-:Y:S01]  /*0a10*/  ISETP.GE.U32.AND P5, PT, R30, UR16, PT ;  /* 0x000000101e007c0c */ /* 0x000fe2000bfa6070 */
[----:B------:R-:W0:Y:S01]  /*0a20*/  @!P2 LDC.64 R20, c[0x0][0x398] ;  /* 0x0000e600ff14ab82 */ /* 0x000e220000000a00 */
[----:B------:R-:W-:Y:S02]  /*0a30*/  SHF.R.S32.HI R31, RZ, 0x1f, R30 ;  /* 0x0000001fff1f7819 */ /* 0x000fe4000001141e */
[----:B------:R-:W-:Y:S02]  /*0a40*/  @!P0 IADD3.X R19, PT, PT, R22, R19, RZ, P6, !PT ;  /* 0x0000001316138210 */ /* 0x000fe400037fe4ff */
[C---:B------:R-:W-:Y:S02]  /*0a50*/  @!P2 SHF.L.U32 R33, R28.reuse, 0x2, RZ ;  /* 0x000000021c21a819 */ /* 0x040fe400000006ff */
[----:B--2---:R-:W-:Y:S01]  /*0a60*/  @!P2 SHF.L.U64.HI R6, R28, 0x2, R29 ;  /* 0x000000021c06a819 */ /* 0x004fe2000001021d */
[----:B------:R-:W1:Y:S01]  /*0a70*/  @!P1 LDC.64 R38, c[0x0][0x398] ;  /* 0x0000e600ff269b82 */ /* 0x000e620000000a00 */
[----:B---3--:R-:W-:-:S02]  /*0a80*/  @!P0 IADD3 R44, P6, PT, R9, R44, RZ ;  /* 0x0000002c092c8210 */ /* 0x008fc40007fde0ff */
[----:B------:R-:W-:Y:S02]  /*0a90*/  MOV R28, UR4 ;  /* 0x00000004001c7c02 */ /* 0x000fe40008000f00 */
[----:B------:R-:W-:Y:S02]  /*0aa0*/  MOV R29, UR5 ;  /* 0x00000005001d7c02 */ /* 0x000fe40008000f00 */
[----:B------:R-:W-:Y:S01]  /*0ab0*/  ISETP.GE.AND.EX P5, PT, R31, UR17, PT, P5 ;  /* 0x000000111f007c0c */ /* 0x000fe2000bfa6350 */
[----:B------:R-:W2:Y:S03]  /*0ac0*/  @!P1 LDC.64 R8, c[0x0][0x3f8] ;  /* 0x0000fe00ff089b82 */ /* 0x000ea60000000a00 */
[----:B------:R-:W3:Y:S01]  /*0ad0*/  LDG.E.64 R28, desc[UR10][R28.64] ;  /* 0x0000000a1c1c7981 */ /* 0x000ee2000c1e1b00 */
[----:B------:R-:W-:Y:S02]  /*0ae0*/  MOV R3, RZ ;  /* 0x000000ff00037202 */ /* 0x000fe40000000f00 */
[----:B------:R-:W-:-:S02]  /*0af0*/  MOV R2, RZ ;  /* 0x000000ff00027202 */ /* 0x000fc40000000f00 */
[----:B------:R-:W-:-:S04]  /*0b00*/  IADD3 R26, PT, PT, R30, 0x1c0, RZ ;  /* 0x000001c01e1a7810 */ /* 0x000fc80007ffe0ff */
[----:B------:R-:W1:Y:S01]  /*0b10*/  @!P5 LDC.64 R12, c[0x0][0x3f8] ;  /* 0x0000fe00ff0cdb82 */ /* 0x000e620000000a00 */
[----:B------:R4:W5:Y:S01]  /*0b20*/  @!P4 LDG.E.64 R2, desc[UR10][R4.64] ;  /* 0x0000000a0402c981 */ /* 0x000962000c1e1b00 */
[----:B------:R-:W-:Y:S02]  /*0b30*/  ISETP.GE.U32.AND P4, PT, R26, UR16, PT ;  /* 0x000000101a007c0c */ /* 0x000fe4000bf86070 */
[----:B------:R-:W-:-:S04]  /*0b40*/  SHF.R.S32.HI R27, RZ, 0x1f, R26 ;  /* 0x0000001fff1b7819 */ /* 0x000fc8000001141a */
[----:B------:R-:W-:Y:S01]  /*0b50*/  ISETP.GE.AND.EX P4, PT, R27, UR17, PT, P4 ;  /* 0x000000111b007c0c */ /* 0x000fe2000bf86340 */
[----:B------:R-:W1:Y:S01]  /*0b60*/  @!P5 LDC.64 R40, c[0x0][0x3a0] ;  /* 0x0000e800ff28db82 */ /* 0x000e620000000a00 */
[----:B----4-:R-:W-:Y:S01]  /*0b70*/  @!P1 MOV R4, R74 ;  /* 0x0000004a00049202 */ /* 0x010fe20000000f00 */
[-C--:B--2---:R-:W-:Y:S01]  /*0b80*/  @!P1 IMAD R34, R35, R8.reuse, RZ ;  /* 0x0000000823229224 */ /* 0x084fe200078e02ff */
[----:B------:R-:W-:Y:S02]  /*0b90*/  @!P1 MOV R5, R73 ;  /* 0x0000004900059202 */ /* 0x000fe40000000f00 */
[----:B------:R-:W-:Y:S01]  /*0ba0*/  @!P0 IADD3.X R45, PT, PT, R22, R45, RZ, P6, !PT ;  /* 0x0000002d162d8210 */ /* 0x000fe200037fe4ff */
[C---:B------:R-:W-:Y:S02]  /*0bb0*/  @!P1 IMAD R9, R63.reuse, R9, R34 ;  /* 0x000000093f099224 */ /* 0x040fe400078e0222 */
[----:B------:R-:W2:Y:S01]  /*0bc0*/  @!P1 LDC.64 R22, c[0x0][0x3a0] ;  /* 0x0000e800ff169b82 */ /* 0x000ea20000000a00 */
[----:B------:R-:W-:Y:S01]  /*0bd0*/  @!P1 IMAD.WIDE.U32 R4, R63, R8, R4 ;  /* 0x000000083f049225 */ /* 0x000fe200078e0004 */
[----:B------:R-:W-:-:S04]  /*0be0*/  @!P2 IADD3 R24, P6, PT, R33, R24, RZ ;  /* 0x000000182118a210 */ /* 0x000fc80007fde0ff */
[----:B------:R-:W-:Y:S02]  /*0bf0*/  @!P1 IADD3 R5, PT, PT, R5, R9, RZ ;  /* 0x0000000905059210 */ /* 0x000fe40007ffe0ff */
[----:B------:R-:W4:Y:S01]  /*0c00*/  @!P4 LDC.64 R8, c[0x0][0x3f8] ;  /* 0x0000fe00ff08cb82 */ /* 0x000f220000000a00 */
[----:B------:R-:W-:Y:S02]  /*0c10*/  @!P2 IADD3.X R25, PT, PT, R6, R25, RZ, P6, !PT ;  /* 0x000000190619a210 */ /* 0x000fe400037fe4ff */
[----:B0-----:R-:W-:Y:S01]  /*0c20*/  @!P2 IADD3 R20, P6, PT, R33, R20, RZ ;  /* 0x000000142114a210 */ /* 0x001fe20007fde0ff */
[----:B-1----:R-:W-:Y:S01]  /*0c30*/  @!P5 IMAD R31, R31, R12, RZ ;  /* 0x0000000c1f1fd224 */ /* 0x002fe200078e02ff */
[C---:B------:R-:W-:Y:S02]  /*0c40*/  @!P1 SHF.L.U32 R33, R4.reuse, 0x2, RZ ;  /* 0x0000000204219819 */ /* 0x040fe400000006ff */
[----:B------:R-:W-:Y:S01]  /*0c50*/  @!P1 SHF.L.U64.HI R36, R4, 0x2, R5 ;  /* 0x0000000204249819 */ /* 0x000fe20000010205 */
[----:B------:R-:W0:Y:S01]  /*0c60*/  @!P5 LDC.64 R42, c[0x0][0x398] ;  /* 0x0000e600ff2adb82 */ /* 0x000e220000000a00 */
[----:B------:R-:W-:-:S02]  /*0c70*/  @!P5 MOV R4, R74 ;  /* 0x0000004a0004d202 */ /* 0x000fc40000000f00 */
[----:B------:R-:W-:Y:S01]  /*0c80*/  @!P5 MOV R5, R73 ;  /* 0x000000490005d202 */ /* 0x000fe20000000f00 */
[----:B------:R-:W-:Y:S01]  /*0c90*/  @!P5 IMAD R37, R30, R13, R31 ;  /* 0x0000000d1e25d224 */ /* 0x000fe200078e021f */
[----:B------:R-:W-:Y:S02]  /*0ca0*/  @!P2 IADD3.X R21, PT, PT, R6, R21, RZ, P6, !PT ;  /* 0x000000150615a210 */ /* 0x000fe400037fe4ff */
[----:B------:R-:W-:Y:S01]  /*0cb0*/  CS2R R6, SRZ ;  /* 0x0000000000067805 */ /* 0x000fe2000001ff00 */
[----:B------:R-:W-:Y:S01]  /*0cc0*/  @!P5 IMAD.WIDE.U32 R12, R30, R12, R4 ;  /* 0x0000000c1e0cd225 */ /* 0x000fe200078e0004 */
[----:B------:R-:W-:Y:S02]  /*0cd0*/  CS2R R4, SRZ ;  /* 0x0000000000047805 */ /* 0x000fe4000001ff00 */
[----:B--2---:R-:W-:Y:S01]  /*0ce0*/  @!P1 IADD3 R22, P6, PT, R33, R22, RZ ;  /* 0x0000001621169210 */ /* 0x004fe20007fde0ff */
[----:B------:R-:W1:Y:S01]  /*0cf0*/  @!P4 LDC.64 R30, c[0x0][0x3a0] ;  /* 0x0000e800ff1ecb82 */ /* 0x000e620000000a00 */
[----:B------:R-:W5:Y:S01]  /*0d00*/  @!P3 LDG.E.64 R6, desc[UR10][R14.64] ;  /* 0x0000000a0e06b981 */ /* 0x000f62000c1e1b00 */
[----:B------:R-:W-:-:S03]  /*0d10*/  @!P5 IADD3 R13, PT, PT, R13, R37, RZ ;  /* 0x000000250d0dd210 */ /* 0x000fc60007ffe0ff */
[----:B------:R2:W5:Y:S01]  /*0d20*/  @!P3 LDG.E.64 R4, desc[UR10][R16.64] ;  /* 0x0000000a1004b981 */ /* 0x000562000c1e1b00 */
[----:B------:R-:W-:Y:S02]  /*0d30*/  ISETP.NE.AND P3, PT, RZ, UR15, PT ;  /* 0x0000000fff007c0c */ /* 0x000fe4000bf65270 */
[----:B------:R-:W-:Y:S01]  /*0d40*/  @!P1 IADD3.X R23, PT, PT, R36, R23, RZ, P6, !PT ;  /* 0x0000001724179210 */ /* 0x000fe200037fe4ff */
[----:B------:R-:W1:Y:S01]  /*0d50*/  @!P4 LDC.64 R34, c[0x0][0x398] ;  /* 0x0000e600ff22cb82 */ /* 0x000e620000000a00 */
[----:B------:R-:W-:Y:S01]  /*0d60*/  @!P1 IADD3 R38, P6, PT, R33, R38, RZ ;  /* 0x0000002621269210 */ /* 0x000fe20007fde0ff */
[----:B----4-:R-:W-:Y:S01]  /*0d70*/  @!P4 IMAD R27, R27, R8, RZ ;  /* 0x000000081b1bc224 */ /* 0x010fe200078e02ff */
[C---:B------:R-:W-:Y:S02]  /*0d80*/  @!P5 SHF.L.U32 R33, R12.reuse, 0x2, RZ ;  /* 0x000000020c21d819 */ /* 0x040fe400000006ff */
[----:B------:R-:W-:Y:S02]  /*0d90*/  @!P5 SHF.L.U64.HI R46, R12, 0x2, R13 ;  /* 0x000000020c2ed819 */ /* 0x000fe4000001020d */
[----:B------:R-:W-:-:S02]  /*0da0*/  @!P4 MOV R12, R74 ;  /* 0x0000004a000cc202 */ /* 0x000fc40000000f00 */
[----:B------:R-:W-:Y:S01]  /*0db0*/  @!P4 MOV R13, R73 ;  /* 0x00000049000dc202 */ /* 0x000fe20000000f00 */
[----:B--2---:R-:W-:Y:S01]  /*0dc0*/  @!P4 IMAD R17, R26, R9, R27 ;  /* 0x000000091a11c224 */ /* 0x004fe200078e021b */
[----:B------:R-:W-:Y:S02]  /*0dd0*/  @!P1 IADD3.X R39, PT, PT, R36, R39, RZ, P6, !PT ;  /* 0x0000002724279210 */ /* 0x000fe400037fe4ff */
[----:B------:R-:W2:Y:S01]  /*0de0*/  @P3 LDC.64 R36, c[0x0][0x3b0] ;  /* 0x0000ec00ff243b82 */ /* 0x000ea20000000a00 */
[----:B------:R-:W-:Y:S01]  /*0df0*/  @!P4 IMAD.WIDE.U32 R8, R26, R8, R12 ;  /* 0x000000081a08c225 */ /* 0x000fe200078e000c */
[----:B------:R-:W-:-:S06]  /*0e00*/  @!P5 IADD3 R40, P6, PT, R33, R40, RZ ;  /* 0x000000282128d210 */ /* 0x000fcc0007fde0ff */
[----:B------:R-:W4:Y:S01]  /*0e10*/  LDC.64 R26, c[0x0][0x3a8] ;  /* 0x0000ea00ff1a7b82 */ /* 0x000f220000000a00 */
[----:B------:R-:W-:Y:S02]  /*0e20*/  @!P5 IADD3.X R41, PT, PT, R46, R41, RZ, P6, !PT ;  /* 0x000000292e29d210 */ /* 0x000fe400037fe4ff */
[----:B0-----:R-:W-:Y:S02]  /*0e30*/  @!P5 IADD3 R42, P6, PT, R33, R42, RZ ;  /* 0x0000002a212ad210 */ /* 0x001fe40007fde0ff */
[----:B------:R-:W-:Y:S02]  /*0e40*/  @!P4 IADD3 R13, PT, PT, R9, R17, RZ ;  /* 0x00000011090dc210 */ /* 0x000fe40007ffe0ff */
[----:B------:R-:W-:Y:S02]  /*0e50*/  @!P4 SHF.L.U32 R9, R8, 0x2, RZ ;  /* 0x000000020809c819 */ /* 0x000fe400000006ff */
[----:B------:R-:W-:Y:S02]  /*0e60*/  @!P5 IADD3.X R43, PT, PT, R46, R43, RZ, P6, !PT ;  /* 0x0000002b2e2bd210 */ /* 0x000fe400037fe4ff */
[----:B------:R-:W-:-:S02]  /*0e70*/  @!P4 SHF.L.U64.HI R8, R8, 0x2, R13 ;  /* 0x000000020808c819 */ /* 0x000fc4000001020d */
[C---:B-1----:R-:W-:Y:S02]  /*0e80*/  @!P4 IADD3 R30, P6, PT, R9.reuse, R30, RZ ;  /* 0x0000001e091ec210 */ /* 0x042fe40007fde0ff */
[----:B------:R-:W-:Y:S02]  /*0e90*/  IADD3 R13, PT, PT, R10, R11, RZ ;  /* 0x0000000b0a0d7210 */ /* 0x000fe40007ffe0ff */
[----:B------:R-:W-:Y:S02]  /*0ea0*/  @!P4 IADD3.X R31, PT, PT, R8, R31, RZ, P6, !PT ;  /* 0x0000001f081fc210 */ /* 0x000fe400037fe4ff */
[----:B------:R-:W-:Y:S01]  /*0eb0*/  @!P4 IADD3 R34, P6, PT, R9, R34, RZ ;  /* 0x000000220922c210 */ /* 0x000fe20007fde0ff */
[----:B--2---:R-:W-:Y:S01]  /*0ec0*/  @P3 IMAD.WIDE R36, R13, 0x4, R36 ;  /* 0x000000040d243825 */ /* 0x004fe200078e0224 */
[----:B------:R-:W-:Y:S02]  /*0ed0*/  CS2R R14, SRZ ;  /* 0x00000000000e7805 */ /* 0x000fe4000001ff00 */
[----:B------:R-:W-:-:S02]  /*0ee0*/  CS2R R16, SRZ ;  /* 0x0000000000107805 */ /* 0x000fc4000001ff00 */
[----:B------:R-:W-:Y:S01]  /*0ef0*/  @!P4 IADD3.X R35, PT, PT, R8, R35, RZ, P6, !PT ;  /* 0x000000230823c210 */ /* 0x000fe200037fe4ff */
[----:B----4-:R-:W-:Y:S01]  /*0f00*/  IMAD.WIDE R26, R13, 0x4, R26 ;  /* 0x000000040d1a7825 */ /* 0x010fe200078e021a */
[----:B------:R-:W-:Y:S02]  /*0f10*/  CS2R R8, SRZ ;  /* 0x0000000000087805 */ /* 0x000fe4000001ff00 */
[----:B------:R-:W-:Y:S01]  /*0f20*/  CS2R R12, SRZ ;  /* 0x00000000000c7805 */ /* 0x000fe2000001ff00 */
[----:B------:R0:W5:Y:S01]  /*0f30*/  @!P2 LDG.E.64 R14, desc[UR10][R20.64] ;  /* 0x0000000a140ea981 */ /* 0x000162000c1e1b00 */
[----:B------:R-:W-:Y:S02]  /*0f40*/  CS2R R58, SRZ ;  /* 0x00000000003a7805 */ /* 0x000fe4000001ff00 */
[----:B------:R-:W-:Y:S01]  /*0f50*/  CS2R R56, SRZ ;  /* 0x0000000000387805 */ /* 0x000fe2000001ff00 */
[----:B------:R1:W5:Y:S04]  /*0f60*/  @!P0 LDG.E.64 R8, desc[UR10][R18.64] ;  /* 0x0000000a12088981 */ /* 0x000368000c1e1b00 */
[----:B------:R2:W5:Y:S01]  /*0f70*/  @!P2 LDG.E.64 R12, desc[UR10][R24.64] ;  /* 0x0000000a180ca981 */ /* 0x000562000c1e1b00 */
[----:B0-----:R-:W-:-:S03]  /*0f80*/  CS2R R20, SRZ ;  /* 0x0000000000147805 */ /* 0x001fc6000001ff00 */
[----:B------:R0:W5:Y:S01]  /*0f90*/  @!P1 LDG.E.64 R16, desc[UR10][R22.64] ;  /* 0x0000000a16109981 */ /* 0x000162000c1e1b00 */
[----:B-1----:R-:W-:-:S03]  /*0fa0*/  CS2R R18, SRZ ;  /* 0x0000000000127805 */ /* 0x002fc6000001ff00 */
[----:B------:R1:W5:Y:S01]  /*0fb0*/  @!P5 LDG.E.64 R58, desc[UR10][R40.64] ;  /* 0x0000000a283ad981 */ /* 0x000362000c1e1b00 */
[----:B--2---:R-:W-:-:S03]  /*0fc0*/  CS2R R24, SRZ ;  /* 0x0000000000187805 */ /* 0x004fc6000001ff00 */
[----:B------:R1:W5:Y:S01]  /*0fd0*/  @!P1 LDG.E.64 R18, desc[UR10][R38.64] ;  /* 0x0000000a26129981 */ /* 0x000362000c1e1b00 */
[----:B0-----:R-:W-:-:S03]  /*0fe0*/  CS2R R22, SRZ ;  /* 0x0000000000167805 */ /* 0x001fc6000001ff00 */
[----:B------:R1:W5:Y:S04]  /*0ff0*/  @!P5 LDG.E.64 R56, desc[UR10][R42.64] ;  /* 0x0000000a2a38d981 */ /* 0x000368000c1e1b00 */
[----:B------:R1:W5:Y:S04]  /*1000*/  @!P4 LDG.E.64 R20, desc[UR10][R30.64] ;  /* 0x0000000a1e14c981 */ /* 0x000368000c1e1b00 */
[----:B------:R1:W5:Y:S04]  /*1010*/  @!P4 LDG.E.64 R22, desc[UR10][R34.64] ;  /* 0x0000000a2216c981 */ /* 0x000368000c1e1b00 */
[----:B------:R1:W5:Y:S04]  /*1020*/  @P3 LDG.E.64 R24, desc[UR10][R36.64] ;  /* 0x0000000a24183981 */ /* 0x000368000c1e1b00 */
[----:B------:R-:W5:Y:S01]  /*1030*/  LDG.E.64 R26, desc[UR10][R26.64] ;  /* 0x0000000a1a1a7981 */ /* 0x000f62000c1e1b00 */
[----:B------:R-:W-:-:S06]  /*1040*/  CS2R R10, SRZ ;  /* 0x00000000000a7805 */ /* 0x000fcc000001ff00 */
[----:B------:R1:W5:Y:S01]  /*1050*/  @!P0 LDG.E.64 R10, desc[UR10][R44.64] ;  /* 0x0000000a2c0a8981 */ /* 0x000362000c1e1b00 */
        /* <DEDUP_REMOVED lines=14> */
[----:B-----5:R-:W-:Y:S01]  /*1140*/  FADD.FTZ R29, R58, -UR16 ;  /* 0x800000103a1d7e21 */ /* 0x020fe20008010000 */
[----:B------:R-:W-:Y:S01]  /*1150*/  FMUL.FTZ R30, R56, R26 ;  /* 0x0000001a381e7220 */ /* 0x000fe20000410000 */
[----:B------:R-:W-:Y:S01]  /*1160*/  FADD.FTZ R28, R59, -UR16 ;  /* 0x800000103b1c7e21 */ /* 0x000fe20008010000 */
[----:B------:R-:W-:Y:S01]  /*1170*/  FADD.FTZ R35, R54, -UR16 ;  /* 0x8000001036237e21 */ /* 0x000fe20008010000 */
[----:B------:R-:W-:Y:S01]  /*1180*/  FMUL.FTZ R29, R29, UR9 ;  /* 0x000000091d1d7c20 */ /* 0x000fe20008410000 */
[----:B------:R-:W-:Y:S01]  /*1190*/  FMUL.FTZ R31, R57, R27 ;  /* 0x0000001b391f7220 */ /* 0x000fe20000410000 */
[----:B------:R-:W-:Y:S01]  /*11a0*/  FMUL.FTZ R28, R28, UR9 ;  /* 0x000000091c1c7c20 */ /* 0x000fe20008410000 */
[----:B------:R-:W-:Y:S01]  /*11b0*/  FADD.FTZ R34, RZ, R30 ;  /* 0x0000001eff227221 */ /* 0x000fe20000010000 */
[----:B------:R-:W-:Y:S01]  /*11c0*/  FFMA.FTZ R33, R29, R30, RZ ;  /* 0x0000001e1d217223 */ /* 0x000fe200000100ff */
[----:B------:R-:W-:Y:S01]  /*11d0*/  FMUL.FTZ R30, R35, UR9 ;  /* 0x00000009231e7c20 */ /* 0x000fe20008410000 */
[----:B------:R-:W-:Y:S01]  /*11e0*/  FMUL.FTZ R37, R52, R26 ;  /* 0x0000001a34257220 */ /* 0x000fe20000410000 */
[----:B------:R-:W-:Y:S01]  /*11f0*/  FFMA.FTZ R35, R56, R29, RZ ;  /* 0x0000001d38237223 */ /* 0x000fe200000100ff */
[----:B------:R-:W-:Y:S01]  /*1200*/  FFMA.FTZ R33, R28, R31, R33 ;  /* 0x0000001f1c217223 */ /* 0x000fe20000010021 */
[----:B------:R-:W-:Y:S01]  /*1210*/  FADD.FTZ R29, R55, -UR16 ;  /* 0x80000010371d7e21 */ /* 0x000fe20008010000 */
[----:B------:R-:W-:Y:S01]  /*1220*/  FADD.FTZ R34, R31, R34 ;  /* 0x000000221f227221 */ /* 0x000fe20000010000 */
[----:B------:R-:W-:Y:S01]  /*1230*/  FFMA.FTZ R35, R52, R30, R35 ;  /* 0x0000001e34237223 */ /* 0x000fe20000010023 */
[----:B------:R-:W-:Y:S01]  /*1240*/  FFMA.FTZ R33, R30, R37, R33 ;  /* 0x000000251e217223 */ /* 0x000fe20000010021 */
[----:B------:R-:W-:Y:S01]  /*1250*/  FADD.FTZ R31, R50, -UR16 ;  /* 0x80000010321f7e21 */ /* 0x000fe20008010000 */
[----:B------:R-:W-:Y:S01]  /*1260*/  FMUL.FTZ R30, R29, UR9 ;  /* 0x000000091d1e7c20 */ /* 0x000fe20008410000 */
[----:B------:R-:W-:Y:S01]  /*1270*/  FADD.FTZ R34, R34, R37 ;  /* 0x0000002522227221 */ /* 0x000fe20000010000 */
[----:B------:R-:W-:Y:S01]  /*1280*/  FMUL.FTZ R29, R53, R27 ;  /* 0x0000001b351d7220 */ /* 0x000fe20000410000 */
[----:B------:R-:W-:Y:S01]  /*1290*/  FMUL.FTZ R36, R31, UR9 ;  /* 0x000000091f247c20 */ /* 0x000fe20008410000 */
[----:B------:R-:W-:Y:S01]  /*12a0*/  FFMA.FTZ R28, R57, R28, RZ ;  /* 0x0000001c391c7223 */ /* 0x000fe200000100ff */
[----:B------:R-:W-:Y:S01]  /*12b0*/  FMUL.FTZ R37, R2, R26 ;  /* 0x0000001a02257220 */ /* 0x000fe20000410000 */
[----:B------:R-:W-:Y:S01]  /*12c0*/  FADD.FTZ R34, R29, R34 ;  /* 0x000000221d227221 */ /* 0x000fe20000010000 */
[----:B------:R-:W-:Y:S01]  /*12d0*/  FFMA.FTZ R33, R30, R29, R33 ;  /* 0x0000001d1e217223 */ /* 0x000fe20000010021 */
[----:B------:R-:W-:Y:S01]  /*12e0*/  FADD.FTZ R29, R51, -UR16 ;  /* 0x80000010331d7e21 */ /* 0x000fe20008010000 */
[----:B------:R-:W-:Y:S01]  /*12f0*/  FFMA.FTZ R35, R2, R36, R35 ;  /* 0x0000002402237223 */ /* 0x000fe20000010023 */
[----:B------:R-:W-:Y:S01]  /*1300*/  FFMA.FTZ R28, R53, R30, R28 ;  /* 0x0000001e351c7223 */ /* 0x000fe2000001001c */
[----:B------:R-:W-:Y:S01]  /*1310*/  FFMA.FTZ R36, R36, R37, R33 ;  /* 0x0000002524247223 */ /* 0x000fe20000010021 */
[----:B------:R-:W-:Y:S01]  /*1320*/  FADD.FTZ R33, R4, -UR16 ;  /* 0x8000001004217e21 */ /* 0x000fe20008010000 */
[----:B------:R-:W-:Y:S01]  /*1330*/  FMUL.FTZ R29, R29, UR9 ;  /* 0x000000091d1d7c20 */ /* 0x000fe20008410000 */
[----:B------:R-:W-:Y:S01]  /*1340*/  FMUL.FTZ R30, R3, R27 ;  /* 0x0000001b031e7220 */ /* 0x000fe20000410000 */
[----:B------:R-:W-:Y:S01]  /*1350*/  FADD.FTZ R31, R34, R37 ;  /* 0x00000025221f7221 */ /* 0x000fe20000010000 */
[----:B------:R-:W-:Y:S01]  /*1360*/  FMUL.FTZ R34, R6, R26 ;  /* 0x0000001a06227220 */ /* 0x000fe20000410000 */
[----:B------:R-:W-:Y:S01]  /*1370*/  FMUL.FTZ R33, R33, UR9 ;  /* 0x0000000921217c20 */ /* 0x000fe20008410000 */
[----:B------:R-:W-:Y:S01]  /*1380*/  FFMA.FTZ R28, R3, R29, R28 ;  /* 0x0000001d031c7223 */ /* 0x000fe2000001001c */
[----:B------:R-:W-:Y:S01]  /*1390*/  FFMA.FTZ R36, R29, R30, R36 ;  /* 0x0000001e1d247223 */ /* 0x000fe20000010024 */
[----:B------:R-:W-:Y:S01]  /*13a0*/  FADD.FTZ R29, R5, -UR16 ;  /* 0x80000010051d7e21 */ /* 0x000fe20008010000 */
[----:B------:R-:W-:Y:S01]  /*13b0*/  FADD.FTZ R31, R30, R31 ;  /* 0x0000001f1e1f7221 */ /* 0x000fe20000010000 */
        /* <DEDUP_REMOVED lines=21> */
[----:B------:R-:W-:Y:S01]  /*1510*/  FADD.FTZ R31, R30, R31 ;  /* 0x0000001f1e1f7221 */ /* 0x000fe20000010000 */
[----:B------:R-:W-:Y:S01]  /*1520*/  FFMA.FTZ R28, R11, R29, R28 ;  /* 0x0000001d0b1c7223 */ /* 0x000fe2000001001c */
[----:B------:R-:W-:Y:S01]  /*1530*/  FADD.FTZ R29, R13, -UR16 ;  /* 0x800000100d1d7e21 */ /* 0x000fe20008010000 */
[----:B------:R-:W-:Y:S01]  /*1540*/  FFMA.FTZ R35, R14, R33, R35 ;  /* 0x000000210e237223 */ /* 0x000fe20000010023 */
[----:B------:R-:W-:Y:S01]  /*1550*/  FFMA.FTZ R36, R33, R34, R36 ;  /* 0x0000002221247223 */ /* 0x000fe20000010024 */
[----:B------:R-:W-:Y:S01]  /*1560*/  FADD.FTZ R33, R16, -UR16 ;  /* 0x8000001010217e21 */ /* 0x000fe20008010000 */
[----:B------:R-:W-:Y:S01]  /*1570*/  FADD.FTZ R31, R31, R34 ;  /* 0x000000221f1f7221 */ /* 0x000fe20000010000 */
[----:B------:R-:W-:Y:S01]  /*1580*/  FMUL.FTZ R30, R15, R27 ;  /* 0x0000001b0f1e7220 */ /* 0x000fe20000410000 */
[----:B------:R-:W-:Y:S01]  /*1590*/  FMUL.FTZ R29, R29, UR9 ;  /* 0x000000091d1d7c20 */ /* 0x000fe20008410000 */
[----:B------:R-:W-:Y:S01]  /*15a0*/  FMUL.FTZ R33, R33, UR9 ;  /* 0x0000000921217c20 */ /* 0x000fe20008410000 */
[----:B------:R-:W-:Y:S01]  /*15b0*/  FMUL.FTZ R38, R18, R26 ;  /* 0x0000001a12267220 */ /* 0x000fe20000410000 */
[----:B------:R-:W-:Y:S01]  /*15c0*/  FADD.FTZ R31, R30, R31 ;  /* 0x0000001f1e1f7221 */ /* 0x000fe20000010000 */
[----:B------:R-:W-:Y:S01]  /*15d0*/  FFMA.FTZ R34, R15, R29, R28 ;  /* 0x0000001d0f227223 */ /* 0x000fe2000001001c */
[----:B------:R-:W-:Y:S01]  /*15e0*/  FFMA.FTZ R36, R29, R30, R36 ;  /* 0x0000001e1d247223 */ /* 0x000fe20000010024 */
[----:B------:R-:W-:Y:S01]  /*15f0*/  FFMA.FTZ R29, R18, R33, R35 ;  /* 0x00000021121d7223 */ /* 0x000fe20000010023 */
[----:B------:R-:W-:Y:S01]  /*1600*/  FADD.FTZ R30, R17, -UR16 ;  /* 0x80000010111e7e21 */ /* 0x000fe20008010000 */
[----:B------:R-:W-:Y:S01]  /*1610*/  FADD.FTZ R35, R31, R38 ;  /* 0x000000261f237221 */ /* 0x000fe20000010000 */
[----:B------:R-:W-:Y:S01]  /*1620*/  FADD.FTZ R31, RZ, R56 ;  /* 0x00000038ff1f7221 */ /* 0x000fe20000010000 */
[----:B------:R-:W-:Y:S01]  /*1630*/  FADD.FTZ R28, RZ, R57 ;  /* 0x00000039ff1c7221 */ /* 0x000fe20000010000 */
[----:B------:R-:W-:Y:S01]  /*1640*/  FFMA.FTZ R38, R33, R38, R36 ;  /* 0x0000002621267223 */ /* 0x000fe20000010024 */
[----:B------:R-:W-:Y:S01]  /*1650*/  FMUL.FTZ R33, R30, UR9 ;  /* 0x000000091e217c20 */ /* 0x000fe20008410000 */
[----:B------:R-:W-:Y:S01]  /*1660*/  FADD.FTZ R31, R52, R31 ;  /* 0x0000001f341f7221 */ /* 0x000fe20000010000 */
[----:B------:R-:W-:Y:S01]  /*1670*/  FADD.FTZ R30, R53, R28 ;  /* 0x0000001c351e7221 */ /* 0x000fe20000010000 */
[C---:B------:R-:W-:Y:S01]  /*1680*/  FMUL.FTZ R36, R19.reuse, R27 ;  /* 0x0000001b13247220 */ /* 0x040fe20000410000 */
[----:B------:R-:W-:Y:S01]  /*1690*/  FFMA.FTZ R28, R19, R33, R34 ;  /* 0x00000021131c7223 */ /* 0x000fe20000010022 */
[----:B------:R-:W-:Y:S01]  /*16a0*/  FADD.FTZ R31, R2, R31 ;  /* 0x0000001f021f7221 */ /* 0x000fe20000010000 */
[----:B------:R-:W-:Y:S01]  /*16b0*/  FADD.FTZ R30, R3, R30 ;  /* 0x0000001e031e7221 */ /* 0x000fe20000010000 */
[----:B------:R-:W-:Y:S01]  /*16c0*/  FFMA.FTZ R38, R33, R36, R38 ;  /* 0x0000002421267223 */ /* 0x000fe20000010026 */
[----:B------:R-:W-:Y:S01]  /*16d0*/  FADD.FTZ R33, R20, -UR16 ;  /* 0x8000001014217e21 */ /* 0x000fe20008010000 */
[----:B------:R-:W-:Y:S01]  /*16e0*/  FADD.FTZ R31, R6, R31 ;  /* 0x0000001f061f7221 */ /* 0x000fe20000010000 */
[----:B------:R-:W-:Y:S01]  /*16f0*/  FADD.FTZ R30, R7, R30 ;  /* 0x0000001e071e7221 */ /* 0x000fe20000010000 */
[----:B------:R-:W-:Y:S01]  /*1700*/  FADD.FTZ R35, R36, R35 ;  /* 0x0000002324237221 */ /* 0x000fe20000010000 */
[----:B------:R-:W-:Y:S01]  /*1710*/  FMUL.FTZ R34, R22, R26 ;  /* 0x0000001a16227220 */ /* 0x000fe20000410000 */
[----:B------:R-:W-:Y:S01]  /*1720*/  FADD.FTZ R31, R10, R31 ;  /* 0x0000001f0a1f7221 */ /* 0x000fe20000010000 */
[----:B------:R-:W-:Y:S01]  /*1730*/  FADD.FTZ R30, R11, R30 ;  /* 0x0000001e0b1e7221 */ /* 0x000fe20000010000 */
[----:B------:R-:W-:Y:S01]  /*1740*/  FMUL.FTZ R37, R33, UR9 ;  /* 0x0000000921257c20 */ /* 0x000fe20008410000 */
[----:B------:R-:W-:Y:S01]  /*1750*/  FADD.FTZ R33, R21, -UR16 ;  /* 0x8000001015217e21 */ /* 0x000fe20008010000 */
[----:B------:R-:W-:Y:S01]  /*1760*/  FADD.FTZ R31, R14, R31 ;  /* 0x0000001f0e1f7221 */ /* 0x000fe20000010000 */
[----:B------:R-:W-:Y:S01]  /*1770*/  FADD.FTZ R30, R15, R30 ;  /* 0x0000001e0f1e7221 */ /* 0x000fe20000010000 */
[----:B------:R-:W-:Y:S01]  /*1780*/  FADD.FTZ R35, R35, R34 ;  /* 0x0000002223237221 */ /* 0x000fe20000010000 */
[----:B------:R-:W-:Y:S01]  /*1790*/  FFMA.FTZ R38, R37, R34, R38 ;  /* 0x0000002225267223 */ /* 0x000fe20000010026 */
[----:B------:R-:W-:Y:S01]  /*17a0*/  FMUL.FTZ R34, R23, R27 ;  /* 0x0000001b17227220 */ /* 0x000fe20000410000 */
[----:B------:R-:W-:Y:S01]  /*17b0*/  FMUL.FTZ R33, R33, UR9 ;  /* 0x0000000921217c20 */ /* 0x000fe20008410000 */
[----:B------:R-:W-:Y:S01]  /*17c0*/  FADD.FTZ R31, R18, R31 ;  /* 0x0000001f121f7221 */ /* 0x000fe20000010000 */
[----:B------:R-:W-:Y:S01]  /*17d0*/  FADD.FTZ R30, R19, R30 ;  /* 0x0000001e131e7221 */ /* 0x000fe20000010000 */
[----:B------:R-:W-:Y:S01]  /*17e0*/  FADD.FTZ R39, R34, R35 ;  /* 0x0000002322277221 */ /* 0x000fe20000010000 */
[----:B------:R-:W-:Y:S01]  /*17f0*/  FFMA.FTZ R38, R33, R34, R38 ;  /* 0x0000002221267223 */ /* 0x000fe20000010026 */
[C---:B------:R-:W-:Y:S01]  /*1800*/  FFMA.FTZ R44, R22.reuse, R37, R29 ;  /* 0x00000025162c7223 */ /* 0x040fe2000001001d */
[C---:B------:R-:W-:Y:S01]  /*1810*/  FFMA.FTZ R45, R23.reuse, R33, R28 ;  /* 0x00000021172d7223 */ /* 0x040fe2000001001c */
[----:B------:R-:W-:Y:S01]  /*1820*/  FADD.FTZ R46, R22, R31 ;  /* 0x0000001f162e7221 */ /* 0x000fe20000010000 */
[----:B------:R-:W-:Y:S01]  /*1830*/  FADD.FTZ R47, R23, R30 ;  /* 0x0000001e172f7221 */ /* 0x000fe20000010000 */
[----:B------:R-:W-:Y:S06]  /*1840*/  BRA `(.L_x_1083) ;  /* 0x0000001000007947 */ /* 0x000fec0003800000 */
.L_x_1082:
        /* <DEDUP_REMOVED lines=9> */
[----:B------:R-:W-:Y:S01]  /*18e0*/  FFMA.FTZ R35, R26, R29, R24 ;  /* 0x0000001d1a237223 */ /* 0x000fe20000010018 */
[C-C-:B------:R-:W-:Y:S01]  /*18f0*/  FFMA.FTZ R34, R27.reuse, R28, R25.reuse ;  /* 0x0000001c1b227223 */ /* 0x140fe20000010019 */
[----:B------:R-:W-:Y:S01]  /*1900*/  FFMA.FTZ R30, R27, R70, R25 ;  /* 0x000000461b1e7223 */ /* 0x000fe20000010019 */
[----:B------:R-:W-:Y:S01]  /*1910*/  FMUL.FTZ R40, R31, -1.4426950216293334961 ;  /* 0xbfb8aa3b1f287820 */ /* 0x000fe20000410000 */
[----:B------:R-:W-:Y:S01]  /*1920*/  FMUL.FTZ R33, R35, -1.4426950216293334961 ;  /* 0xbfb8aa3b23217820 */ /* 0x000fe20000410000 */
[----:B------:R-:W-:Y:S01]  /*1930*/  FMUL.FTZ R36, R34, -1.4426950216293334961 ;  /* 0xbfb8aa3b22247820 */ /* 0x000fe20000410000 */
[----:B------:R-:W-:Y:S01]  /*1940*/  FMUL.FTZ R42, R30, -1.4426950216293334961 ;  /* 0xbfb8aa3b1e2a7820 */ /* 0x000fe20000410000 */
[----:B------:R-:W-:-:S02]  /*1950*/  FADD.FTZ R39, R50, -UR16 ;  /* 0x8000001032277e21 */ /* 0x000fc40008010000 */
[----:B------:R-:W0:Y:S02]  /*1960*/  MUFU.EX2 R40, R40 ;  /* 0x0000002800287308 */ /* 0x000e240000000800 */
[----:B------:R-:W-:Y:S02]  /*1970*/  FMUL.FTZ R39, R39, UR9 ;  /* 0x0000000927277c20 */ /* 0x000fe40008410000 */
[----:B------:R-:W1:Y:S02]  /*1980*/  MUFU.EX2 R33, R33 ;  /* 0x0000002100217308 */ /* 0x000e640000000800 */
[----:B------:R-:W-:Y:S02]  /*1990*/  FFMA.FTZ R41, R26, R39, R24 ;  /* 0x000000271a297223 */ /* 0x000fe40000010018 */
[----:B------:R-:W2:Y:S02]  /*19a0*/  MUFU.EX2 R36, R36 ;  /* 0x0000002400247308 */ /* 0x000ea40000000800 */
[----:B------:R-:W-:-:S02]  /*19b0*/  FMUL.FTZ R44, R41, -1.4426950216293334961 ;  /* 0xbfb8aa3b292c7820 */ /* 0x000fc40000410000 */
[----:B------:R-:W3:Y:S01]  /*19c0*/  MUFU.EX2 R42, R42 ;  /* 0x0000002a002a7308 */ /* 0x000ee20000000800 */
[----:B0-----:R-:W-:-:S03]  /*19d0*/  FADD.FTZ R37, R40, 1 ;  /* 0x3f80000028257421 */ /* 0x001fc60000010000 */
[----:B------:R-:W0:Y:S01]  /*19e0*/  MUFU.EX2 R44, R44 ;  /* 0x0000002c002c7308 */ /* 0x000e220000000800 */
[----:B-1----:R-:W-:-:S03]  /*19f0*/  FADD.FTZ R43, R33, 1 ;  /* 0x3f800000212b7421 */ /* 0x002fc60000010000 */
[----:B------:R-:W1:Y:S01]  /*1a00*/  MUFU.RCP R37, R37 ;  /* 0x0000002500257308 */ /* 0x000e620000001000 */
[----:B--2---:R-:W-:Y:S01]  /*1a10*/  FADD.FTZ R38, R36, 1 ;  /* 0x3f80000024267421 */ /* 0x004fe20000010000 */
[----:B---3--:R-:W-:-:S06]  /*1a20*/  FADD.FTZ R36, R42, 1 ;  /* 0x3f8000002a247421 */ /* 0x008fcc0000010000 */
[----:B------:R-:W2:Y:S01]  /*1a30*/  MUFU.RCP R43, R43 ;  /* 0x0000002b002b7308 */ /* 0x000ea20000001000 */
[----:B0-----:R-:W-:-:S07]  /*1a40*/  FADD.FTZ R33, R44, 1 ;  /* 0x3f8000002c217421 */ /* 0x001fce0000010000 */
[----:B------:R-:W0:Y:S01]  /*1a50*/  MUFU.RCP R38, R38 ;  /* 0x0000002600267308 */ /* 0x000e220000001000 */
[----:B-1----:R-:W-:-:S04]  /*1a60*/  FADD.FTZ R42, -R37, 1 ;  /* 0x3f800000252a7421 */ /* 0x002fc80000010100 */
[----:B------:R-:W-:Y:S01]  /*1a70*/  FFMA.FTZ R31, R31, R42, 1 ;  /* 0x3f8000001f1f7423 */ /* 0x000fe2000001002a */
[----:B------:R-:W-:Y:S02]  /*1a80*/  FADD.FTZ R42, R51, -UR16 ;  /* 0x80000010332a7e21 */ /* 0x000fe40008010000 */
[----:B------:R-:W1:Y:S01]  /*1a90*/  MUFU.RCP R36, R36 ;  /* 0x0000002400247308 */ /* 0x000e620000001000 */
[----:B--2---:R-:W-:Y:S01]  /*1aa0*/  FADD.FTZ R40, -R43, 1 ;  /* 0x3f8000002b287421 */ /* 0x004fe20000010100 */
[----:B------:R-:W-:Y:S01]  /*1ab0*/  FMUL.FTZ R46, R56, R43 ;  /* 0x0000002b382e7220 */ /* 0x000fe20000410000 */
[----:B------:R-:W-:Y:S02]  /*1ac0*/  FMUL.FTZ R42, R42, UR9 ;  /* 0x000000092a2a7c20 */ /* 0x000fe40008410000 */
[----:B------:R-:W-:Y:S02]  /*1ad0*/  FFMA.FTZ R35, R35, R40, 1 ;  /* 0x3f80000023237423 */ /* 0x000fe40000010028 */
[----:B------:R-:W-:Y:S01]  /*1ae0*/  FFMA.FTZ R48, R27, R42, R25 ;  /* 0x0000002a1b307223 */ /* 0x000fe20000010019 */
[----:B------:R-:W2:Y:S01]  /*1af0*/  MUFU.RCP R33, R33 ;  /* 0x0000002100217308 */ /* 0x000ea20000001000 */
[----:B------:R-:W-:Y:S01]  /*1b00*/  FMUL.FTZ R46, R46, R35 ;  /* 0x000000232e2e7220 */ /* 0x000fe20000410000 */
[----:B------:R-:W-:Y:S01]  /*1b10*/  FADD.FTZ R35, R4, -UR16 ;  /* 0x8000001004237e21 */ /* 0x000fe20008010000 */
[----:B0-----:R-:W-:Y:S01]  /*1b20*/  FADD.FTZ R47, -R38, 1 ;  /* 0x3f800000262f7421 */ /* 0x001fe20000010100 */
[----:B------:R-:W-:Y:S01]  /*1b30*/  FMUL.FTZ R71, R48, -1.4426950216293334961 ;  /* 0xbfb8aa3b30477820 */ /* 0x000fe20000410000 */
[----:B------:R-:W-:Y:S01]  /*1b40*/  FMUL.FTZ R43, R57, R38 ;  /* 0x00000026392b7220 */ /* 0x000fe20000410000 */
[----:B------:R-:W-:Y:S01]  /*1b50*/  FMUL.FTZ R35, R35, UR9 ;  /* 0x0000000923237c20 */ /* 0x000fe20008410000 */
[----:B------:R-:W-:Y:S01]  /*1b60*/  FFMA.FTZ R34, R34, R47, 1 ;  /* 0x3f80000022227423 */ /* 0x000fe2000001002f */
[----:B-1----:R-:W-:-:S02]  /*1b70*/  FADD.FTZ R47, -R36, 1 ;  /* 0x3f800000242f7421 */ /* 0x002fc40000010100 */
[--C-:B------:R-:W-:Y:S01]  /*1b80*/  FFMA.FTZ R38, R26, R35, R24.reuse ;  /* 0x000000231a267223 */ /* 0x100fe20000010018 */
[----:B------:R-:W-:Y:S01]  /*1b90*/  FMUL.FTZ R44, R53, R36 ;  /* 0x00000024352c7220 */ /* 0x000fe20000410000 */
[----:B------:R-:W-:Y:S01]  /*1ba0*/  FADD.FTZ R36, R5, -UR16 ;  /* 0x8000001005247e21 */ /* 0x000fe20008010000 */
[----:B------:R-:W-:Y:S01]  /*1bb0*/  FFMA.FTZ R47, R30, R47, 1 ;  /* 0x3f8000001e2f7423 */ /* 0x000fe2000001002f */
[----:B------:R-:W-:Y:S01]  /*1bc0*/  FMUL.FTZ R30, R52, R37 ;  /* 0x00000025341e7220 */ /* 0x000fe20000410000 */
[----:B------:R-:W0:Y:S01]  /*1bd0*/  MUFU.EX2 R71, R71 ;  /* 0x0000004700477308 */ /* 0x000e220000000800 */
[----:B------:R-:W-:Y:S01]  /*1be0*/  FMUL.FTZ R77, R38, -1.4426950216293334961 ;  /* 0xbfb8aa3b264d7820 */ /* 0x000fe20000410000 */
[----:B------:R-:W-:Y:S01]  /*1bf0*/  FMUL.FTZ R44, R44, R47 ;  /* 0x0000002f2c2c7220 */ /* 0x000fe20000410000 */
[----:B------:R-:W-:Y:S01]  /*1c00*/  FMUL.FTZ R37, R30, R31 ;  /* 0x0000001f1e257220 */ /* 0x000fe20000410000 */
[----:B------:R-:W-:Y:S01]  /*1c10*/  FMUL.FTZ R36, R36, UR9 ;  /* 0x0000000924247c20 */ /* 0x000fe20008410000 */
[----:B------:R-:W-:Y:S01]  /*1c20*/  FADD.FTZ R31, R8, -UR16 ;  /* 0x80000010081f7e21 */ /* 0x000fe20008010000 */
[----:B------:R-:W1:Y:S01]  /*1c30*/  MUFU.EX2 R47, R77 ;  /* 0x0000004d002f7308 */ /* 0x000e620000000800 */
[----:B--2---:R-:W-:Y:S01]  /*1c40*/  FADD.FTZ R40, -R33, 1 ;  /* 0x3f80000021287421 */ /* 0x004fe20000010100 */
[----:B------:R-:W-:Y:S01]  /*1c50*/  FFMA.FTZ R30, R27, R36, R25 ;  /* 0x000000241b1e7223 */ /* 0x000fe20000010019 */
[----:B------:R-:W-:Y:S01]  /*1c60*/  FMUL.FTZ R31, R31, UR9 ;  /* 0x000000091f1f7c20 */ /* 0x000fe20008410000 */
[----:B------:R-:W-:Y:S01]  /*1c70*/  FMUL.FTZ R43, R43, R34 ;  /* 0x000000222b2b7220 */ /* 0x000fe20000410000 */
[----:B------:R-:W-:Y:S01]  /*1c80*/  FFMA.FTZ R41, R41, R40, 1 ;  /* 0x3f80000029297423 */ /* 0x000fe20000010028 */
[----:B------:R-:W-:Y:S01]  /*1c90*/  FMUL.FTZ R69, R30, -1.4426950216293334961 ;  /* 0xbfb8aa3b1e457820 */ /* 0x000fe20000410000 */
[----:B------:R-:W-:Y:S01]  /*1ca0*/  FFMA.FTZ R34, R26, R31, R24 ;  /* 0x0000001f1a227223 */ /* 0x000fe20000010018 */
[----:B0-----:R-:W-:Y:S01]  /*1cb0*/  FADD.FTZ R40, R71, 1 ;  /* 0x3f80000047287421 */ /* 0x001fe20000010000 */
[----:B------:R-:W-:-:S02]  /*1cc0*/  FMUL.FTZ R76, R2, R33 ;  /* 0x00000021024c7220 */ /* 0x000fc40000410000 */
[----:B------:R-:W-:Y:S01]  /*1cd0*/  FMUL.FTZ R49, R34, -1.4426950216293334961 ;  /* 0xbfb8aa3b22317820 */ /* 0x000fe20000410000 */
[----:B------:R-:W0:Y:S01]  /*1ce0*/  MUFU.EX2 R69, R69 ;  /* 0x0000004500457308 */ /* 0x000e220000000800 */
[----:B------:R-:W-:Y:S01]  /*1cf0*/  FMUL.FTZ R41, R76, R41 ;  /* 0x000000294c297220 */ /* 0x000fe20000410000 */
[----:B-1----:R-:W-:Y:S02]  /*1d00*/  FADD.FTZ R47, R47, 1 ;  /* 0x3f8000002f2f7421 */ /* 0x002fe40000010000 */
[----:B------:R-:W1:Y:S08]  /*1d10*/  MUFU.RCP R40, R40 ;  /* 0x0000002800287308 */ /* 0x000e700000001000 */
[----:B------:R-:W2:Y:S01]  /*1d20*/  MUFU.EX2 R49, R49 ;  /* 0x0000003100317308 */ /* 0x000ea20000000800 */
[----:B0-----:R-:W-:-:S03]  /*1d30*/  FADD.FTZ R71, R69, 1 ;  /* 0x3f80000045477421 */ /* 0x001fc60000010000 */
[----:B------:R-:W0:Y:S01]  /*1d40*/  MUFU.RCP R47, R47 ;  /* 0x0000002f002f7308 */ /* 0x000e220000001000 */
[----:B-1----:R-:W-:-:S07]  /*1d50*/  FADD.FTZ R33, -R40, 1 ;  /* 0x3f80000028217421 */ /* 0x002fce0000010100 */
[----:B------:R-:W1:Y:S01]  /*1d60*/  MUFU.RCP R76, R71 ;  /* 0x00000047004c7308 */ /* 0x000e620000001000 */
[----:B--2---:R-:W-:Y:S01]  /*1d70*/  FADD.FTZ R69, R49, 1 ;  /* 0x3f80000031457421 */ /* 0x004fe20000010000 */
[----:B------:R-:W-:-:S06]  /*1d80*/  FFMA.FTZ R48, R48, R33, 1 ;  /* 0x3f80000030307423 */ /* 0x000fcc0000010021 */
[----:B------:R-:W2:Y:S01]  /*1d90*/  MUFU.RCP R49, R69 ;  /* 0x0000004500317308 */ /* 0x000ea20000001000 */
[----:B0-----:R-:W-:Y:S01]  /*1da0*/  FADD.FTZ R33, -R47, 1 ;  /* 0x3f8000002f217421 */ /* 0x001fe20000010100 */
[----:B------:R-:W-:-:S03]  /*1db0*/  FMUL.FTZ R47, R6, R47 ;  /* 0x0000002f062f7220 */ /* 0x000fc60000410000 */
[----:B------:R-:W-:Y:S01]  /*1dc0*/  FFMA.FTZ R38, R38, R33, 1 ;  /* 0x3f80000026267423 */ /* 0x000fe20000010021 */
[----:B------:R-:W-:-:S04]  /*1dd0*/  FMUL.FTZ R33, R3, R40 ;  /* 0x0000002803217220 */ /* 0x000fc80000410000 */
[----:B------:R-:W-:Y:S01]  /*1de0*/  FMUL.FTZ R40, R33, R48 ;  /* 0x0000003021287220 */ /* 0x000fe20000410000 */
[----:B------:R-:W-:Y:S01]  /*1df0*/  FMUL.FTZ R33, R47, R38 ;  /* 0x000000262f217220 */ /* 0x000fe20000410000 */
[----:B-1----:R-:W-:Y:S01]  /*1e00*/  FADD.FTZ R47, -R76, 1 ;  /* 0x3f8000004c2f7421 */ /* 0x002fe20000010100 */
[----:B------:R-:W-:-:S03]  /*1e10*/  FMUL.FTZ R38, R26, R46 ;  /* 0x0000002e1a267220 */ /* 0x000fc60000410000 */
[----:B------:R-:W-:Y:S01]  /*1e20*/  FFMA.FTZ R47, R30, R47, 1 ;  /* 0x3f8000001e2f7423 */ /* 0x000fe2000001002f */
[----:B--2---:R-:W-:Y:S01]  /*1e30*/  FADD.FTZ R71, -R49, 1 ;  /* 0x3f80000031477421 */ /* 0x004fe20000010100 */
[----:B------:R-:W-:Y:S01]  /*1e40*/  FMUL.FTZ R30, R10, R49 ;  /* 0x000000310a1e7220 */ /* 0x000fe20000410000 */
[----:B------:R-:W-:Y:S01]  /*1e50*/  FFMA.FTZ R49, R29, R38, RZ ;  /* 0x000000261d317223 */ /* 0x000fe200000100ff */
[----:B------:R-:W-:Y:S01]  /*1e60*/  FADD.FTZ R48, RZ, R38 ;  /* 0x00000026ff307221 */ /* 0x000fe20000010000 */
[----:B------:R-:W-:Y:S01]  /*1e70*/  FADD.FTZ R38, R9, -UR16 ;  /* 0x8000001009267e21 */ /* 0x000fe20008010000 */
[----:B------:R-:W-:Y:S01]  /*1e80*/  FFMA.FTZ R71, R34, R71, 1 ;  /* 0x3f80000022477423 */ /* 0x000fe20000010047 */
[----:B------:R-:W-:Y:S01]  /*1e90*/  FMUL.FTZ R34, R7, R76 ;  /* 0x0000004c07227220 */ /* 0x000fe20000410000 */
[----:B------:R-:W-:Y:S01]  /*1ea0*/  FFMA.FTZ R29, R29, R46, RZ ;  /* 0x0000002e1d1d7223 */ /* 0x000fe200000100ff */
[----:B------:R-:W-:Y:S01]  /*1eb0*/  FMUL.FTZ R38, R38, UR9 ;  /* 0x0000000926267c20 */ /* 0x000fe20008410000 */
[----:B------:R-:W-:Y:S01]  /*1ec0*/  FMUL.FTZ R30, R30, R71 ;  /* 0x000000471e1e7220 */ /* 0x000fe20000410000 */
[----:B------:R-:W-:Y:S01]  /*1ed0*/  FMUL.FTZ R34, R34, R47 ;  /* 0x0000002f22227220 */ /* 0x000fe20000410000 */
[C---:B------:R-:W-:Y:S01]  /*1ee0*/  FMUL.FTZ R47, R27.reuse, R43 ;  /* 0x0000002b1b2f7220 */ /* 0x040fe20000410000 */
[----:B------:R-:W-:Y:S01]  /*1ef0*/  FFMA.FTZ R69, R27, R38, R25 ;  /* 0x000000261b457223 */ /* 0x000fe20000010019 */
[----:B------:R-:W-:-:S02]  /*1f00*/  FMUL.FTZ R71, R26, R37 ;  /* 0x000000251a477220 */ /* 0x000fc40000410000 */
[----:B------:R-:W-:Y:S01]  /*1f10*/  FFMA.FTZ R49, R28, R47, R49 ;  /* 0x0000002f1c317223 */ /* 0x000fe20000010031 */
[----:B------:R-:W-:Y:S01]  /*1f20*/  FMUL.FTZ R77, R69, -1.4426950216293334961 ;  /* 0xbfb8aa3b454d7820 */ /* 0x000fe20000410000 */
[----:B------:R-:W-:Y:S01]  /*1f30*/  FADD.FTZ R47, R47, R48 ;  /* 0x000000302f2f7221 */ /* 0x000fe20000010000 */
[----:B------:R-:W-:Y:S01]  /*1f40*/  FADD.FTZ R48, RZ, R46 ;  /* 0x0000002eff307221 */ /* 0x000fe20000010000 */
[C---:B------:R-:W-:Y:S01]  /*1f50*/  FFMA.FTZ R46, R45.reuse, R37, R29 ;  /* 0x000000252d2e7223 */ /* 0x040fe2000001001d */
[----:B------:R-:W-:Y:S01]  /*1f60*/  FFMA.FTZ R49, R45, R71, R49 ;  /* 0x000000472d317223 */ /* 0x000fe20000010031 */
[----:B------:R-:W-:Y:S01]  /*1f70*/  FADD.FTZ R47, R47, R71 ;  /* 0x000000472f2f7221 */ /* 0x000fe20000010000 */
[----:B------:R-:W0:Y:S01]  /*1f80*/  MUFU.EX2 R77, R77 ;  /* 0x0000004d004d7308 */ /* 0x000e220000000800 */
[----:B------:R-:W-:Y:S01]  /*1f90*/  FADD.FTZ R48, R48, R37 ;  /* 0x0000002530307221 */ /* 0x000fe20000010000 */
[----:B------:R-:W-:Y:S01]  /*1fa0*/  FADD.FTZ R37, R12, -UR16 ;  /* 0x800000100c257e21 */ /* 0x000fe20008010000 */
[----:B------:R-:W-:Y:S01]  /*1fb0*/  FADD.FTZ R45, RZ, R43 ;  /* 0x0000002bff2d7221 */ /* 0x000fe20000010000 */
[----:B------:R-:W-:Y:S01]  /*1fc0*/  FFMA.FTZ R46, R39, R41, R46 ;  /* 0x00000029272e7223 */ /* 0x000fe2000001002e */
[----:B------:R-:W-:Y:S01]  /*1fd0*/  FADD.FTZ R48, R48, R41 ;  /* 0x0000002930307221 */ /* 0x000fe20000010000 */
[----:B------:R-:W-:Y:S01]  /*1fe0*/  FMUL.FTZ R37, R37, UR9 ;  /* 0x0000000925257c20 */ /* 0x000fe20008410000 */
[----:B------:R-:W-:Y:S01]  /*1ff0*/  FADD.FTZ R45, R45, R44 ;  /* 0x0000002c2d2d7221 */ /* 0x000fe20000010000 */
[----:B------:R-:W-:-:S03]  /*2000*/  FFMA.FTZ R46, R35, R33, R46 ;  /* 0x00000021232e7223 */ /* 0x000fc6000001002e */
[----:B------:R-:W-:Y:S01]  /*2010*/  FADD.FTZ R45, R45, R40 ;  /* 0x000000282d2d7221 */ /* 0x000fe20000010000 */
[----:B------:R-:W-:Y:S01]  /*2020*/  FFMA.FTZ R46, R31, R30, R46 ;  /* 0x0000001e1f2e7223 */ /* 0x000fe2000001002e */
[----:B0-----:R-:W-:Y:S01]  /*2030*/  FADD.FTZ R76, R77, 1 ;  /* 0x3f8000004d4c7421 */ /* 0x001fe20000010000 */
[----:B------:R-:W-:-:S04]  /*2040*/  FFMA.FTZ R77, R28, R43, RZ ;  /* 0x0000002b1c4d7223 */ /* 0x000fc800000100ff */
[----:B------:R-:W-:Y:S01]  /*2050*/  FFMA.FTZ R43, R70, R44, R77 ;  /* 0x0000002c462b7223 */ /* 0x000fe2000001004d */
[----:B------:R-:W0:Y:S02]  /*2060*/  MUFU.RCP R76, R76 ;  /* 0x0000004c004c7308 */ /* 0x000e240000001000 */
[----:B0-----:R-:W-:-:S04]  /*2070*/  FADD.FTZ R29, -R76, 1 ;  /* 0x3f8000004c1d7421 */ /* 0x001fc80000010100 */
[----:B------:R-:W-:Y:S01]  /*2080*/  FFMA.FTZ R69, R69, R29, 1 ;  /* 0x3f80000045457423 */ /* 0x000fe2000001001d */
[----:B------:R-:W-:Y:S01]  /*2090*/  FMUL.FTZ R29, R11, R76 ;  /* 0x0000004c0b1d7220 */ /* 0x000fe20000410000 */
[----:B------:R-:W-:Y:S01]  /*20a0*/  FMUL.FTZ R76, R27, R44 ;  /* 0x0000002c1b4c7220 */ /* 0x000fe20000410000 */
[----:B------:R-:W-:Y:S02]  /*20b0*/  FADD.FTZ R44, R13, -UR16 ;  /* 0x800000100d2c7e21 */ /* 0x000fe40008010000 */
[----:B------:R-:W-:Y:S01]  /*20c0*/  FMUL.FTZ R29, R29, R69 ;  /* 0x000000451d1d7220 */ /* 0x000fe20000410000 */
[----:B------:R-:W-:Y:S01]  /*20d0*/  FFMA.FTZ R69, R26, R37, R24 ;  /* 0x000000251a457223 */ /* 0x000fe20000010018 */
[----:B------:R-:W-:Y:S01]  /*20e0*/  FMUL.FTZ R44, R44, UR9 ;  /* 0x000000092c2c7c20 */ /* 0x000fe20008410000 */
[----:B------:R-:W-:Y:S01]  /*20f0*/  FFMA.FTZ R70, R70, R76, R49 ;  /* 0x0000004c46467223 */ /* 0x000fe20000010031 */
[----:B------:R-:W-:Y:S01]  /*2100*/  FADD.FTZ R47, R76, R47 ;  /* 0x0000002f4c2f7221 */ /* 0x000fe20000010000 */
[----:B------:R-:W-:-:S06]  /*2110*/  FMUL.FTZ R71, R69, -1.4426950216293334961 ;  /* 0xbfb8aa3b45477820 */ /* 0x000fcc0000410000 */
[----:B------:R-:W0:Y:S02]  /*2120*/  MUFU.EX2 R71, R71 ;  /* 0x0000004700477308 */ /* 0x000e240000000800 */
[----:B0-----:R-:W-:-:S06]  /*2130*/  FADD.FTZ R71, R71, 1 ;  /* 0x3f80000047477421 */ /* 0x001fcc0000010000 */
        /* <DEDUP_REMOVED lines=8> */
[----:B------:R-:W-:Y:S01]  /*21c0*/  FFMA.FTZ R49, R39, R71, R70 ;  /* 0x0000004727317223 */ /* 0x000fe20000010046 */
[----:B------:R-:W-:Y:S02]  /*21d0*/  FMUL.FTZ R41, R41, UR9 ;  /* 0x0000000929297c20 */ /* 0x000fe40008410000 */
[----:B------:R-:W-:-:S06]  /*21e0*/  FMUL.FTZ R77, R69, -1.4426950216293334961 ;  /* 0xbfb8aa3b454d7820 */ /* 0x000fcc0000410000 */
[----:B------:R-:W0:Y:S02]  /*21f0*/  MUFU.EX2 R77, R77 ;  /* 0x0000004d004d7308 */ /* 0x000e240000000800 */
[----:B0-----:R-:W-:-:S06]  /*2200*/  FADD.FTZ R76, R77, 1 ;  /* 0x3f8000004d4c7421 */ /* 0x001fcc0000010000 */
[----:B------:R-:W0:Y:S02]  /*2210*/  MUFU.RCP R76, R76 ;  /* 0x0000004c004c7308 */ /* 0x000e240000001000 */
[----:B0-----:R-:W-:Y:S01]  /*2220*/  FADD.FTZ R70, -R76, 1 ;  /* 0x3f8000004c467421 */ /* 0x001fe20000010100 */
[----:B------:R-:W-:Y:S01]  /*2230*/  FMUL.FTZ R39, R15, R76 ;  /* 0x0000004c0f277220 */ /* 0x000fe20000410000 */
[----:B------:R-:W-:Y:S02]  /*2240*/  FMUL.FTZ R76, R27, R40 ;  /* 0x000000281b4c7220 */ /* 0x000fe40000410000 */
[----:B------:R-:W-:Y:S01]  /*2250*/  FFMA.FTZ R70, R69, R70, 1 ;  /* 0x3f80000045467423 */ /* 0x000fe20000010046 */
[----:B------:R-:W-:Y:S01]  /*2260*/  FADD.FTZ R69, R47, R71 ;  /* 0x000000472f457221 */ /* 0x000fe20000010000 */
[----:B------:R-:W-:Y:S02]  /*2270*/  FFMA.FTZ R71, R26, R41, R24 ;  /* 0x000000291a477223 */ /* 0x000fe40000010018 */
[----:B------:R-:W-:Y:S01]  /*2280*/  FMUL.FTZ R39, R39, R70 ;  /* 0x0000004627277220 */ /* 0x000fe20000410000 */
[----:B------:R-:W-:Y:S01]  /*2290*/  FFMA.FTZ R70, R42, R76, R49 ;  /* 0x0000004c2a467223 */ /* 0x000fe20000010031 */
[----:B------:R-:W-:Y:S01]  /*22a0*/  FMUL.FTZ R47, R71, -1.4426950216293334961 ;  /* 0xbfb8aa3b472f7820 */ /* 0x000fe20000410000 */
[----:B------:R-:W-:-:S05]  /*22b0*/  FADD.FTZ R69, R76, R69 ;  /* 0x000000454c457221 */ /* 0x000fca0000010000 */
[----:B------:R-:W0:Y:S02]  /*22c0*/  MUFU.EX2 R47, R47 ;  /* 0x0000002f002f7308 */ /* 0x000e240000000800 */
[----:B0-----:R-:W-:Y:S01]  /*22d0*/  FADD.FTZ R77, R47, 1 ;  /* 0x3f8000002f4d7421 */ /* 0x001fe20000010000 */
[----:B------:R-:W-:Y:S01]  /*22e0*/  FFMA.FTZ R47, R42, R40, R43 ;  /* 0x000000282a2f7223 */ /* 0x000fe2000001002b */
[----:B------:R-:W-:-:S03]  /*22f0*/  FADD.FTZ R42, R17, -UR16 ;  /* 0x80000010112a7e21 */ /* 0x000fc60008010000 */
[----:B------:R-:W-:Y:S01]  /*2300*/  FFMA.FTZ R47, R36, R34, R47 ;  /* 0x00000022242f7223 */ /* 0x000fe2000001002f */
[----:B------:R-:W0:Y:S01]  /*2310*/  MUFU.RCP R77, R77 ;  /* 0x0000004d004d7308 */ /* 0x000e220000001000 */
[----:B------:R-:W-:Y:S02]  /*2320*/  FMUL.FTZ R42, R42, UR9 ;  /* 0x000000092a2a7c20 */ /* 0x000fe40008410000 */
[----:B------:R-:W-:-:S04]  /*2330*/  FFMA.FTZ R47, R38, R29, R47 ;  /* 0x0000001d262f7223 */ /* 0x000fc8000001002f */
[----:B------:R-:W-:Y:S01]  /*2340*/  FFMA.FTZ R47, R44, R39, R47 ;  /* 0x000000272c2f7223 */ /* 0x000fe2000001002f */
[----:B0-----:R-:W-:-:S04]  /*2350*/  FADD.FTZ R40, -R77, 1 ;  /* 0x3f8000004d287421 */ /* 0x001fc80000010100 */
[----:B------:R-:W-:Y:S01]  /*2360*/  FFMA.FTZ R71, R71, R40, 1 ;  /* 0x3f80000047477423 */ /* 0x000fe20000010028 */
[----:B------:R-:W-:Y:S01]  /*2370*/  FMUL.FTZ R40, R18, R77 ;  /* 0x0000004d12287220 */ /* 0x000fe20000410000 */
[----:B------:R-:W-:-:S03]  /*2380*/  FMUL.FTZ R77, R26, R33 ;  /* 0x000000211a4d7220 */ /* 0x000fc60000410000 */
[----:B------:R-:W-:Y:S01]  /*2390*/  FMUL.FTZ R40, R40, R71 ;  /* 0x0000004728287220 */ /* 0x000fe20000410000 */
[----:B------:R-:W-:Y:S01]  /*23a0*/  FFMA.FTZ R71, R27, R42, R25 ;  /* 0x0000002a1b477223 */ /* 0x000fe20000010019 */
[----:B------:R-:W-:Y:S01]  /*23b0*/  FFMA.FTZ R49, R35, R77, R70 ;  /* 0x0000004d23317223 */ /* 0x000fe20000010046 */
[----:B------:R-:W-:Y:S01]  /*23c0*/  FADD.FTZ R35, R20, -UR16 ;  /* 0x8000001014237e21 */ /* 0x000fe20008010000 */
[----:B------:R-:W-:Y:S01]  /*23d0*/  FADD.FTZ R69, R69, R77 ;  /* 0x0000004d45457221 */ /* 0x000fe20000010000 */
[----:B------:R-:W-:Y:S02]  /*23e0*/  FMUL.FTZ R43, R71, -1.4426950216293334961 ;  /* 0xbfb8aa3b472b7820 */ /* 0x000fe40000410000 */
[----:B------:R-:W-:-:S04]  /*23f0*/  FMUL.FTZ R35, R35, UR9 ;  /* 0x0000000923237c20 */ /* 0x000fc80008410000 */
[----:B------:R-:W0:Y:S02]  /*2400*/  MUFU.EX2 R43, R43 ;  /* 0x0000002b002b7308 */ /* 0x000e240000000800 */
[----:B0-----:R-:W-:Y:S01]  /*2410*/  FADD.FTZ R76, R43, 1 ;  /* 0x3f8000002b4c7421 */ /* 0x001fe20000010000 */
[----:B------:R-:W-:-:S04]  /*2420*/  FADD.FTZ R43, R48, R33 ;  /* 0x00000021302b7221 */ /* 0x000fc80000010000 */
[----:B------:R-:W-:Y:S01]  /*2430*/  FADD.FTZ R43, R43, R30 ;  /* 0x0000001e2b2b7221 */ /* 0x000fe20000010000 */
[----:B------:R-:W0:Y:S03]  /*2440*/  MUFU.RCP R76, R76 ;  /* 0x0000004c004c7308 */ /* 0x000e260000001000 */
[----:B------:R-:W-:-:S04]  /*2450*/  FADD.FTZ R43, R43, R28 ;  /* 0x0000001c2b2b7221 */ /* 0x000fc80000010000 */
[----:B------:R-:W-:Y:S01]  /*2460*/  FADD.FTZ R43, R43, R40 ;  /* 0x000000282b2b7221 */ /* 0x000fe20000010000 */
[----:B0-----:R-:W-:Y:S01]  /*2470*/  FADD.FTZ R48, -R76, 1 ;  /* 0x3f8000004c307421 */ /* 0x001fe20000010100 */
[----:B------:R-:W-:Y:S01]  /*2480*/  FMUL.FTZ R33, R19, R76 ;  /* 0x0000004c13217220 */ /* 0x000fe20000410000 */
[----:B------:R-:W-:Y:S02]  /*2490*/  FMUL.FTZ R76, R27, R34 ;  /* 0x000000221b4c7220 */ /* 0x000fe40000410000 */
[----:B------:R-:W-:Y:S01]  /*24a0*/  FFMA.FTZ R48, R71, R48, 1 ;  /* 0x3f80000047307423 */ /* 0x000fe20000010030 */
[----:B------:R-:W-:Y:S01]  /*24b0*/  FFMA.FTZ R71, R26, R35, R24 ;  /* 0x000000231a477223 */ /* 0x000fe20000010018 */
[----:B------:R-:W-:Y:S02]  /*24c0*/  FFMA.FTZ R70, R36, R76, R49 ;  /* 0x0000004c24467223 */ /* 0x000fe40000010031 */
[----:B------:R-:W-:Y:S01]  /*24d0*/  FMUL.FTZ R33, R33, R48 ;  /* 0x0000003021217220 */ /* 0x000fe20000410000 */
[----:B------:R-:W-:-:S03]  /*24e0*/  FMUL.FTZ R48, R71, -1.4426950216293334961 ;  /* 0xbfb8aa3b47307820 */ /* 0x000fc60000410000 */
[----:B------:R-:W-:-:S03]  /*24f0*/  FFMA.FTZ R47, R42, R33, R47 ;  /* 0x000000212a2f7223 */ /* 0x000fc6000001002f */
[----:B------:R-:W0:Y:S02]  /*2500*/  MUFU.EX2 R48, R48 ;  /* 0x0000003000307308 */ /* 0x000e240000000800 */
[----:B0-----:R-:W-:Y:S01]  /*2510*/  FADD.FTZ R77, R48, 1 ;  /* 0x3f800000304d7421 */ /* 0x001fe20000010000 */
[----:B------:R-:W-:Y:S01]  /*2520*/  FADD.FTZ R48, R45, R34 ;  /* 0x000000222d307221 */ /* 0x000fe20000010000 */
[----:B------:R-:W-:Y:S01]  /*2530*/  FADD.FTZ R45, R76, R69 ;  /* 0x000000454c2d7221 */ /* 0x000fe20000010000 */
[----:B------:R-:W-:Y:S02]  /*2540*/  FMUL.FTZ R69, R26, R30 ;  /* 0x0000001e1a457220 */ /* 0x000fe40000410000 */
[----:B------:R-:W-:Y:S01]  /*2550*/  FADD.FTZ R48, R48, R29 ;  /* 0x0000001d30307221 */ /* 0x000fe20000010000 */
[----:B------:R-:W0:Y:S01]  /*2560*/  MUFU.RCP R77, R77 ;  /* 0x0000004d004d7308 */ /* 0x000e220000001000 */
[----:B------:R-:W-:Y:S01]  /*2570*/  FFMA.FTZ R31, R31, R69, R70 ;  /* 0x000000451f1f7223 */ /* 0x000fe20000010046 */
[----:B------:R-:W-:Y:S01]  /*2580*/  FMUL.FTZ R70, R27, R29 ;  /* 0x0000001d1b467220 */ /* 0x000fe20000410000 */
[----:B------:R-:W-:Y:S01]  /*2590*/  FADD.FTZ R45, R45, R69 ;  /* 0x000000452d2d7221 */ /* 0x000fe20000010000 */
[----:B------:R-:W-:Y:S01]  /*25a0*/  FFMA.FTZ R29, R37, R28, R46 ;  /* 0x0000001c251d7223 */ /* 0x000fe2000001002e */
[----:B------:R-:W-:Y:S01]  /*25b0*/  FADD.FTZ R48, R48, R39 ;  /* 0x0000002730307221 */ /* 0x000fe20000010000 */
[----:B------:R-:W-:Y:S01]  /*25c0*/  FFMA.FTZ R38, R38, R70, R31 ;  /* 0x0000004626267223 */ /* 0x000fe2000001001f */
[----:B------:R-:W-:Y:S01]  /*25d0*/  FMUL.FTZ R31, R26, R28 ;  /* 0x0000001c1a1f7220 */ /* 0x000fe20000410000 */
[----:B------:R-:W-:-:S03]  /*25e0*/  FADD.FTZ R45, R70, R45 ;  /* 0x0000002d462d7221 */ /* 0x000fc60000010000 */
[----:B------:R-:W-:Y:S01]  /*25f0*/  FFMA.FTZ R38, R37, R31, R38 ;  /* 0x0000001f25267223 */ /* 0x000fe20000010026 */
[----:B------:R-:W-:Y:S01]  /*2600*/  FMUL.FTZ R37, R27, R39 ;  /* 0x000000271b257220 */ /* 0x000fe20000410000 */
[----:B------:R-:W-:Y:S01]  /*2610*/  FADD.FTZ R28, R45, R31 ;  /* 0x0000001f2d1c7221 */ /* 0x000fe20000010000 */
[----:B------:R-:W-:Y:S02]  /*2620*/  FMUL.FTZ R31, R26, R40 ;  /* 0x000000281a1f7220 */ /* 0x000fe40000410000 */
[----:B------:R-:W-:Y:S01]  /*2630*/  FFMA.FTZ R38, R44, R37, R38 ;  /* 0x000000252c267223 */ /* 0x000fe20000010026 */
[----:B------:R-:W-:Y:S01]  /*2640*/  FADD.FTZ R28, R37, R28 ;  /* 0x0000001c251c7221 */ /* 0x000fe20000010000 */
[----:B0-----:R-:W-:Y:S01]  /*2650*/  FADD.FTZ R34, -R77, 1 ;  /* 0x3f8000004d227421 */ /* 0x001fe20000010100 */
[----:B------:R-:W-:Y:S01]  /*2660*/  FMUL.FTZ R36, R22, R77 ;  /* 0x0000004d16247220 */ /* 0x000fe20000410000 */
[----:B------:R-:W-:Y:S01]  /*2670*/  FMUL.FTZ R37, R27, R33 ;  /* 0x000000211b257220 */ /* 0x000fe20000410000 */
[----:B------:R-:W-:Y:S01]  /*2680*/  FFMA.FTZ R39, R41, R31, R38 ;  /* 0x0000001f29277223 */ /* 0x000fe20000010026 */
[----:B------:R-:W-:Y:S01]  /*2690*/  FFMA.FTZ R71, R71, R34, 1 ;  /* 0x3f80000047477423 */ /* 0x000fe20000010022 */
[----:B------:R-:W-:Y:S01]  /*26a0*/  FADD.FTZ R34, R21, -UR16 ;  /* 0x8000001015227e21 */ /* 0x000fe20008010000 */
[----:B------:R-:W-:Y:S01]  /*26b0*/  FADD.FTZ R38, R28, R31 ;  /* 0x0000001f1c267221 */ /* 0x000fe20000010000 */
[----:B------:R-:W-:Y:S01]  /*26c0*/  FFMA.FTZ R44, R41, R40, R29 ;  /* 0x00000028292c7223 */ /* 0x000fe2000001001d */
[----:B------:R-:W-:Y:S01]  /*26d0*/  FMUL.FTZ R36, R36, R71 ;  /* 0x0000004724247220 */ /* 0x000fe20000410000 */
[----:B------:R-:W-:Y:S01]  /*26e0*/  FMUL.FTZ R34, R34, UR9 ;  /* 0x0000000922227c20 */ /* 0x000fe20008410000 */
[----:B------:R-:W-:Y:S01]  /*26f0*/  FFMA.FTZ R28, R42, R37, R39 ;  /* 0x000000252a1c7223 */ /* 0x000fe20000010027 */
[----:B------:R-:W-:Y:S01]  /*2700*/  FADD.FTZ R38, R37, R38 ;  /* 0x0000002625267221 */ /* 0x000fe20000010000 */
[----:B------:R-:W-:Y:S01]  /*2710*/  FMUL.FTZ R29, R26, R36 ;  /* 0x000000241a1d7220 */ /* 0x000fe20000410000 */
[----:B------:R-:W-:Y:S01]  /*2720*/  FFMA.FTZ R49, R27, R34, R25 ;  /* 0x000000221b317223 */ /* 0x000fe20000010019 */
[----:B------:R-:W-:Y:S01]  /*2730*/  FADD.FTZ R33, R48, R33 ;  /* 0x0000002130217221 */ /* 0x000fe20000010000 */
[C---:B------:R-:W-:Y:S01]  /*2740*/  FFMA.FTZ R44, R35.reuse, R36, R44 ;  /* 0x00000024232c7223 */ /* 0x040fe2000001002c */
[----:B------:R-:W-:Y:S01]  /*2750*/  FFMA.FTZ R31, R35, R29, R28 ;  /* 0x0000001d231f7223 */ /* 0x000fe2000001001c */
[----:B------:R-:W-:Y:S01]  /*2760*/  FMUL.FTZ R71, R49, -1.4426950216293334961 ;  /* 0xbfb8aa3b31477820 */ /* 0x000fe20000410000 */
[----:B------:R-:W-:Y:S01]  /*2770*/  FADD.FTZ R28, R38, R29 ;  /* 0x0000001d261c7221 */ /* 0x000fe20000010000 */
[----:B------:R-:W-:-:S04]  /*2780*/  FADD.FTZ R46, R43, R36 ;  /* 0x000000242b2e7221 */ /* 0x000fc80000010000 */
[----:B------:R-:W0:Y:S02]  /*2790*/  MUFU.EX2 R71, R71 ;  /* 0x0000004700477308 */ /* 0x000e240000000800 */
[----:B0-----:R-:W-:-:S06]  /*27a0*/  FADD.FTZ R76, R71, 1 ;  /* 0x3f800000474c7421 */ /* 0x001fcc0000010000 */
[----:B------:R-:W0:Y:S02]  /*27b0*/  MUFU.RCP R76, R76 ;  /* 0x0000004c004c7308 */ /* 0x000e240000001000 */
[----:B0-----:R-:W-:-:S04]  /*27c0*/  FADD.FTZ R30, -R76, 1 ;  /* 0x3f8000004c1e7421 */ /* 0x001fc80000010100 */
[----:B------:R-:W-:Y:S01]  /*27d0*/  FFMA.FTZ R49, R49, R30, 1 ;  /* 0x3f80000031317423 */ /* 0x000fe2000001001e */
[----:B------:R-:W-:-:S04]  /*27e0*/  FMUL.FTZ R30, R23, R76 ;  /* 0x0000004c171e7220 */ /* 0x000fc80000410000 */
[----:B------:R-:W-:-:S04]  /*27f0*/  FMUL.FTZ R30, R30, R49 ;  /* 0x000000311e1e7220 */ /* 0x000fc80000410000 */
[-C--:B------:R-:W-:Y:S01]  /*2800*/  FMUL.FTZ R39, R27, R30.reuse ;  /* 0x0000001e1b277220 */ /* 0x080fe20000410000 */
[C---:B------:R-:W-:Y:S01]  /*2810*/  FFMA.FTZ R45, R34.reuse, R30, R47 ;  /* 0x0000001e222d7223 */ /* 0x040fe2000001002f */
[----:B------:R-:W-:Y:S02]  /*2820*/  FADD.FTZ R47, R33, R30 ;  /* 0x0000001e212f7221 */ /* 0x000fe40000010000 */
[----:B------:R-:W-:Y:S01]  /*2830*/  FFMA.FTZ R38, R34, R39, R31 ;  /* 0x0000002722267223 */ /* 0x000fe2000001001f */
[----:B------:R-:W-:-:S07]  /*2840*/  FADD.FTZ R39, R39, R28 ;  /* 0x0000001c27277221 */ /* 0x000fce0000010000 */
.L_x_1083:
        /* <DEDUP_REMOVED lines=44> */
.L_x_1085:
[----:B------:R-:W-:Y:S05]  /*2b10*/  BSYNC.RECONVERGENT B0 ;  /* 0x0000000000007941 */ /* 0x000fea0003800200 */
.L_x_1084:
[----:B------:R-:W-:Y:S06]  /*2b20*/  BAR.SYNC.DEFER_BLOCKING 0x0 ;  /* 0x0000000000007b1d */ /* 0x000fec0000010000 */
[----:B------:R-:W-:Y:S04]  /*2b30*/  BSSY.RECONVERGENT B0, `(.L_x_1086) ;  /* 0x000000b000007945 */ /* 0x000fe80003800200 */
[----:B------:R-:W-:Y:S05]  /*2b40*/  @P1 BRA `(.L_x_1087) ;  /* 0x0000000000241947 */ /* 0x000fea0003800000 */
[----:B------:R-:W-:-:S09]  /*2b50*/  ULEA UR4, UR12, UR5, 0x18 ;  /* 0x000000050c047291 */ /* 0x000fd2000f8ec0ff */
[----:B--23--:R-:W2:Y:S04]  /*2b60*/  LDS.128 R28, [UR4+0x10] ;  /* 0x00001004ff1c7984 */ /* 0x00cea80008000c00 */
[----:B-1----:R-:W0:Y:S01]  /*2b70*/  LDS.64 R34, [UR4+0x20] ;  /* 0x00002004ff227984 */ /* 0x002e220008000a00 */
[----:B--2---:R-:W-:Y:S01]  /*2b80*/  FADD.FTZ R33, R48, R28 ;  /* 0x0000001c30217221 */ /* 0x004fe20000010000 */
[----:B------:R-:W-:-:S03]  /*2b90*/  FADD.FTZ R28, R49, R29 ;  /* 0x0000001d311c7221 */ /* 0x000fc60000010000 */
[----:B------:R-:W-:Y:S01]  /*2ba0*/  FADD.FTZ R33, R33, R30 ;  /* 0x0000001e21217221 */ /* 0x000fe20000010000 */
[----:B------:R-:W-:-:S03]  /*2bb0*/  FADD.FTZ R28, R28, R31 ;  /* 0x0000001f1c1c7221 */ /* 0x000fc60000010000 */
[----:B0-----:R-:W-:Y:S01]  /*2bc0*/  FADD.FTZ R48, R33, R34 ;  /* 0x0000002221307221 */ /* 0x001fe20000010000 */
[----:B------:R-:W-:-:S07]  /*2bd0*/  FADD.FTZ R49, R28, R35 ;  /* 0x000000231c317221 */ /* 0x000fce0000010000 */
.L_x_1087:
[----:B------:R-:W-:Y:S05]  /*2be0*/  BSYNC.RECONVERGENT B0 ;  /* 0x0000000000007941 */ /* 0x000fea0003800200 */
.L_x_1086:
[----:B------:R-:W-:Y:S01]  /*2bf0*/  BAR.SYNC.DEFER_BLOCKING 0x0 ;  /* 0x0000000000007b1d */ /* 0x000fe20000010000 */
[----:B------:R-:W-:-:S05]  /*2c00*/  LEA R69, R32, R61, 0x1 ;  /* 0x0000003d20457211 */ /* 0x000fca00078e08ff */
[----:B------:R-:W-:Y:S04]  /*2c10*/  BSSY.RECONVERGENT B0, `(.L_x_1088) ;  /* 0x000013d000007945 */ /* 0x000fe80003800200 */
[----:B------:R-:W-:Y:S05]  /*2c20*/  @P5 BRA `(.L_x_1089) ;  /* 0x0000001000ec5947 */ /* 0x000fea0003800000 */
[----:B-1----:R-:W1:Y:S04]  /*2c30*/  LDS.128 R32, [R70+0x20] ;  /* 0x0000200046207984 */ /* 0x002e680000000c00 */
[----:B------:R-:W4:Y:S04]  /*2c40*/  LDS.128 R36, [R70+0x40] ;  /* 0x0000400046247984 */ /* 0x000f280000000c00 */
[----:B--23--:R-:W2:Y:S01]  /*2c50*/  LDS.128 R28, [R70+0x60] ;  /* 0x00006000461c7984 */ /* 0x00cea20000000c00 */
        /* <DEDUP_REMOVED lines=8> */
[----:B------:R-:W-:Y:S01]  /*2ce0*/  FADD.FTZ R46, R42, R39 ;  /* 0x000000272a2e7221 */ /* 0x000fe20000010000 */
[----:B--2---:R-:W-:Y:S01]  /*2cf0*/  FADD.FTZ R45, R45, R28 ;  /* 0x0000001c2d2d7221 */ /* 0x004fe20000010000 */
        /* <DEDUP_REMOVED lines=299> */
[----:B------:R-:W-:Y:S01]  /*3fb0*/  FADD.FTZ R45, R28, R45 ;  /* 0x0000002d1c2d7221 */ /* 0x000fe20000010000 */
[----:B------:R-:W-:Y:S01]  /*3fc0*/  FADD.FTZ R46, R29, R46 ;  /* 0x0000002e1d2e7221 */ /* 0x000fe20000010000 */
[----:B------:R-:W-:-:S07]  /*3fd0*/  FADD.FTZ R47, R30, R47 ;  /* 0x0000002f1e2f7221 */ /* 0x000fce0000010000 */
.L_x_1089:
[----:B------:R-:W-:Y:S05]  /*3fe0*/  BSYNC.RECONVERGENT B0 ;  /* 0x0000000000007941 */ /* 0x000fea0003800200 */
.L_x_1088:
[----:B------:R-:W-:Y:S04]  /*3ff0*/  BSSY.RECONVERGENT B0, `(.L_x_1090) ;  /* 0x000001c000007945 */ /* 0x000fe80003800200 */
[----:B------:R-:W-:Y:S05]  /*4000*/  @P5 BRA `(.L_x_1091) ;  /* 0x0000000000685947 */ /* 0x000fea0003800000 */
[----:B--23--:R-:W2:Y:S08]  /*4010*/  LDC.64 R28, c[0x0][0x3f8] ;  /* 0x0000fe00ff1c7b82 */ /* 0x00ceb00000000a00 */
[----:B------:R-:W3:Y:S01]  /*4020*/  LDC.64 R30, c[0x0][0x3d8] ;  /* 0x0000f600ff1e7b82 */ /* 0x000ee20000000a00 */
[----:B--2---:R-:W-:Y:S01]  /*4030*/  IMAD.WIDE.U32 R32, R28, 0x3, RZ ;  /* 0x000000031c207825 */ /* 0x004fe200078e00ff */
[----:B------:R-:W-:-:S02]  /*4040*/  LEA R37, R29, R29, 0x1 ;  /* 0x0000001d1d257211 */ /* 0x000fc400078e08ff */
[----:B------:R-:W-:Y:S02]  /*4050*/  LEA.HI R39, P2, R29, R28, RZ, 0x1 ;  /* 0x0000001c1d277211 */ /* 0x000fe400078508ff */
[----:B------:R-:W-:Y:S02]  /*4060*/  IADD3 R37, PT, PT, R33, R37, RZ ;  /* 0x0000002521257210 */ /* 0x000fe40007ffe0ff */
[----:B-1----:R-:W-:Y:S01]  /*4070*/  IADD3.X R34, PT, PT, RZ, R29, RZ, P2, !PT ;  /* 0x0000001dff227210 */ /* 0x002fe200017fe4ff */
[----:B---3--:R-:W-:Y:S01]  /*4080*/  IMAD.WIDE R30, R69, 0x4, R30 ;  /* 0x00000004451e7825 */ /* 0x008fe200078e021e */
        /* <DEDUP_REMOVED lines=18> */
.L_x_1091:
[----:B------:R-:W-:Y:S05]  /*41b0*/  BSYNC.RECONVERGENT B0 ;  /* 0x0000000000007941 */ /* 0x000fea0003800200 */
.L_x_1090:
[----:B------:R-:W-:Y:S05]  /*41c0*/  @!P0 BRA `(.L_x_1092) ;  /* 0x0000000800bc8947 */ /* 0x000fea0003800000 */
[----:B--234-:R-:W2:Y:S01]  /*41d0*/  LDC.64 R28, c[0x0][0x3d0] ;  /* 0x0000f400ff1c7b82 */ /* 0x01cea20000000a00 */
[----:B------:R-:W-:-:S05]  /*41e0*/  LOP3.LUT R30, R62, 0x1, RZ, 0xc0, !PT ;  /* 0x000000013e1e7812 */ /* 0x000fca00078ec0ff */
[----:B------:R-:W-:-:S04]  /*41f0*/  IMAD R33, R30, UR14, RZ ;  /* 0x0000000e1e217c24 */ /* 0x000fc8000f8e02ff */
[----:B------:R-:W-:-:S05]  /*4200*/  IMAD R30, R33, R0, RZ ;  /* 0x00000000211e7224 */ /* 0x000fca00078e02ff */
[----:B------:R-:W-:-:S05]  /*4210*/  SHF.L.U32 R31, R30, 0x1, RZ ;  /* 0x000000011e1f7819 */ /* 0x000fca00000006ff */
[----:B--2---:R-:W-:Y:S01]  /*4220*/  IMAD.WIDE R28, R31, 0x4, R28 ;  /* 0x000000041f1c7825 */ /* 0x004fe200078e021c */
[----:B------:R-:W-:Y:S06]  /*4230*/  @P1 BRA `(.L_x_1093) ;  /* 0x0000000000681947 */ /* 0x000fec0003800000 */
[----:B------:R-:W2:Y:S01]  /*4240*/  LDC.64 R30, c[0x0][0x3c8] ;  /* 0x0000f200ff1e7b82 */ /* 0x000ea20000000a00 */
[----:B-1----:R-:W-:Y:S01]  /*4250*/  LOP3.LUT P0, R34, R62, 0x2, RZ, 0xc0, !PT ;  /* 0x000000023e227812 */ /* 0x002fe2000780c0ff */
[----:B------:R-:W-:Y:S02]  /*4260*/  UIMAD UR4, UR13, UR14, UR8 ;  /* 0x0000000e0d0472a4 */ /* 0x000fe4000f8e0208 */
[----:B------:R-:W-:Y:S02]  /*4270*/  IADD3 R33, PT, PT, R33, UR8, RZ ;  /* 0x0000000821217c10 */ /* 0x000fe4000fffe0ff */
[----:B------:R-:W-:Y:S02]  /*4280*/  SEL R37, R0, RZ, !P0 ;  /* 0x000000ff00257207 */ /* 0x000fe40004000000 */
        /* <DEDUP_REMOVED lines=11> */
[----:B--2---:R-:W1:Y:S01]  /*4340*/  LDC R35, c[0x0][0x2f8] ;  /* 0x0000be00ff237b82 */ /* 0x004e620000000800 */
[----:B------:R-:W-:-:S07]  /*4350*/  MOV R32, 0xffffffff ;  /* 0xffffffff00207802 */ /* 0x000fce0000000f00 */
.L_x_1094:
[----:B------:R-:W2:Y:S04]  /*4360*/  LDG.E.STRONG.GPU R34, desc[UR10][R30.64] ;  /* 0x0000000a1e227981 */ /* 0x000ea8000c1ef900 */
[----:B--2---:R-:W-:Y:S01]  /*4370*/  CCTL.IVALL ;  /* 0x00000000ff00798f */ /* 0x004fe20002000000 */
[----:B-1----:R-:W-:Y:S01]  /*4380*/  IADD3 R33, PT, PT, R35, -R35, RZ ;  /* 0x8000002323217210 */ /* 0x002fe20007ffe0ff */
[----:B------:R-:W-:Y:S05]  /*4390*/  YIELD ;  /* 0x0000000000007946 */ /* 0x000fea0003800000 */
[----:B------:R-:W-:-:S13]  /*43a0*/  ISETP.EQ.AND P0, PT, R33, RZ, PT ;  /* 0x000000ff2100720c */ /* 0x000fda0003f02270 */
[----:B------:R-:W-:-:S04]  /*43b0*/  @P0 MOV R32, R34 ;  /* 0x0000002200200202 */ /* 0x000fc80000000f00 */
[----:B------:R-:W-:-:S13]  /*43c0*/  ISETP.NE.AND P0, PT, R32, R37, PT ;  /* 0x000000252000720c */ /* 0x000fda0003f05270 */
[----:B------:R-:W-:Y:S05]  /*43d0*/  @P0 BRA `(.L_x_1094) ;  /* 0xfffffffc00e00947 */ /* 0x000fea000383ffff */
.L_x_1093:
[----:B------:R-:W-:Y:S05]  /*43e0*/  WARPSYNC.ALL ;  /* 0x0000000000007948 */ /* 0x000fea0003800000 */
[----:B------:R-:W-:Y:S01]  /*43f0*/  ISETP.GE.U32.AND P0, PT, R0, 0x8, PT ;  /* 0x000000080000780c */ /* 0x000fe20003f06070 */
[----:B------:R-:W-:Y:S01]  /*4400*/  BAR.SYNC.DEFER_BLOCKING 0x0 ;  /* 0x0000000000007b1d */ /* 0x000fe20000010000 */
[----:B------:R-:W-:-:S11]  /*4410*/  HFMA2 R40, -RZ, RZ, 0, 0 ;  /* 0x00000000ff287431 */ /* 0x000fd600000001ff */
[----:B------:R-:W-:Y:S05]  /*4420*/  @!P0 BRA `(.L_x_1095) ;  /* 0x0000000400108947 */ /* 0x000fea0003800000 */
[----:B------:R-:W-:Y:S02]  /*4430*/  MOV R41, RZ ;  /* 0x000000ff00297202 */ /* 0x000fe40000000f00 */
[----:B------:R-:W-:-:S07]  /*4440*/  LOP3.LUT R40, R0, 0x7ffffff8, RZ, 0xc0, !PT ;  /* 0x7ffffff800287812 */ /* 0x000fce00078ec0ff */
.L_x_1096:
[C---:B------:R-:W-:Y:S02]  /*4450*/  ISETP.EQ.OR P5, PT, R41.reuse, UR13, P1 ;  /* 0x0000000d29007c0c */ /* 0x040fe40008fa2670 */
[C---:B--2---:R-:W-:Y:S02]  /*4460*/  IADD3 R33, PT, PT, R41.reuse, 0x1, RZ ;  /* 0x0000000129217810 */ /* 0x044fe40007ffe0ff */
[----:B------:R-:W-:Y:S02]  /*4470*/  IADD3 R35, PT, PT, R41, 0x2, RZ ;  /* 0x0000000229237810 */ /* 0x000fe40007ffe0ff */
[----:B------:R-:W-:Y:S02]  /*4480*/  ISETP.EQ.OR P6, PT, R33, UR13, P1 ;  /* 0x0000000d21007c0c */ /* 0x000fe40008fc2670 */
[----:B------:R-:W-:Y:S02]  /*4490*/  MOV R30, UR14 ;  /* 0x0000000e001e7c02 */ /* 0x000fe40008000f00 */
[----:B------:R-:W-:-:S02]  /*44a0*/  ISETP.EQ.OR P0, PT, R35, UR13, P1 ;  /* 0x0000000d23007c0c */ /* 0x000fc40008f02670 */
[----:B------:R-:W-:Y:S01]  /*44b0*/  MOV R32, UR14 ;  /* 0x0000000e00207c02 */ /* 0x000fe20008000f00 */
[----:B------:R-:W-:Y:S01]  /*44c0*/  @!P5 IMAD R31, R41, R30, UR8 ;  /* 0x00000008291fde24 */ /* 0x000fe2000f8e021e */
[----:B-1----:R-:W-:-:S03]  /*44d0*/  MOV R34, UR14 ;  /* 0x0000000e00227c02 */ /* 0x002fc60008000f00 */
[----:B------:R-:W-:-:S04]  /*44e0*/  @!P5 IMAD.WIDE.U32 R30, R31, 0x8, R28 ;  /* 0x000000081f1ed825 */ /* 0x000fc800078e001c */
[----:B------:R-:W-:Y:S02]  /*44f0*/  @!P6 IMAD R33, R33, R32, UR8 ;  /* 0x000000082121ee24 */ /* 0x000fe4000f8e0220 */
[----:B------:R-:W0:Y:S01]  /*4500*/  @!P5 LDG.E.64 R30, desc[UR10][R30.64] ;  /* 0x0000000a1e1ed981 */ /* 0x000e22000c1e1b00 */
[----:B------:R-:W-:Y:S02]  /*4510*/  @!P0 IMAD R35, R35, R34, UR8 ;  /* 0x0000000823238e24 */ /* 0x000fe4000f8e0222 */
[----:B------:R-:W-:-:S04]  /*4520*/  @!P6 IMAD.WIDE.U32 R32, R33, 0x8, R28 ;  /* 0x000000082120e825 */ /* 0x000fc800078e001c */
[----:B------:R-:W-:Y:S02]  /*4530*/  @!P0 IMAD.WIDE.U32 R34, R35, 0x8, R28 ;  /* 0x0000000823228825 */ /* 0x000fe400078e001c */
[----:B------:R-:W2:Y:S04]  /*4540*/  @!P6 LDG.E.64 R32, desc[UR10][R32.64] ;  /* 0x0000000a2020e981 */ /* 0x000ea8000c1e1b00 */
[----:B------:R-:W3:Y:S01]  /*4550*/  @!P0 LDG.E.64 R34, desc[UR10][R34.64] ;  /* 0x0000000a22228981 */ /* 0x000ee2000c1e1b00 */
[----:B------:R-:W-:-:S04]  /*4560*/  IADD3 R37, PT, PT, R41, 0x3, RZ ;  /* 0x0000000329257810 */ /* 0x000fc80007ffe0ff */
[----:B------:R-:W-:Y:S02]  /*4570*/  ISETP.EQ.OR P2, PT, R37, UR13, P1 ;  /* 0x0000000d25007c0c */ /* 0x000fe40008f42670 */
[C---:B------:R-:W-:Y:S02]  /*4580*/  IADD3 R38, PT, PT, R41.reuse, 0x4, RZ ;  /* 0x0000000429267810 */ /* 0x040fe40007ffe0ff */
[----:B------:R-:W-:Y:S02]  /*4590*/  MOV R36, UR14 ;  /* 0x0000000e00247c02 */ /* 0x000fe40008000f00 */
[----:B------:R-:W-:Y:S02]  /*45a0*/  ISETP.EQ.OR P4, PT, R38, UR13, P1 ;  /* 0x0000000d26007c0c */ /* 0x000fe40008f82670 */
[----:B------:R-:W-:-:S05]  /*45b0*/  IADD3 R39, PT, PT, R41, 0x6, RZ ;  /* 0x0000000629277810 */ /* 0x000fca0007ffe0ff */
[----:B------:R-:W-:Y:S01]  /*45c0*/  @!P2 IMAD R37, R37, R36, UR8 ;  /* 0x000000082525ae24 */ /* 0x000fe2000f8e0224 */
[C---:B------:R-:W-:Y:S02]  /*45d0*/  IADD3 R36, PT, PT, R41.reuse, 0x7, RZ ;  /* 0x0000000729247810 */ /* 0x040fe40007ffe0ff */
[----:B------:R-:W-:Y:S01]  /*45e0*/  MOV R43, UR14 ;  /* 0x0000000e002b7c02 */ /* 0x000fe20008000f00 */
[----:B0-----:R-:W-:Y:S01]  /*45f0*/  @!P5 FADD.FTZ R48, R48, R30 ;  /* 0x0000001e3030d221 */ /* 0x001fe20000010000 */
[----:B------:R-:W-:Y:S01]  /*4600*/  IADD3 R30, PT, PT, R41, 0x5, RZ ;  /* 0x00000005291e7810 */ /* 0x000fe20007ffe0ff */
[----:B------:R-:W-:-:S03]  /*4610*/  @!P5 FADD.FTZ R49, R49, R31 ;  /* 0x0000001f3131d221 */ /* 0x000fc60000010000 */
[----:B------:R-:W-:Y:S01]  /*4620*/  ISETP.EQ.OR P5, PT, R30, UR13, P1 ;  /* 0x0000000d1e007c0c */ /* 0x000fe20008fa2670 */
[----:B--2---:R-:W-:Y:S01]  /*4630*/  @!P6 FADD.FTZ R48, R48, R32 ;  /* 0x000000203030e221 */ /* 0x004fe20000010000 */
[----:B------:R-:W-:Y:S01]  /*4640*/  @!P6 FADD.FTZ R49, R49, R33 ;  /* 0x000000213131e221 */ /* 0x000fe20000010000 */
[----:B------:R-:W-:Y:S02]  /*4650*/  MOV R33, UR14 ;  /* 0x0000000e00217c02 */ /* 0x000fe40008000f00 */
[----:B------:R-:W-:Y:S01]  /*4660*/  ISETP.EQ.OR P6, PT, R39, UR13, P1 ;  /* 0x0000000d27007c0c */ /* 0x000fe20008fc2670 */
[----:B---3--:R-:W-:Y:S01]  /*4670*/  @!P0 FADD.FTZ R48, R48, R34 ;  /* 0x0000002230308221 */ /* 0x008fe20000010000 */
[----:B------:R-:W-:Y:S01]  /*4680*/  @!P0 FADD.FTZ R49, R49, R35 ;  /* 0x0000002331318221 */ /* 0x000fe20000010000 */
[----:B------:R-:W-:Y:S01]  /*4690*/  ISETP.EQ.OR P0, PT, R36, UR13, P1 ;  /* 0x0000000d24007c0c */ /* 0x000fe20008f02670 */
[----:B------:R-:W-:Y:S01]  /*46a0*/  @!P4 IMAD R33, R38, R33, UR8 ;  /* 0x000000082621ce24 */ /* 0x000fe2000f8e0221 */
[----:B------:R-:W-:Y:S01]  /*46b0*/  MOV R31, UR14 ;  /* 0x0000000e001f7c02 */ /* 0x000fe20008000f00 */
[----:B------:R-:W-:Y:S01]  /*46c0*/  @!P2 IMAD.WIDE.U32 R34, R37, 0x8, R28 ;  /* 0x000000082522a825 */ /* 0x000fe200078e001c */
[----:B------:R-:W-:-:S03]  /*46d0*/  MOV R38, UR14 ;  /* 0x0000000e00267c02 */ /* 0x000fc60008000f00 */
[----:B------:R-:W-:Y:S02]  /*46e0*/  @!P5 IMAD R31, R30, R31, UR8 ;  /* 0x000000081e1fde24 */ /* 0x000fe4000f8e021f */
[--C-:B------:R-:W-:Y:S01]  /*46f0*/  @!P4 IMAD.WIDE.U32 R32, R33, 0x8, R28.reuse ;  /* 0x000000082120c825 */ /* 0x100fe200078e001c */
[----:B------:R-:W2:Y:S03]  /*4700*/  @!P2 LDG.E.64 R34, desc[UR10][R34.64] ;  /* 0x0000000a2222a981 */ /* 0x000ea6000c1e1b00 */
[----:B------:R-:W-:Y:S02]  /*4710*/  @!P6 IMAD R37, R39, R38, UR8 ;  /* 0x000000082725ee24 */ /* 0x000fe4000f8e0226 */
[----:B------:R-:W-:Y:S01]  /*4720*/  @!P5 IMAD.WIDE.U32 R30, R31, 0x8, R28 ;  /* 0x000000081f1ed825 */ /* 0x000fe200078e001c */
[----:B------:R-:W3:Y:S03]  /*4730*/  @!P4 LDG.E.64 R32, desc[UR10][R32.64] ;  /* 0x0000000a2020c981 */ /* 0x000ee6000c1e1b00 */
[----:B------:R-:W-:-:S02]  /*4740*/  @!P0 IMAD R39, R36, R43, UR8 ;  /* 0x0000000824278e24 */ /* 0x000fc4000f8e022b */
        /* <DEDUP_REMOVED lines=18> */
.L_x_1095:
[----:B--2---:R-:W-:-:S13]  /*4870*/  LOP3.LUT P0, R30, R0, 0x7, RZ, 0xc0, !PT ;  /* 0x00000007001e7812 */ /* 0x004fda000780c0ff */
[----:B------:R-:W-:Y:S05]  /*4880*/  @!P0 BRA `(.L_x_1092) ;  /* 0x00000004000c8947 */ /* 0x000fea0003800000 */
[----:B------:R-:W-:Y:S02]  /*4890*/  IADD3 R30, PT, PT, R30, -0x1, RZ ;  /* 0xffffffff1e1e7810 */ /* 0x000fe40007ffe0ff */
[----:B------:R-:W-:Y:S02]  /*48a0*/  LOP3.LUT P0, R38, R0, 0x3, RZ, 0xc0, !PT ;  /* 0x0000000300267812 */ /* 0x000fe4000780c0ff */
[----:B------:R-:W-:-:S13]  /*48b0*/  ISETP.GE.U32.AND P2, PT, R30, 0x3, PT ;  /* 0x000000031e00780c */ /* 0x000fda0003f46070 */
[----:B------:R-:W-:Y:S05]  /*48c0*/  @!P2 BRA `(.L_x_1097) ;  /* 0x000000000080a947 */ /* 0x000fea0003800000 */
[C---:B------:R-:W-:Y:S02]  /*48d0*/  IADD3 R33, PT, PT, R40.reuse, 0x1, RZ ;  /* 0x0000000128217810 */ /* 0x040fe40007ffe0ff */
[C---:B------:R-:W-:Y:S02]  /*48e0*/  ISETP.EQ.OR P2, PT, R40.reuse, UR13, P1 ;  /* 0x0000000d28007c0c */ /* 0x040fe40008f42670 */
[C---:B------:R-:W-:Y:S02]  /*48f0*/  IADD3 R35, PT, PT, R40.reuse, 0x2, RZ ;  /* 0x0000000228237810 */ /* 0x040fe40007ffe0ff */
[----:B------:R-:W-:Y:S02]  /*4900*/  ISETP.EQ.OR P4, PT, R33, UR13, P1 ;  /* 0x0000000d21007c0c */ /* 0x000fe40008f82670 */
[----:B------:R-:W-:Y:S02]  /*4910*/  IADD3 R37, PT, PT, R40, 0x3, RZ ;  /* 0x0000000328257810 */ /* 0x000fe40007ffe0ff */
[----:B------:R-:W-:-:S02]  /*4920*/  ISETP.EQ.OR P5, PT, R35, UR13, P1 ;  /* 0x0000000d23007c0c */ /* 0x000fc40008fa2670 */
[----:B------:R-:W-:Y:S02]  /*4930*/  MOV R31, UR14 ;  /* 0x0000000e001f7c02 */ /* 0x000fe40008000f00 */
[----:B------:R-:W-:Y:S02]  /*4940*/  MOV R30, UR14 ;  /* 0x0000000e001e7c02 */ /* 0x000fe40008000f00 */
[----:B------:R-:W-:Y:S01]  /*4950*/  ISETP.EQ.OR P6, PT, R37, UR13, P1 ;  /* 0x0000000d25007c0c */ /* 0x000fe20008fc2670 */
[----:B------:R-:W-:Y:S01]  /*4960*/  @!P2 IMAD R31, R40, R31, UR8 ;  /* 0x00000008281fae24 */ /* 0x000fe2000f8e021f */
[----:B------:R-:W-:Y:S01]  /*4970*/  MOV R32, UR14 ;  /* 0x0000000e00207c02 */ /* 0x000fe20008000f00 */
[----:B------:R-:W-:Y:S01]  /*4980*/  @!P4 IMAD R33, R33, R30, UR8 ;  /* 0x000000082121ce24 */ /* 0x000fe2000f8e021e */
[----:B-1----:R-:W-:Y:S01]  /*4990*/  MOV R34, UR14 ;  /* 0x0000000e00227c02 */ /* 0x002fe20008000f00 */
        /* <DEDUP_REMOVED lines=19> */
.L_x_1097:
[----:B------:R-:W-:Y:S05]  /*4ad0*/  @!P0 BRA `(.L_x_1092) ;  /* 0x0000000000788947 */ /* 0x000fea0003800000 */
[----:B------:R-:W-:Y:S02]  /*4ae0*/  ISETP.NE.AND P0, PT, R38, 0x1, PT ;  /* 0x000000012600780c */ /* 0x000fe40003f05270 */
[----:B-1----:R-:W-:-:S11]  /*4af0*/  LOP3.LUT R34, R0, 0x1, RZ, 0xc0, !PT ;  /* 0x0000000100227812 */ /* 0x002fd600078ec0ff */
        /* <DEDUP_REMOVED lines=17> */
.L_x_1098:
        /* <DEDUP_REMOVED lines=10> */
.L_x_1099:
[----:B------:R-:W-:Y:S05]  /*4cb0*/  BSYNC.RECONVERGENT B0 ;  /* 0x0000000000007941 */ /* 0x000fea0003800200 */
.L_x_1092:
[----:B------:R-:W5:Y:S01]  /*4cc0*/  S2UR UR5, SR_CgaCtaId ;  /* 0x00000000000579c3 */ /* 0x000f620000008800 */
[----:B------:R-:W-:Y:S01]  /*4cd0*/  UMOV UR4, 0x400 ;  /* 0x0000040000047882 */ /* 0x000fe20000000000 */
[----:B------:R-:W0:Y:S01]  /*4ce0*/  LDCU.64 UR18, c[0x0][0x400] ;  /* 0x00008000ff1277ac */ /* 0x000e220008000a00 */
[----:B----4-:R-:W-:Y:S01]  /*4cf0*/  SHF.R.U32.HI R30, RZ, 0x1, R61 ;  /* 0x00000001ff1e7819 */ /* 0x010fe2000001163d */
[----:B------:R-:W-:Y:S01]  /*4d00*/  FADD.FTZ R58, R58, -UR16 ;  /* 0x800000103a3a7e21 */ /* 0x000fe20008010000 */
[----:B------:R-:W-:Y:S01]  /*4d10*/  SHF.R.S32.HI R32, RZ, 0x1f, R68 ;  /* 0x0000001fff207819 */ /* 0x000fe20000011444 */
[----:B------:R-:W-:Y:S02]  /*4d20*/  FADD.FTZ R59, R59, -UR16 ;  /* 0x800000103b3b7e21 */ /* 0x000fe40008010000 */
[----:B------:R-:W4:Y:S01]  /*4d30*/  LDC R31, c[0x0][0x41c] ;  /* 0x00010700ff1f7b82 */ /* 0x000f220000000800 */
[----:B------:R-:W-:Y:S01]  /*4d40*/  FMUL.FTZ R35, R58, UR9 ;  /* 0x000000093a237c20 */ /* 0x000fe20008410000 */
[----:B------:R-:W-:Y:S01]  /*4d50*/  FMUL.FTZ R44, R59, UR9 ;  /* 0x000000093b2c7c20 */ /* 0x000fe20008410000 */
[----:B0-----:R-:W-:Y:S01]  /*4d60*/  ISETP.GE.U32.AND P2, PT, R67, UR18, PT ;  /* 0x0000001243007c0c */ /* 0x001fe2000bf46070 */
[----:B-----5:R-:W-:Y:S01]  /*4d70*/  ULEA UR4, UR5, UR4, 0x18 ;  /* 0x0000000405047291 */ /* 0x020fe2000f8ec0ff */
[----:B----4-:R-:W-:-:S08]  /*4d80*/  IMAD R30, R31, UR13, R30 ;  /* 0x0000000d1f1e7c24 */ /* 0x010fd0000f8e021e */
[----:B------:R-:W-:Y:S01]  /*4d90*/  @!P1 STS.64 [UR4+0x30], R48 ;  /* 0x00003030ff009988 */ /* 0x000fe20008000a04 */
[----:B------:R-:W-:Y:S01]  /*4da0*/  SHF.R.S32.HI R31, RZ, 0x1f, R67 ;  /* 0x0000001fff1f7819 */ /* 0x000fe20000011443 */
[----:B------:R-:W-:Y:S01]  /*4db0*/  BAR.SYNC.DEFER_BLOCKING 0x0 ;  /* 0x0000000000007b1d */ /* 0x000fe20000010000 */
[----:B------:R-:W-:Y:S02]  /*4dc0*/  ISETP.GE.U32.AND P1, PT, R68, UR18, PT ;  /* 0x0000001244007c0c */ /* 0x000fe4000bf26070 */
[----:B------:R-:W-:Y:S02]  /*4dd0*/  ISETP.GE.U32.AND P0, PT, R30, UR18, PT ;  /* 0x000000121e007c0c */ /* 0x000fe4000bf06070 */
[----:B------:R-:W-:Y:S02]  /*4de0*/  SHF.R.S32.HI R33, RZ, 0x1f, R30 ;  /* 0x0000001fff217819 */ /* 0x000fe4000001141e */
[----:B------:R-:W-:Y:S02]  /*4df0*/  ISETP.GE.AND.EX P1, PT, R32, UR19, PT, P1 ;  /* 0x0000001320007c0c */ /* 0x000fe4000bf26310 */
[----:B------:R-:W-:-:S02]  /*4e00*/  ISETP.GE.AND.EX P2, PT, R31, UR19, PT, P2 ;  /* 0x000000131f007c0c */ /* 0x000fc4000bf46320 */
[----:B------:R-:W-:Y:S01]  /*4e10*/  ISETP.GE.AND.EX P0, PT, R33, UR19, PT, P0 ;  /* 0x0000001321007c0c */ /* 0x000fe2000bf06300 */
[----:B--23--:R-:W0:Y:S01]  /*4e20*/  LDS.64 R28, [UR4+0x30] ;  /* 0x00003004ff1c7984 */ /* 0x00ce220008000a00 */
[----:B------:R-:W0:Y:S02]  /*4e30*/  LDCU UR4, c[0x0][0x42c] ;  /* 0x00008580ff0477ac */ /* 0x000e240008000800 */
[----:B0-----:R-:W-:Y:S01]  /*4e40*/  FMUL.FTZ R28, R28, UR4 ;  /* 0x000000041c1c7c20 */ /* 0x001fe20008410000 */
[----:B------:R-:W-:-:S04]  /*4e50*/  FMUL.FTZ R29, R29, UR4 ;  /* 0x000000041d1d7c20 */ /* 0x000fc80008410000 */
        /* <DEDUP_REMOVED lines=20> */
.L_x_1100:
[----:B------:R-:W-:Y:S01]  /*4fa0*/  FADD.FTZ R54, R54, -UR16 ;  /* 0x8000001036367e21 */ /* 0x000fe20008010000 */
[----:B-1----:R-:W-:Y:S01]  /*4fb0*/  FFMA.FTZ R34, R28, R44, R29 ;  /* 0x0000002c1c227223 */ /* 0x002fe2000001001d */
[----:B------:R-:W-:Y:S01]  /*4fc0*/  BSSY.RECONVERGENT B0, `(.L_x_1101) ;  /* 0x0000013000007945 */ /* 0x000fe20003800200 */
[----:B------:R-:W-:Y:S01]  /*4fd0*/  FFMA.FTZ R38, R26, R56, -R43 ;  /* 0x000000381a267223 */ /* 0x000fe2000001082b */
[----:B------:R-:W-:Y:S01]  /*4fe0*/  FADD.FTZ R55, R55, -UR16 ;  /* 0x8000001037377e21 */ /* 0x000fe20008010000 */
[----:B------:R-:W-:Y:S01]  /*4ff0*/  FMUL.FTZ R41, R54, UR9 ;  /* 0x0000000936297c20 */ /* 0x000fe20008410000 */
        /* <DEDUP_REMOVED lines=15> */
.L_x_1102:
[----:B------:R-:W-:Y:S05]  /*50f0*/  BSYNC.RECONVERGENT B0 ;  /* 0x0000000000007941 */ /* 0x000fea0003800200 */
.L_x_1101:
[----:B------:R-:W-:Y:S01]  /*5100*/  FFMA.FTZ R43, R28, R41, R29 ;  /* 0x000000291c2b7223 */ /* 0x000fe2000001001d */
[----:B------:R-:W-:Y:S01]  /*5110*/  FMUL.FTZ R44, R55, UR9 ;  /* 0x00000009372c7c20 */ /* 0x000fe20008410000 */
[----:B------:R-:W-:Y:S06]  /*5120*/  @!P3 BRA `(.L_x_1103) ;  /* 0x000000000048b947 */ /* 0x000fec0003800000 */
[----:B------:R-:W-:Y:S01]  /*5130*/  FFMA.FTZ R33, R26, R41, R24 ;  /* 0x000000291a217223 */ /* 0x000fe20000010018 */
[----:B------:R-:W-:-:S03]  /*5140*/  FFMA.FTZ R34, R27, R44, R25 ;  /* 0x0000002c1b227223 */ /* 0x000fc60000010019 */
[----:B------:R-:W-:Y:S01]  /*5150*/  FMUL.FTZ R35, R33, -1.4426950216293334961 ;  /* 0xbfb8aa3b21237820 */ /* 0x000fe20000410000 */
[----:B0-----:R-:W-:-:S05]  /*5160*/  FMUL.FTZ R38, R34, -1.4426950216293334961 ;  /* 0xbfb8aa3b22267820 */ /* 0x001fca0000410000 */
        /* <DEDUP_REMOVED lines=14> */
.L_x_1103:
[----:B------:R-:W-:Y:S01]  /*5250*/  FADD.FTZ R50, R50, -UR16 ;  /* 0x8000001032327e21 */ /* 0x000fe20008010000 */
[----:B------:R-:W-:Y:S01]  /*5260*/  FFMA.FTZ R34, R28, R44, R29 ;  /* 0x0000002c1c227223 */ /* 0x000fe2000001001d */
[----:B------:R-:W-:Y:S01]  /*5270*/  BSSY.RECONVERGENT B0, `(.L_x_1104) ;  /* 0x0000013000007945 */ /* 0x000fe20003800200 */
[----:B------:R-:W-:Y:S01]  /*5280*/  FFMA.FTZ R43, R26, R52, -R43 ;  /* 0x000000341a2b7223 */ /* 0x000fe2000001082b */
[----:B------:R-:W-:Y:S01]  /*5290*/  FADD.FTZ R51, R51, -UR16 ;  /* 0x8000001033337e21 */ /* 0x000fe20008010000 */
[----:B0-----:R-:W-:Y:S01]  /*52a0*/  FMUL.FTZ R39, R50, UR9 ;  /* 0x0000000932277c20 */ /* 0x001fe20008410000 */
        /* <DEDUP_REMOVED lines=12> */
[----:B------:R-:W-:-:S04]  /*5370*/  IADD3 R35, PT, PT, R33, R35, RZ ;  /* 0x0000002321237210 */ /* 0x000fc80007ffe0ff */
[----:B------:R-:W-:-:S05]  /*5380*/  LEA.HI.X R35, R32, UR21, R35, 0x2, P0 ;  /* 0x0000001520237c11 */ /* 0x000fca00080f1423 */
[----:B------:R0:W-:Y:S02]  /*5390*/  STG.E.64 desc[UR10][R34.64], R36 ;  /* 0x0000002422007986 */ /* 0x0001e4000c101b0a */
.L_x_1105:
[----:B------:R-:W-:Y:S05]  /*53a0*/  BSYNC.RECONVERGENT B0 ;  /* 0x0000000000007941 */ /* 0x000fea0003800200 */
.L_x_1104:
[----:B------:R-:W-:Y:S01]  /*53b0*/  FFMA.FTZ R41, R28, R39, R29 ;  /* 0x000000271c297223 */ /* 0x000fe2000001001d */
[----:B------:R-:W-:Y:S01]  /*53c0*/  FMUL.FTZ R42, R51, UR9 ;  /* 0x00000009332a7c20 */ /* 0x000fe20008410000 */
[----:B------:R-:W-:Y:S06]  /*53d0*/  @!P3 BRA `(.L_x_1106) ;  /* 0x000000000048b947 */ /* 0x000fec0003800000 */
        /* <DEDUP_REMOVED lines=18> */
.L_x_1106:
[----:B------:R-:W-:Y:S01]  /*5500*/  FFMA.FTZ R32, R28, R42, R29 ;  /* 0x0000002a1c207223 */ /* 0x000fe2000001001d */
[----:B------:R-:W-:Y:S01]  /*5510*/  BSSY.RECONVERGENT B0, `(.L_x_1107) ;  /* 0x0000013000007945 */ /* 0x000fe20003800200 */
[----:B------:R-:W-:Y:S01]  /*5520*/  FFMA.FTZ R41, R26, R2, -R41 ;  /* 0x000000021a297223 */ /* 0x000fe20000010829 */
[----:B0-----:R-:W-:Y:S01]  /*5530*/  FADD.FTZ R34, R4, -UR16 ;  /* 0x8000001004227e21 */ /* 0x001fe20008010000 */
        /* <DEDUP_REMOVED lines=10> */
[----:B------:R-:W-:Y:S01]  /*55e0*/  IMAD R3, R67, UR5, R32 ;  /* 0x0000000543037c24 */ /* 0x000fe2000f8e0220 */
[----:B-1----:R-:W-:Y:S01]  /*55f0*/  LEA R2, P0, R4, UR20, 0x2 ;  /* 0x0000001404027c11 */ /* 0x002fe2000f8010ff */
[----:B------:R-:W-:-:S03]  /*5600*/  FMUL.FTZ R32, R41, UR9 ;  /* 0x0000000929207c20 */ /* 0x000fc60008410000 */
[----:B------:R-:W-:-:S04]  /*5610*/  IADD3 R3, PT, PT, R5, R3, RZ ;  /* 0x0000000305037210 */ /* 0x000fc80007ffe0ff */
[----:B------:R-:W-:-:S05]  /*5620*/  LEA.HI.X R3, R4, UR21, R3, 0x2, P0 ;  /* 0x0000001504037c11 */ /* 0x000fca00080f1403 */
[----:B------:R0:W-:Y:S02]  /*5630*/  STG.E.64 desc[UR10][R2.64], R32 ;  /* 0x0000002002007986 */ /* 0x0001e4000c101b0a */
.L_x_1108:
[----:B------:R-:W-:Y:S05]  /*5640*/  BSYNC.RECONVERGENT B0 ;  /* 0x0000000000007941 */ /* 0x000fea0003800200 */
.L_x_1107:
[----:B------:R-:W-:Y:S01]  /*5650*/  UISETP.NE.AND UP0, UPT, UR15, URZ, UPT ;  /* 0x000000ff0f00728c */ /* 0x000fe2000bf05270 */
[----:B------:R-:W-:Y:S01]  /*5660*/  FADD.FTZ R8, R8, -UR16 ;  /* 0x8000001008087e21 */ /* 0x000fe20008010000 */
[----:B------:R-:W-:Y:S01]  /*5670*/  FADD.FTZ R38, R9, -UR16 ;  /* 0x8000001009267e21 */ /* 0x000fe20008010000 */
[----:B------:R-:W-:Y:S01]  /*5680*/  FADD.FTZ R31, R12, -UR16 ;  /* 0x800000100c1f7e21 */ /* 0x000fe20008010000 */
[----:B------:R-:W-:Y:S01]  /*5690*/  FADD.FTZ R5, R13, -UR16 ;  /* 0x800000100d057e21 */ /* 0x000fe20008010000 */
[----:B------:R-:W-:Y:S01]  /*56a0*/  FADD.FTZ R16, R16, -UR16 ;  /* 0x8000001010107e21 */ /* 0x000fe20008010000 */
[----:B------:R-:W-:Y:S01]  /*56b0*/  FADD.FTZ R17, R17, -UR16 ;  /* 0x8000001011117e21 */ /* 0x000fe20008010000 */
[----:B------:R-:W-:Y:S01]  /*56c0*/  FADD.FTZ R9, R20, -UR16 ;  /* 0x8000001014097e21 */ /* 0x000fe20008010000 */
[----:B------:R-:W-:Y:S01]  /*56d0*/  FADD.FTZ R12, R21, -UR16 ;  /* 0x80000010150c7e21 */ /* 0x000fe20008010000 */
[----:B------:R-:W-:Y:S01]  /*56e0*/  FMUL.FTZ R4, R35, UR9 ;  /* 0x0000000923047c20 */ /* 0x000fe20008410000 */
[----:B0-----:R-:W-:Y:S01]  /*56f0*/  FMUL.FTZ R3, R34, UR9 ;  /* 0x0000000922037c20 */ /* 0x001fe20008410000 */
[----:B------:R-:W-:Y:S01]  /*5700*/  FMUL.FTZ R35, R8, UR9 ;  /* 0x0000000908237c20 */ /* 0x000fe20008410000 */
[----:B------:R-:W-:Y:S01]  /*5710*/  FMUL.FTZ R38, R38, UR9 ;  /* 0x0000000926267c20 */ /* 0x000fe20008410000 */
[----:B------:R-:W-:Y:S01]  /*5720*/  FMUL.FTZ R31, R31, UR9 ;  /* 0x000000091f1f7c20 */ /* 0x000fe20008410000 */
[----:B------:R-:W-:Y:S01]  /*5730*/  FMUL.FTZ R34, R5, UR9 ;  /* 0x0000000905227c20 */ /* 0x000fe20008410000 */
[----:B------:R-:W-:Y:S01]  /*5740*/  FMUL.FTZ R16, R16, UR9 ;  /* 0x0000000910107c20 */ /* 0x000fe20008410000 */
[----:B------:R-:W-:Y:S01]  /*5750*/  FMUL.FTZ R20, R17, UR9 ;  /* 0x0000000911147c20 */ /* 0x000fe20008410000 */
[----:B------:R-:W-:Y:S01]  /*5760*/  FMUL.FTZ R8, R9, UR9 ;  /* 0x0000000909087c20 */ /* 0x000fe20008410000 */
[----:B------:R-:W-:Y:S01]  /*5770*/  SHF.R.S32.HI R2, RZ, 0x1f, R66 ;  /* 0x0000001fff027819 */ /* 0x000fe20000011442 */
[----:B------:R-:W-:Y:S01]  /*5780*/  FMUL.FTZ R12, R12, UR9 ;  /* 0x000000090c0c7c20 */ /* 0x000fe20008410000 */
[----:B------:R-:W-:Y:S01]  /*5790*/  SHF.R.S32.HI R37, RZ, 0x1f, R65 ;  /* 0x0000001fff257819 */ /* 0x000fe20000011441 */
[C-C-:B------:R-:W-:Y:S01]  /*57a0*/  FFMA.FTZ R45, R28.reuse, R3, R29.reuse ;  /* 0x000000031c2d7223 */ /* 0x140fe2000001001d */
[----:B------:R-:W-:Y:S01]  /*57b0*/  SHF.R.S32.HI R21, RZ, 0x1f, R64 ;  /* 0x0000001fff157819 */ /* 0x000fe20000011440 */
[C---:B------:R-:W-:Y:S01]  /*57c0*/  FFMA.FTZ R46, R28.reuse, R4, R29 ;  /* 0x000000041c2e7223 */ /* 0x040fe2000001001d */
[----:B------:R-:W-:Y:S01]  /*57d0*/  SHF.R.S32.HI R13, RZ, 0x1f, R63 ;  /* 0x0000001fff0d7819 */ /* 0x000fe2000001143f */
[--C-:B------:R-:W-:Y:S01]  /*57e0*/  FFMA.FTZ R39, R28, R35, R29.reuse ;  /* 0x000000231c277223 */ /* 0x100fe2000001001d */
[----:B------:R-:W-:Y:S01]  /*57f0*/  ISETP.GE.U32.AND P0, PT, R66, UR18, PT ;  /* 0x0000001242007c0c */ /* 0x000fe2000bf06070 */
[C-C-:B------:R-:W-:Y:S01]  /*5800*/  FFMA.FTZ R40, R28.reuse, R38, R29.reuse ;  /* 0x000000261c287223 */ /* 0x140fe2000001001d */
[----:B------:R-:W-:Y:S01]  /*5810*/  ISETP.GE.U32.AND P1, PT, R65, UR18, PT ;  /* 0x0000001241007c0c */ /* 0x000fe2000bf26070 */
[--C-:B------:R-:W-:Y:S01]  /*5820*/  FFMA.FTZ R33, R28, R31, R29.reuse ;  /* 0x0000001f1c217223 */ /* 0x100fe2000001001d */
[----:B------:R-:W-:Y:S01]  /*5830*/  ISETP.GE.U32.AND P2, PT, R64, UR18, PT ;  /* 0x0000001240007c0c */ /* 0x000fe2000bf46070 */
[C-C-:B------:R-:W-:Y:S01]  /*5840*/  FFMA.FTZ R36, R28.reuse, R34, R29.reuse ;  /* 0x000000221c247223 */ /* 0x140fe2000001001d */
[----:B------:R-:W-:Y:S01]  /*5850*/  ISETP.GE.U32.AND P3, PT, R63, UR18, PT ;  /* 0x000000123f007c0c */ /* 0x000fe2000bf66070 */
[--C-:B------:R-:W-:Y:S01]  /*5860*/  FFMA.FTZ R17, R28, R16, R29.reuse ;  /* 0x000000101c117223 */ /* 0x100fe2000001001d */
[----:B------:R-:W-:Y:S01]  /*5870*/  IADD3 R30, PT, PT, R30, 0x1c0, RZ ;  /* 0x000001c01e1e7810 */ /* 0x000fe20007ffe0ff */
[C-C-:B------:R-:W-:Y:S01]  /*5880*/  FFMA.FTZ R32, R28.reuse, R20, R29.reuse ;  /* 0x000000141c207223 */ /* 0x140fe2000001001d */
[--C-:B------:R-:W-:Y:S01]  /*5890*/  FFMA.FTZ R9, R28, R8, R29.reuse ;  /* 0x000000081c097223 */ /* 0x100fe2000001001d */
[----:B------:R-:W-:Y:S01]  /*58a0*/  ISETP.GE.AND.EX P0, PT, R2, UR19, PT, P0 ;  /* 0x0000001302007c0c */ /* 0x000fe2000bf06300 */
[----:B------:R-:W-:Y:S01]  /*58b0*/  FFMA.FTZ R28, R28, R12, R29 ;  /* 0x0000000c1c1c7223 */ /* 0x000fe2000001001d */
[----:B------:R-:W-:-:S02]  /*58c0*/  ISETP.GE.AND.EX P1, PT, R37, UR19, PT, P1 ;  /* 0x0000001325007c0c */ /* 0x000fc4000bf26310 */
[----:B------:R-:W-:Y:S02]  /*58d0*/  ISETP.GE.AND.EX P2, PT, R21, UR19, PT, P2 ;  /* 0x0000001315007c0c */ /* 0x000fe4000bf46320 */
[----:B------:R-:W-:Y:S02]  /*58e0*/  ISETP.GE.AND.EX P3, PT, R13, UR19, PT, P3 ;  /* 0x000000130d007c0c */ /* 0x000fe4000bf66330 */
        /* <DEDUP_REMOVED lines=20> */
.L_x_1109:
        /* <DEDUP_REMOVED lines=17> */
.L_x_1111:
[----:B------:R-:W-:Y:S05]  /*5b40*/  BSYNC.RECONVERGENT B0 ;  /* 0x0000000000007941 */ /* 0x000fea0003800200 */
.L_x_1110:
[----:B------:R-:W-:Y:S05]  /*5b50*/  BRA.U !UP0, `(.L_x_1112) ;  /* 0x0000000108487547 */ /* 0x000fea000b800000 */
        /* <DEDUP_REMOVED lines=18> */
.L_x_1112:
        /* <DEDUP_REMOVED lines=17> */
.L_x_1114:
[----:B------:R-:W-:Y:S05]  /*5d90*/  BSYNC.RECONVERGENT B0 ;  /* 0x0000000000007941 */ /* 0x000fea0003800200 */
.L_x_1113:
        /* <DEDUP_REMOVED lines=19> */
.L_x_1115:
        /* <DEDUP_REMOVED lines=17> */
.L_x_1117:
[----:B------:R-:W-:Y:S05]  /*5fe0*/  BSYNC.RECONVERGENT B0 ;  /* 0x0000000000007941 */ /* 0x000fea0003800200 */
.L_x_1116:
[----:B------:R-:W-:Y:S05]  /*5ff0*/  BRA.U !UP0, `(.L_x_1118) ;  /* 0x0000000108487547 */ /* 0x000fea000b800000 */
        /* <DEDUP_REMOVED lines=18> */
.L_x_1118:
[----:B------:R-:W-:Y:S01]  /*6120*/  BSSY.RECONVERGENT B0, `(.L_x_1119) ;  /* 0x0000012000007945 */ /* 0x000fe20003800200 */
[----:B------:R-:W-:Y:S01]  /*6130*/  FFMA.FTZ R17, R26, R18, -R17 ;  /* 0x000000121a117223 */ /* 0x000fe20000010811 */
[----:B------:R-:W-:Y:S01]  /*6140*/  SHF.R.S32.HI R10, RZ, 0x1f, R30 ;  /* 0x0000001fff0a7819 */ /* 0x000fe2000001141e */
[----:B0-----:R-:W-:Y:S01]  /*6150*/  FFMA.FTZ R7, R27, R19, -R32 ;  /* 0x000000131b077223 */ /* 0x001fe20000010820 */
        /* <DEDUP_REMOVED lines=14> */
.L_x_1120:
[----:B------:R-:W-:Y:S05]  /*6240*/  BSYNC.RECONVERGENT B0 ;  /* 0x0000000000007941 */ /* 0x000fea0003800200 */
.L_x_1119:
        /* <DEDUP_REMOVED lines=19> */
.L_x_1121:
        /* <DEDUP_REMOVED lines=8> */
[----:B------:R-:W-:Y:S01]  /*6400*/  MOV R72, R74 ;  /* 0x0000004a00487202 */ /* 0x000fe20000000f00 */
[----:B------:R-:W1:Y:S01]  /*6410*/  LDCU.64 UR16, c[0x0][0x380] ;  /* 0x00007000ff1077ac */ /* 0x000e620008000a00 */
[----:B0-----:R-:W-:-:S03]  /*6420*/  IMAD R3, R10, UR4, RZ ;  /* 0x000000040a037c24 */ /* 0x001fc6000f8e02ff */
[----:B------:R-:W-:-:S04]  /*6430*/  IMAD.WIDE.U32 R72, R30, UR4, R72 ;  /* 0x000000041e487c25 */ /* 0x000fc8000f8e0048 */
[----:B------:R-:W-:Y:S01]  /*6440*/  IMAD R3, R30, UR5, R3 ;  /* 0x000000051e037c24 */ /* 0x000fe2000f8e0203 */
[----:B-1----:R-:W-:-:S04]  /*6450*/  LEA R2, P0, R72, UR16, 0x2 ;  /* 0x0000001048027c11 */ /* 0x002fc8000f8010ff */
[----:B------:R-:W-:-:S04]  /*6460*/  IADD3 R3, PT, PT, R73, R3, RZ ;  /* 0x0000000349037210 */ /* 0x000fc80007ffe0ff */
[----:B------:R-:W-:-:S05]  /*6470*/  LEA.HI.X R3, R72, UR17, R3, 0x2, P0 ;  /* 0x0000001148037c11 */ /* 0x000fca00080f1403 */
[----:B------:R1:W-:Y:S02]  /*6480*/  STG.E.64 desc[UR10][R2.64], R4 ;  /* 0x0000000402007986 */ /* 0x0003e4000c101b0a */
.L_x_1123:
[----:B------:R-:W-:Y:S05]  /*6490*/  BSYNC.RECONVERGENT B0 ;  /* 0x0000000000007941 */ /* 0x000fea0003800200 */
.L_x_1122:
[----:B------:R-:W-:Y:S01]  /*64a0*/  UIADD3 UR7, UPT, UPT, UR14, UR7, URZ ;  /* 0x000000070e077290 */ /* 0x000fe2000fffe0ff */
[----:B------:R-:W-:-:S03]  /*64b0*/  IADD3 R62, PT, PT, R62, 0x1, RZ ;  /* 0x000000013e3e7810 */ /* 0x000fc60007ffe0ff */
[----:B------:R-:W-:-:S09]  /*64c0*/  UISETP.GE.AND UP0, UPT, UR7, UR6, UPT ;  /* 0x000000060700728c */ /* 0x000fd2000bf06270 */
[----:B------:R-:W-:Y:S05]  /*64d0*/  BRA.U !UP0, `(.L_x_1124) ;  /* 0xffffff9d082c7547 */ /* 0x000fea000b83ffff */
.L_x_1081:
[----:B-1----:R-:W1:Y:S01]  /*64e0*/  LDC R4, c[0x0][0x370] ;  /* 0x0000dc00ff047b82 */ /* 0x002e620000000800 */
        /* <DEDUP_REMOVED lines=18> */
.L_x_1126:
[----:B------:R-:W-:Y:S05]  /*6610*/  BSYNC.RECONVERGENT B0 ;  /* 0x0000000000007941 */ /* 0x000fea0003800200 */
.L_x_1125:
[----:B------:R-:W-:Y:S05]  /*6620*/  @P0 EXIT ;  /* 0x000000000000094d */ /* 0x000fea0003800000 */
[----:B------:R-:W-:Y:S05]  /*6630*/  @P2 BRA `(.L_x_1127) ;  /* 0x0000000000202947 */ /* 0x000fea0003800000 */
[----:B------:R-:W-:-:S05]  /*6640*/  IMAD R0, R4, R7, RZ ;  /* 0x0000000704007224 */ /* 0x000fca00078e02ff */
[----:B------:R-:W-:-:S13]  /*6650*/  ISETP.NE.AND P0, PT, R0, -0x1, PT ;  /* 0xffffffff0000780c */ /* 0x000fda0003f05270 */
[----:B------:R-:W-:Y:S05]  /*6660*/  @!P0 BRA `(.L_x_1127) ;  /* 0x0000000000148947 */ /* 0x000fea0003800000 */
.L_x_1128:
[----:B0-----:R-:W2:Y:S04]  /*6670*/  LDG.E.STRONG.GPU R5, desc[UR10][R2.64] ;  /* 0x0000000a02057981 */ /* 0x001ea8000c1ef900 */
[----:B--2---:R-:W-:Y:S01]  /*6680*/  CCTL.IVALL ;  /* 0x00000000ff00798f */ /* 0x004fe20002000000 */
[----:B------:R-:W-:Y:S05]  /*6690*/  YIELD ;  /* 0x0000000000007946 */ /* 0x000fea0003800000 */
[----:B------:R-:W-:-:S13]  /*66a0*/  ISETP.NE.AND P0, PT, R5, R0, PT ;  /* 0x000000000500720c */ /* 0x000fda0003f05270 */
[----:B------:R-:W-:Y:S05]  /*66b0*/  @P0 BRA `(.L_x_1128) ;  /* 0xfffffffc00ec0947 */ /* 0x000fea000383ffff */
.L_x_1127:
[----:B------:R-:W-:Y:S05]  /*66c0*/  WARPSYNC.ALL ;  /* 0x0000000000007948 */ /* 0x000fea0003800000 */
[----:B------:R-:W1:Y:S08]  /*66d0*/  LDC.64 R6, c[0x0][0x3f8] ;  /* 0x0000fe00ff067b82 */ /* 0x000e700000000a00 */
[----:B------:R-:W-:Y:S01]  /*66e0*/  BAR.SYNC.DEFER_BLOCKING 0x0 ;  /* 0x0000000000007b1d */ /* 0x000fe20000010000 */
[----:B-1----:R-:W-:-:S04]  /*66f0*/  LEA.HI R0, P0, R7, R6, RZ, 0x1 ;  /* 0x0000000607007211 */ /* 0x002fc800078108ff */
[----:B0-----:R-:W-:-:S04]  /*6700*/  IADD3.X R3, PT, PT, RZ, R7, RZ, P0, !PT ;  /* 0x00000007ff037210 */ /* 0x001fc800007fe4ff */
        /* <DEDUP_REMOVED lines=55> */
.L_x_1131:
        /* <DEDUP_REMOVED lines=29> */
.L_x_1130:
[----:B------:R-:W-:Y:S05]  /*6c50*/  BSYNC.RECONVERGENT B0 ;  /* 0x0000000000007941 */ /* 0x000fea0003800200 */
.L_x_1129:
        /* <DEDUP_REMOVED lines=10> */
.L_x_1132:
[C---:B------:R-:W-:Y:S02]  /*6d00*/  SHF.L.U32 R24, R61.reuse, 0x2, RZ ;  /* 0x000000023d187819 */ /* 0x040fe400000006ff */
[----:B------:R-:W-:Y:S02]  /*6d10*/  SHF.L.U64.HI R9, R61, 0x2, R10 ;  /* 0x000000023d097819 */ /* 0x000fe4000001020a */
[----:B-1----:R-:W-:-:S04]  /*6d20*/  IADD3 R12, P0, PT, R24, UR4, RZ ;  /* 0x00000004180c7c10 */ /* 0x002fc8000ff1e0ff */
[----:B------:R-:W-:Y:S02]  /*6d30*/  IADD3.X R13, PT, PT, R9, UR5, RZ, P0, !PT ;  /* 0x00000005090d7c10 */ /* 0x000fe400087fe4ff */
[C---:B------:R-:W-:Y:S02]  /*6d40*/  IADD3 R14, P0, PT, R12.reuse, R5, RZ ;  /* 0x000000050c0e7210 */ /* 0x040fe40007f1e0ff */
[C---:B---3--:R-:W-:Y:S01]  /*6d50*/  IADD3 R18, P1, PT, R12.reuse, R8, RZ ;  /* 0x000000080c127210 */ /* 0x048fe20007f3e0ff */
[----:B------:R1:W3:Y:S01]  /*6d60*/  LDG.E R26, desc[UR10][R12.64] ;  /* 0x0000000a0c1a7981 */ /* 0x0002e2000c1e1900 */
[C---:B------:R-:W-:Y:S02]  /*6d70*/  IADD3.X R15, PT, PT, R13.reuse, R4, RZ, P0, !PT ;  /* 0x000000040d0f7210 */ /* 0x040fe400007fe4ff */
[----:B------:R-:W-:Y:S02]  /*6d80*/  IADD3 R16, P0, PT, R12, R6, RZ ;  /* 0x000000060c107210 */ /* 0x000fe40007f1e0ff */
[C---:B------:R-:W-:Y:S01]  /*6d90*/  IADD3.X R19, PT, PT, R13.reuse, R7, RZ, P1, !PT ;  /* 0x000000070d137210 */ /* 0x040fe20000ffe4ff */
[----:B------:R4:W3:Y:S01]  /*6da0*/  LDG.E R27, desc[UR10][R14.64] ;  /* 0x0000000a0e1b7981 */ /* 0x0008e2000c1e1900 */
[----:B------:R-:W-:-:S03]  /*6db0*/  IADD3.X R17, PT, PT, R13, R2, RZ, P0, !PT ;  /* 0x000000020d117210 */ /* 0x000fc600007fe4ff */
[----:B------:R-:W5:Y:S04]  /*6dc0*/  LDG.E R29, desc[UR10][R18.64] ;  /* 0x0000000a121d7981 */ /* 0x000f68000c1e1900 */
[----:B------:R-:W5:Y:S01]  /*6dd0*/  LDG.E R28, desc[UR10][R16.64] ;  /* 0x0000000a101c7981 */ /* 0x000f62000c1e1900 */
[C---:B------:R-:W-:Y:S02]  /*6de0*/  SHF.L.U32 R34, R61.reuse, 0x3, RZ ;  /* 0x000000033d227819 */ /* 0x040fe400000006ff */
[----:B------:R-:W-:Y:S02]  /*6df0*/  SHF.L.U64.HI R35, R61, 0x3, R10 ;  /* 0x000000033d237819 */ /* 0x000fe4000001020a */
[----:B------:R-:W-:Y:S02]  /*6e00*/  LOP3.LUT R22, R34, 0xfffffff8, RZ, 0xc0, !PT ;  /* 0xfffffff822167812 */ /* 0x000fe400078ec0ff */
[----:B------:R-:W-:-:S02]  /*6e10*/  LOP3.LUT R24, R24, 0xfffffffc, RZ, 0xc0, !PT ;  /* 0xfffffffc18187812 */ /* 0x000fc400078ec0ff */
[C---:B--2---:R-:W-:Y:S02]  /*6e20*/  IADD3 R20, P0, PT, R22.reuse, UR6, RZ ;  /* 0x0000000616147c10 */ /* 0x044fe4000ff1e0ff */
[----:B------:R-:W-:Y:S02]  /*6e30*/  LOP3.LUT R10, R35, 0x3, RZ, 0xc0, !PT ;  /* 0x00000003230a7812 */ /* 0x000fe400078ec0ff */
[----:B0-----:R-:W-:Y:S02]  /*6e40*/  IADD3 R22, P1, PT, R22, UR8, RZ ;  /* 0x0000000816167c10 */ /* 0x001fe4000ff3e0ff */
[----:B------:R-:W-:Y:S02]  /*6e50*/  LOP3.LUT R9, R9, 0x3, RZ, 0xc0, !PT ;  /* 0x0000000309097812 */ /* 0x000fe400078ec0ff */
[----:B------:R-:W-:Y:S02]  /*6e60*/  IADD3 R24, P2, PT, R24, UR4, RZ ;  /* 0x0000000418187c10 */ /* 0x000fe4000ff5e0ff */
[----:B------:R-:W-:-:S02]  /*6e70*/  IADD3.X R21, PT, PT, R10, UR7, RZ, P0, !PT ;  /* 0x000000070a157c10 */ /* 0x000fc400087fe4ff */
[----:B------:R-:W-:Y:S02]  /*6e80*/  IADD3.X R23, PT, PT, R10, UR9, RZ, P1, !PT ;  /* 0x000000090a177c10 */ /* 0x000fe40008ffe4ff */
[----:B------:R-:W-:Y:S02]  /*6e90*/  IADD3.X R25, PT, PT, R9, UR5, RZ, P2, !PT ;  /* 0x0000000509197c10 */ /* 0x000fe400097fe4ff */
[C---:B------:R-:W-:Y:S02]  /*6ea0*/  IADD3 R10, P0, PT, R24.reuse, R5, RZ ;  /* 0x00000005180a7210 */ /* 0x040fe40007f1e0ff */
[C---:B-1----:R-:W-:Y:S02]  /*6eb0*/  IADD3 R12, P1, PT, R24.reuse, R6, RZ ;  /* 0x00000006180c7210 */ /* 0x042fe40007f3e0ff */
[----:B----4-:R-:W-:Y:S02]  /*6ec0*/  IADD3 R14, P2, PT, R24, R8, RZ ;  /* 0x00000008180e7210 */ /* 0x010fe40007f5e0ff */
[----:B------:R-:W-:-:S02]  /*6ed0*/  IADD3.X R11, PT, PT, R25, R4, RZ, P0, !PT ;  /* 0x00000004190b7210 */ /* 0x000fc400007fe4ff */
[C---:B------:R-:W-:Y:S02]  /*6ee0*/  IADD3.X R13, PT, PT, R25.reuse, R2, RZ, P1, !PT ;  /* 0x00000002190d7210 */ /* 0x040fe40000ffe4ff */
[----:B------:R-:W-:Y:S01]  /*6ef0*/  IADD3.X R15, PT, PT, R25, R7, RZ, P2, !PT ;  /* 0x00000007190f7210 */ /* 0x000fe200017fe4ff */
[----:B---3--:R-:W-:Y:S04]  /*6f00*/  STG.E.64 desc[UR10][R20.64], R26 ;  /* 0x0000001a14007986 */ /* 0x008fe8000c101b0a */
        /* <DEDUP_REMOVED lines=15> */
[----:B0-----:R-:W3:Y:S04]  /*7000*/  LDG.E R22, desc[UR10][R24.64+0x400] ;  /* 0x0004000a18167981 */ /* 0x001ee8000c1e1900 */
        /* <DEDUP_REMOVED lines=8> */
[----:B-1----:R-:W-:Y:S02]  /*7090*/  IADD3 R16, P1, PT, R9, UR8, RZ ;  /* 0x0000000809107c10 */ /* 0x002fe4000ff3e0ff */
[----:B------:R-:W-:-:S02]  /*70a0*/  IADD3.X R21, PT, PT, R28, UR7, RZ, P0, !PT ;  /* 0x000000071c157c10 */ /* 0x000fc400087fe4ff */
[----:B------:R-:W-:-:S03]  /*70b0*/  IADD3.X R17, PT, PT, R28, UR9, RZ, P1, !PT ;  /* 0x000000091c117c10 */ /* 0x000fc60008ffe4ff */
[----:B---3--:R0:W-:Y:S04]  /*70c0*/  STG.E.64 desc[UR10][R20.64], R22 ;  /* 0x0000001614007986 */ /* 0x0081e8000c101b0a */
[----:B----4-:R3:W-:Y:S04]  /*70d0*/  STG.E.64 desc[UR10][R16.64], R26 ;  /* 0x0000001a10007986 */ /* 0x0107e8000c101b0a */
[----:B------:R-:W4:Y:S04]  /*70e0*/  LDG.E R28, desc[UR10][R24.64+0x600] ;  /* 0x0006000a181c7981 */ /* 0x000f28000c1e1900 */
[----:B------:R1:W4:Y:S04]  /*70f0*/  LDG.E R29, desc[UR10][R10.64+0x600] ;  /* 0x0006000a0a1d7981 */ /* 0x000328000c1e1900 */
        /* <DEDUP_REMOVED lines=14> */
[----:B----4-:R3:W-:Y:S04]  /*71e0*/  STG.E.64 desc[UR10][R18.64], R28 ;  /* 0x0000001c12007986 */ /* 0x0107e8000c101b0a */
[----:B-----5:R3:W-:Y:S07]  /*71f0*/  STG.E.64 desc[UR10][R20.64], R30 ;  /* 0x0000001e14007986 */ /* 0x0207ee000c101b0a */
[----:B------:R-:W-:Y:S05]  /*7200*/  @P0 BRA `(.L_x_1132) ;  /* 0xfffffff800bc0947 */ /* 0x000fea000383ffff */
[----:B------:R-:W-:Y:S05]  /*7210*/  EXIT ;  /* 0x000000000000794d */ /* 0x000fea0003800000 */
.L_x_1133:
        /* <DEDUP_REMOVED lines=14> */
.L_x_2494:


//--------------------- .text._Z35group_norm_nhwc_bwd_one_pass_kernelI11Fp32IOBf16WLi64ELi4ELi128EEv26Group_norm_nhwc_bwd_params --------------------------
	.section	.text._Z35group_norm_nhwc_bwd_one_pass_kernelI11Fp32IOBf16WLi64ELi4ELi128EEv26Group_norm_nhwc_bwd_params,"ax",@progbits
	.align	128
        .global         _Z35group_norm_nhwc_bwd_one_pass_kernelI11Fp32IOBf16WLi64ELi4ELi128EEv26Group_norm_nhwc_bwd_params
        .type           _Z35group_norm_nhwc_bwd_one_pass_kernelI11Fp32IOBf16WLi64ELi4ELi128EEv26Group_norm_nhwc_bwd_params,@function
        .size           _Z35group_norm_nhwc_bwd_one_pass_kernelI11Fp32IOBf16WLi64ELi4ELi128EEv26Group_norm_nhwc_bwd_params,(.L_x_2495 - _Z35group_norm_nhwc_bwd_one_pass_kernelI11Fp32IOBf16WLi64ELi4ELi128EEv26Group_norm_nhwc_bwd_params)
        .other          _Z35group_norm_nhwc_bwd_one_pass_kernelI11Fp32IOBf16WLi64ELi4ELi128EEv26Group_norm_nhwc_bwd_params,@"STO_CUDA_ENTRY STV_DEFAULT"
_Z35group_norm_nhwc_bwd_one_pass_kernelI11Fp32IOBf16WLi64ELi4ELi128EEv26Group_norm_nhwc_bwd_params:
.text._Z35group_norm_nhwc_bwd_one_pass_kernelI11Fp32IOBf16WLi64ELi4ELi128EEv26Group_norm_nhwc_bwd_params:
        /* <DEDUP_REMOVED lines=27> */
.L_x_1155:
[----:B0-----:R-:W0:Y:S01]  /*01b0*/  LDC R8, c[0x0][0x410] ;  /* 0x00010400ff087b82 */ /* 0x001e220000000800 */
[----:B-1----:R-:W1:Y:S01]  /*01c0*/  LDCU.64 UR6, c[0x0][0x3b8] ;  /* 0x00007700ff0677ac */ /* 0x002e620008000a00 */
[----:B--2---:R-:W2:Y:S01]  /*01d0*/  LDCU.128 UR24, c[0x0][0x400] ;  /* 0x00008000ff1877ac */ /* 0x004ea20008000c00 */
[----:B-1----:R-:W-:Y:S01]  /*01e0*/  UIMAD.WIDE UR6, UR11, 0x8, UR6 ;  /* 0x000000080b0678a5 */ /* 0x002fe2000f8e0206 */
[----:B0-----:R-:W-:-:S05]  /*01f0*/  IABS R5, R8 ;  /* 0x0000000800057213 */ /* 0x001fca0000000000 */
[----:B---3--:R-:W-:Y:S01]  /*0200*/  MOV R6, UR6 ;  /* 0x0000000600067c02 */ /* 0x008fe20008000f00 */
[----:B------:R-:W0:Y:S01]  /*0210*/  I2F.RP R0, R5 ;  /* 0x0000000500007306 */ /* 0x000e220000209400 */
[----:B------:R-:W-:-:S03]  /*0220*/  SHF.R.S32.HI R11, RZ, 0x1f, R32 ;  /* 0x0000001fff0b7819 */ /* 0x000fc60000011420 */
[----:B------:R-:W1:Y:S04]  /*0230*/  LDCU.U8 UR6, c[0x0][0x414] ;  /* 0x00008280ff0677ac */ /* 0x000e680008000000 */
[----:B0-----:R-:W0:Y:S02]  /*0240*/  MUFU.RCP R0, R0 ;  /* 0x0000000000007308 */ /* 0x001e240000001000 */
[----:B0-----:R-:W-:-:S06]  /*0250*/  IADD3 R2, PT, PT, R0, 0xffffffe, RZ ;  /* 0x0ffffffe00027810 */ /* 0x001fcc0007ffe0ff */
[----:B------:R0:W3:Y:S02]  /*0260*/  F2I.FTZ.U32.TRUNC.NTZ R3, R2 ;  /* 0x0000000200037305 */ /* 0x0000e4000021f000 */
[----:B0-----:R-:W-:Y:S01]  /*0270*/  HFMA2 R2, -RZ, RZ, 0, 0 ;  /* 0x00000000ff027431 */ /* 0x001fe200000001ff */
[----:B---3--:R-:W-:-:S05]  /*0280*/  IADD3 R4, PT, PT, RZ, -R3, RZ ;  /* 0x80000003ff047210 */ /* 0x008fca0007ffe0ff */
[----:B------:R-:W-:Y:S01]  /*0290*/  IMAD R7, R4, R5, RZ ;  /* 0x0000000504077224 */ /* 0x000fe200078e02ff */
[----:B------:R-:W-:-:S03]  /*02a0*/  IABS R4, UR11 ;  /* 0x0000000b00047c13 */ /* 0x000fc60008000000 */
[----:B------:R-:W-:Y:S01]  /*02b0*/  IMAD.HI.U32 R3, R3, R7, R2 ;  /* 0x0000000703037227 */ /* 0x000fe200078e0002 */
[----:B------:R-:W-:Y:S02]  /*02c0*/  MOV R7, UR7 ;  /* 0x0000000700077c02 */ /* 0x000fe40008000f00 */
[----:B------:R-:W-:-:S03]  /*02d0*/  LOP3.LUT R2, R8, UR11, RZ, 0x3c, !PT ;  /* 0x0000000b08027c12 */ /* 0x000fc6000f8e3cff */
[----:B------:R-:W-:Y:S01]  /*02e0*/  IMAD.HI.U32 R3, R3, R4, RZ ;  /* 0x0000000403037227 */ /* 0x000fe200078e00ff */
[----:B------:R-:W3:Y:S04]  /*02f0*/  LDG.E.64 R6, desc[UR14][R6.64] ;  /* 0x0000000e06067981 */ /* 0x000ee8000c1e1b00 */
[----:B------:R-:W-:-:S05]  /*0300*/  IADD3 R0, PT, PT, -R3, RZ, RZ ;  /* 0x000000ff03007210 */ /* 0x000fca0007ffe1ff */
[----:B------:R-:W-:-:S05]  /*0310*/  IMAD R0, R5, R0, R4 ;  /* 0x0000000005007224 */ /* 0x000fca00078e0204 */
[----:B------:R-:W-:Y:S02]  /*0320*/  ISETP.GT.U32.AND P4, PT, R5, R0, PT ;  /* 0x000000000500720c */ /* 0x000fe40003f84070 */
[----:B--2---:R-:W-:-:S11]  /*0330*/  ISETP.GE.U32.AND P0, PT, R32, UR24, PT ;  /* 0x0000001820007c0c */ /* 0x004fd6000bf06070 */
[----:B------:R-:W-:-:S04]  /*0340*/  @!P4 IADD3 R0, PT, PT, R0, -R5, RZ ;  /* 0x800000050000c210 */ /* 0x000fc80007ffe0ff */
[----:B------:R-:W-:Y:S02]  /*0350*/  ISETP.GE.U32.AND P3, PT, R0, R5, PT ;  /* 0x000000050000720c */ /* 0x000fe40003f66070 */
[----:B------:R-:W-:Y:S02]  /*0360*/  ISETP.LE.AND P1, PT, RZ, UR11, PT ;  /* 0x0000000bff007c0c */ /* 0x000fe4000bf23270 */
[----:B------:R-:W-:Y:S02]  /*0370*/  ISETP.GE.AND P2, PT, R2, RZ, PT ;  /* 0x000000ff0200720c */ /* 0x000fe40003f46270 */
[----:B------:R-:W-:Y:S02]  /*0380*/  ISETP.GE.AND.EX P0, PT, R11, UR25, PT, P0 ;  /* 0x000000190b007c0c */ /* 0x000fe4000bf06300 */
[----:B------:R-:W-:Y:S02]  /*0390*/  @!P4 IADD3 R3, PT, PT, R3, 0x1, RZ ;  /* 0x000000010303c810 */ /* 0x000fe40007ffe0ff */
[----:B------:R-:W-:-:S02]  /*03a0*/  ISETP.GT.U32.AND P4, PT, R5, R0, PT ;  /* 0x000000000500720c */ /* 0x000fc40003f84070 */
[----:B------:R-:W-:Y:S02]  /*03b0*/  IADD3 R5, PT, PT, R0, -R5, RZ ;  /* 0x8000000500057210 */ /* 0x000fe40007ffe0ff */
[----:B------:R-:W-:Y:S02]  /*03c0*/  @P3 IADD3 R3, PT, PT, R3, 0x1, RZ ;  /* 0x0000000103033810 */ /* 0x000fe40007ffe0ff */
[----:B------:R-:W-:Y:S02]  /*03d0*/  SEL R0, R5, R0, !P4 ;  /* 0x0000000005007207 */ /* 0x000fe40006000000 */
[----:B------:R-:W-:Y:S01]  /*03e0*/  MOV R2, R3 ;  /* 0x0000000300027202 */ /* 0x000fe20000000f00 */
[----:B------:R-:W0:Y:S01]  /*03f0*/  @!P0 LDC.64 R14, c[0x0][0x3f8] ;  /* 0x0000fe00ff0e8b82 */ /* 0x000e220000000a00 */
[----:B------:R-:W-:Y:S02]  /*0400*/  ISETP.NE.AND P3, PT, R8, RZ, PT ;  /* 0x000000ff0800720c */ /* 0x000fe40003f65270 */
[----:B------:R-:W-:-:S02]  /*0410*/  LOP3.LUT R5, RZ, R8, RZ, 0x33, !PT ;  /* 0x00000008ff057212 */ /* 0x000fc400078e33ff */
[----:B------:R-:W-:Y:S02]  /*0420*/  @!P1 IADD3 R0, PT, PT, -R0, RZ, RZ ;  /* 0x000000ff00009210 */ /* 0x000fe40007ffe1ff */
[----:B------:R-:W-:Y:S01]  /*0430*/  @!P2 IADD3 R2, PT, PT, -R2, RZ, RZ ;  /* 0x000000ff0202a210 */ /* 0x000fe20007ffe1ff */
[----:B------:R-:W2:Y:S01]  /*0440*/  @!P0 LDC.64 R12, c[0x0][0x3a0] ;  /* 0x0000e800ff0c8b82 */ /* 0x000ea20000000a00 */
[C---:B------:R-:W-:Y:S02]  /*0450*/  SEL R3, R5.reuse, R0, !P3 ;  /* 0x0000000005037207 */ /* 0x040fe40005800000 */
[----:B------:R-:W-:Y:S02]  /*0460*/  SHF.L.U32 R17, R26, 0x1, RZ ;  /* 0x000000011a117819 */ /* 0x000fe400000006ff */
[----:B------:R-:W-:Y:S02]  /*0470*/  SEL R5, R5, R2, !P3 ;  /* 0x0000000205057207 */ /* 0x000fe40005800000 */
[----:B------:R-:W-:-:S02]  /*0480*/  SHF.L.U32 R0, R3, 0x2, RZ ;  /* 0x0000000203007819 */ /* 0x000fc400000006ff */
[----:B------:R-:W-:Y:S02]  /*0490*/  LOP3.LUT R17, R17, 0x2, RZ, 0xc0, !PT ;  /* 0x0000000211117812 */ /* 0x000fe400078ec0ff */
[----:B------:R-:W-:Y:S02]  /*04a0*/  SHF.R.S32.HI R2, RZ, 0x1f, R5 ;  /* 0x0000001fff027819 */ /* 0x000fe40000011405 */
[----:B-1----:R-:W-:Y:S02]  /*04b0*/  ISETP.NE.AND P2, PT, RZ, UR6, PT ;  /* 0x00000006ff007c0c */ /* 0x002fe4000bf45270 */
[----:B------:R-:W-:Y:S01]  /*04c0*/  SHF.R.S32.HI R35, RZ, 0x1f, R0 ;  /* 0x0000001fff237819 */ /* 0x000fe20000011400 */
[----:B------:R-:W-:Y:S01]  /*04d0*/  IMAD R2, R2, UR26, RZ ;  /* 0x0000001a02027c24 */ /* 0x000fe2000f8e02ff */
[----:B------:R-:W-:-:S03]  /*04e0*/  LOP3.LUT R34, R0, R17, RZ, 0xfc, !PT ;  /* 0x0000001100227212 */ /* 0x000fc600078efcff */
[C---:B------:R-:W-:Y:S02]  /*04f0*/  IMAD R37, R5.reuse, UR27, R2 ;  /* 0x0000001b05257c24 */ /* 0x040fe4000f8e0202 */
[----:B------:R-:W-:Y:S02]  /*0500*/  IMAD.WIDE.U32 R34, R5, UR26, R34 ;  /* 0x0000001a05227c25 */ /* 0x000fe4000f8e0022 */
[----:B------:R-:W1:Y:S02]  /*0510*/  @!P0 LDC.64 R4, c[0x0][0x398] ;  /* 0x0000e600ff048b82 */ /* 0x000e640000000a00 */
[----:B0-----:R-:W-:Y:S01]  /*0520*/  @!P0 IMAD R2, R11, R14, RZ ;  /* 0x0000000e0b028224 */ /* 0x001fe200078e02ff */
[----:B------:R-:W-:Y:S02]  /*0530*/  IADD3 R37, PT, PT, R35, R37, RZ ;  /* 0x0000002523257210 */ /* 0x000fe40007ffe0ff */
[----:B------:R-:W-:-:S03]  /*0540*/  @!P0 MOV R36, R34 ;  /* 0x0000002200248202 */ /* 0x000fc60000000f00 */
[----:B------:R-:W0:Y:S01]  /*0550*/  @P2 LDC.64 R8, c[0x0][0x3b0] ;  /* 0x0000ec00ff082b82 */ /* 0x000e220000000a00 */
[C---:B------:R-:W-:Y:S02]  /*0560*/  @!P0 IMAD R19, R32.reuse, R15, R2 ;  /* 0x0000000f20138224 */ /* 0x040fe400078e0202 */
[----:B------:R-:W-:-:S05]  /*0570*/  @!P0 IMAD.WIDE.U32 R14, R32, R14, R36 ;  /* 0x0000000e200e8225 */ /* 0x000fca00078e0024 */
[----:B------:R-:W4:Y:S01]  /*0580*/  LDC.64 R10, c[0x0][0x3a8] ;  /* 0x0000ea00ff0a7b82 */ /* 0x000f220000000a00 */
[----:B------:R-:W-:Y:S02]  /*0590*/  @!P0 IADD3 R19, PT, PT, R15, R19, RZ ;  /* 0x000000130f138210 */ /* 0x000fe40007ffe0ff */
[C---:B------:R-:W-:Y:S02]  /*05a0*/  @!P0 SHF.L.U32 R15, R14.reuse, 0x2, RZ ;  /* 0x000000020e0f8819 */ /* 0x040fe400000006ff */
[----:B------:R-:W-:Y:S02]  /*05b0*/  @!P0 SHF.L.U64.HI R2, R14, 0x2, R19 ;  /* 0x000000020e028819 */ /* 0x000fe40000010213 */
[C---:B--2---:R-:W-:Y:S02]  /*05c0*/  @!P0 IADD3 R14, P1, PT, R15.reuse, R12, RZ ;  /* 0x0000000c0f0e8210 */ /* 0x044fe40007f3e0ff */
[----:B-1----:R-:W-:Y:S02]  /*05d0*/  @!P0 IADD3 R16, P3, PT, R15, R4, RZ ;  /* 0x000000040f108210 */ /* 0x002fe40007f7e0ff */
[----:B------:R-:W-:-:S02]  /*05e0*/  IADD3 R19, PT, PT, R17, R0, RZ ;  /* 0x0000000011137210 */ /* 0x000fc40007ffe0ff */
[C---:B------:R-:W-:Y:S02]  /*05f0*/  @!P0 IADD3.X R15, PT, PT, R2.reuse, R13, RZ, P1, !PT ;  /* 0x0000000d020f8210 */ /* 0x040fe40000ffe4ff */
[----:B------:R-:W-:Y:S02]  /*0600*/  CS2R R12, SRZ ;  /* 0x00000000000c7805 */ /* 0x000fe4000001ff00 */
[----:B------:R-:W-:Y:S01]  /*0610*/  @!P0 IADD3.X R17, PT, PT, R2, R5, RZ, P3, !PT ;  /* 0x0000000502118210 */ /* 0x000fe20001ffe4ff */
[C---:B0-----:R-:W-:Y:S01]  /*0620*/  @P2 IMAD.WIDE R8, R19.reuse, 0x2, R8 ;  /* 0x0000000213082825 */ /* 0x041fe200078e0208 */
[----:B------:R-:W-:Y:S02]  /*0630*/  CS2R R4, SRZ ;  /* 0x0000000000047805 */ /* 0x000fe4000001ff00 */
[----:B------:R-:W2:Y:S01]  /*0640*/  @!P0 LDG.E.64 R12, desc[UR14][R14.64] ;  /* 0x0000000e0e0c8981 */ /* 0x000ea2000c1e1b00 */
[----:B----4-:R-:W-:-:S03]  /*0650*/  IMAD.WIDE R10, R19, 0x2, R10 ;  /* 0x00000002130a7825 */ /* 0x010fc600078e020a */
[----:B------:R-:W4:Y:S04]  /*0660*/  @P2 LDG.E.U16 R2, desc[UR14][R8.64] ;  /* 0x0000000e08022981 */ /* 0x000f28000c1e1500 */
[----:B------:R-:W5:Y:S04]  /*0670*/  @P2 LDG.E.U16 R18, desc[UR14][R8.64+0x2] ;  /* 0x0000020e08122981 */ /* 0x000f68000c1e1500 */
[----:B------:R-:W5:Y:S04]  /*0680*/  LDG.E.U16 R27, desc[UR14][R10.64] ;  /* 0x0000000e0a1b7981 */ /* 0x000f68000c1e1500 */
[----:B------:R-:W5:Y:S04]  /*0690*/  LDG.E.U16 R25, desc[UR14][R10.64+0x2] ;  /* 0x0000020e0a197981 */ /* 0x000f68000c1e1500 */
[----:B------:R-:W5:Y:S01]  /*06a0*/  @!P0 LDG.E.64 R4, desc[UR14][R16.64] ;  /* 0x0000000e10048981 */ /* 0x000f62000c1e1b00 */
[----:B------:R-:W-:Y:S01]  /*06b0*/  UMOV UR17, 0x3f800000 ;  /* 0x3f80000000117882 */ /* 0x000fe20000000000 */
[----:B------:R-:W-:Y:S01]  /*06c0*/  HFMA2 R30, -RZ, RZ, 0, 0 ;  /* 0x00000000ff1e7431 */ /* 0x000fe200000001ff */
[----:B------:R-:W-:Y:S01]  /*06d0*/  MOV R28, RZ ;  /* 0x000000ff001c7202 */ /* 0x000fe20000000f00 */
[----:B---3--:R-:W-:-:S05]  /*06e0*/  FFMA.FTZ R7, -R6, R6, R7 ;  /* 0x0000000606077223 */ /* 0x008fca0000010107 */
        /* <DEDUP_REMOVED lines=8> */
[C---:B--2---:R-:W-:Y:S01]  /*0770*/  FADD.FTZ R12, -R6.reuse, R12 ;  /* 0x0000000c060c7221 */ /* 0x044fe20000010100 */
[----:B------:R-:W-:-:S03]  /*0780*/  FADD.FTZ R13, -R6, R13 ;  /* 0x0000000d060d7221 */ /* 0x000fc60000010100 */
[----:B------:R-:W-:Y:S01]  /*0790*/  FMUL.FTZ R0, R12, UR17 ;  /* 0x000000110c007c20 */ /* 0x000fe20008410000 */
[----:B----4-:R-:W-:Y:S01]  /*07a0*/  @P2 SHF.L.U32 R30, R2, 0x10, RZ ;  /* 0x00000010021e2819 */ /* 0x010fe200000006ff */
[----:B------:R-:W-:Y:S01]  /*07b0*/  FMUL.FTZ R2, R13, UR17 ;  /* 0x000000110d027c20 */ /* 0x000fe20008410000 */
[----:B-----5:R-:W-:Y:S02]  /*07c0*/  @P2 SHF.L.U32 R28, R18, 0x10, RZ ;  /* 0x00000010121c2819 */ /* 0x020fe400000006ff */
[----:B------:R-:W-:Y:S02]  /*07d0*/  SHF.L.U32 R27, R27, 0x10, RZ ;  /* 0x000000101b1b7819 */ /* 0x000fe400000006ff */
[----:B------:R-:W-:Y:S02]  /*07e0*/  SHF.L.U32 R25, R25, 0x10, RZ ;  /* 0x0000001019197819 */ /* 0x000fe400000006ff */
[----:B------:R-:W-:Y:S02]  /*07f0*/  MOV R7, R5 ;  /* 0x0000000500077202 */ /* 0x000fe40000000f00 */
[----:B------:R-:W-:Y:S01]  /*0800*/  MOV R6, R4 ;  /* 0x0000000400067202 */ /* 0x000fe20000000f00 */
        /* <DEDUP_REMOVED lines=19> */
.L_x_1135:
        /* <DEDUP_REMOVED lines=44> */
.L_x_1137:
[----:B------:R-:W-:Y:S05]  /*0c00*/  BSYNC.RECONVERGENT B0 ;  /* 0x0000000000007941 */ /* 0x000fea0003800200 */
.L_x_1136:
        /* <DEDUP_REMOVED lines=15> */
.L_x_1139:
[----:B------:R-:W-:Y:S05]  /*0d00*/  BSYNC.RECONVERGENT B0 ;  /* 0x0000000000007941 */ /* 0x000fea0003800200 */
.L_x_1138:
        /* <DEDUP_REMOVED lines=318> */
.L_x_1141:
[----:B------:R-:W-:Y:S05]  /*20f0*/  BSYNC.RECONVERGENT B0 ;  /* 0x0000000000007941 */ /* 0x000fea0003800200 */
.L_x_1140:
        /* <DEDUP_REMOVED lines=8> */
[----:B------:R-:W-:Y:S01]  /*2180*/  SHF.L.U32 R23, R18, 0x1, RZ ;  /* 0x0000000112177819 */ /* 0x000fe200000006ff */
[----:B--2---:R-:W-:Y:S01]  /*2190*/  IMAD.WIDE R14, R3, 0x4, R14 ;  /* 0x00000004030e7825 */ /* 0x004fe200078e020e */
[----:B------:R-:W-:Y:S02]  /*21a0*/  IADD3.X R3, PT, PT, RZ, R13, RZ, P1, !PT ;  /* 0x0000000dff037210 */ /* 0x000fe40000ffe4ff */
[----:B------:R-:W-:Y:S02]  /*21b0*/  LEA.HI R19, P1, R17, R16, RZ, 0x1 ;  /* 0x0000001011137211 */ /* 0x000fe400078308ff */
[----:B------:R-:W-:Y:S01]  /*21c0*/  LOP3.LUT R23, R23, 0xfffffffc, RZ, 0xc0, !PT ;  /* 0xfffffffc17177812 */ /* 0x000fe200078ec0ff */
[----:B------:R4:W-:Y:S01]  /*21d0*/  REDG.E.ADD.F32.FTZ.RN.STRONG.GPU desc[UR14][R14.64], R8 ;  /* 0x000000080e0079a6 */ /* 0x0009e2000c12f30e */
[----:B------:R-:W-:-:S02]  /*21e0*/  SHF.L.U32 R21, R19, 0x1, RZ ;  /* 0x0000000113157819 */ /* 0x000fc400000006ff */
        /* <DEDUP_REMOVED lines=13> */
.L_x_1143:
[----:B------:R-:W-:Y:S05]  /*22c0*/  BSYNC.RECONVERGENT B0 ;  /* 0x0000000000007941 */ /* 0x000fea0003800200 */
.L_x_1142:
        /* <DEDUP_REMOVED lines=30> */
.L_x_1146:
[----:B0-----:R-:W4:Y:S04]  /*24b0*/  LDG.E.STRONG.GPU R3, desc[UR14][R8.64] ;  /* 0x0000000e08037981 */ /* 0x001f28000c1ef900 */
[----:B----4-:R-:W-:Y:S01]  /*24c0*/  CCTL.IVALL ;  /* 0x00000000ff00798f */ /* 0x010fe20002000000 */
[----:B------:R-:W-:Y:S05]  /*24d0*/  YIELD ;  /* 0x0000000000007946 */ /* 0x000fea0003800000 */
[----:B------:R-:W-:-:S13]  /*24e0*/  ISETP.NE.AND P1, PT, R3, R12, PT ;  /* 0x0000000c0300720c */ /* 0x000fda0003f25270 */
[----:B------:R-:W-:Y:S05]  /*24f0*/  @P1 BRA `(.L_x_1146) ;  /* 0xfffffffc00ec1947 */ /* 0x000fea000383ffff */
.L_x_1145:
[----:B------:R-:W-:Y:S05]  /*2500*/  WARPSYNC.ALL ;  /* 0x0000000000007948 */ /* 0x000fea0003800000 */
[----:B------:R-:W-:Y:S01]  /*2510*/  BAR.SYNC.DEFER_BLOCKING 0x0 ;  /* 0x0000000000007b1d */ /* 0x000fe20000010000 */
[----:B0-----:R-:W-:-:S05]  /*2520*/  HFMA2 R3, -RZ, RZ, 0, 0 ;  /* 0x00000000ff037431 */ /* 0x001fca00000001ff */
[----:B------:R-:W-:Y:S05]  /*2530*/  @!P4 BRA `(.L_x_1147) ;  /* 0x00000004002cc947 */ /* 0x000fea0003800000 */
[----:B------:R-:W-:-:S07]  /*2540*/  MOV R3, RZ ;  /* 0x000000ff00037202 */ /* 0x000fce0000000f00 */
.L_x_1148:
[C---:B------:R-:W-:Y:S02]  /*2550*/  ISETP.EQ.OR P4, PT, R3.reuse, UR19, P3 ;  /* 0x0000001303007c0c */ /* 0x040fe40009f82670 */
[C---:B----4-:R-:W-:Y:S02]  /*2560*/  IADD3 R10, PT, PT, R3.reuse, 0x1, RZ ;  /* 0x00000001030a7810 */ /* 0x050fe40007ffe0ff */
[C---:B--2---:R-:W-:Y:S02]  /*2570*/  IADD3 R13, PT, PT, R3.reuse, 0x2, RZ ;  /* 0x00000002030d7810 */ /* 0x044fe40007ffe0ff */
        /* <DEDUP_REMOVED lines=18> */
[----:B------:R-:W-:Y:S02]  /*26a0*/  HFMA2 R15, -RZ, RZ, 0, 4.76837158203125e-07 ;  /* 0x00000008ff0f7431 */ /* 0x000fe400000001ff */
[----:B------:R-:W-:Y:S01]  /*26b0*/  @!P6 IMAD.WIDE.U32 R12, R13, R16, UR8 ;  /* 0x000000080d0cee25 */ /* 0x000fe2000f8e0010 */
[----:B------:R-:W2:Y:S03]  /*26c0*/  @!P5 LDG.E.64 R10, desc[UR14][R10.64] ;  /* 0x0000000e0a0ad981 */ /* 0x000ea6000c1e1b00 */
[----:B------:R-:W-:Y:S02]  /*26d0*/  @!P1 IMAD.WIDE.U32 R14, R14, R15, UR8 ;  /* 0x000000080e0e9e25 */ /* 0x000fe4000f8e000f */
[----:B------:R-:W4:Y:S04]  /*26e0*/  @!P6 LDG.E.64 R12, desc[UR14][R12.64] ;  /* 0x0000000e0c0ce981 */ /* 0x000f28000c1e1b00 */
[----:B------:R-:W5:Y:S01]  /*26f0*/  @!P1 LDG.E.64 R14, desc[UR14][R14.64] ;  /* 0x0000000e0e0e9981 */ /* 0x000f62000c1e1b00 */
[----:B------:R-:W-:-:S02]  /*2700*/  HFMA2 R17, -RZ, RZ, 0, 4.76837158203125e-07 ;  /* 0x00000008ff117431 */ /* 0x000fc400000001ff */
[----:B---3--:R-:W-:Y:S01]  /*2710*/  @!P4 FADD.FTZ R6, R6, R8 ;  /* 0x000000080606c221 */ /* 0x008fe20000010000 */
[----:B------:R-:W-:Y:S01]  /*2720*/  IADD3 R8, PT, PT, R3, 0x4, RZ ;  /* 0x0000000403087810 */ /* 0x000fe20007ffe0ff */
[----:B------:R-:W-:Y:S01]  /*2730*/  @!P4 FADD.FTZ R7, R7, R9 ;  /* 0x000000090707c221 */ /* 0x000fe20000010000 */
[----:B------:R-:W-:Y:S02]  /*2740*/  IADD3 R9, PT, PT, R3, 0x5, RZ ;  /* 0x0000000503097810 */ /* 0x000fe40007ffe0ff */
        /* <DEDUP_REMOVED lines=10> */
[----:B------:R-:W-:-:S02]  /*27f0*/  ISETP.EQ.OR P6, PT, R11, UR19, P3 ;  /* 0x000000130b007c0c */ /* 0x000fc40009fc2670 */
[----:B------:R-:W-:Y:S01]  /*2800*/  MOV R10, UR21 ;  /* 0x00000015000a7c02 */ /* 0x000fe20008000f00 */
[----:B------:R-:W-:Y:S01]  /*2810*/  @!P1 FADD.FTZ R6, R6, R14 ;  /* 0x0000000e06069221 */ /* 0x000fe20000010000 */
[----:B------:R-:W-:Y:S01]  /*2820*/  MOV R15, 0x8 ;  /* 0x00000008000f7802 */ /* 0x000fe20000000f00 */
[----:B------:R-:W-:Y:S01]  /*2830*/  @!P4 IMAD R8, R8, R13, UR12 ;  /* 0x0000000c0808ce24 */ /* 0x000fe2000f8e020d */
[----:B------:R-:W-:Y:S01]  /*2840*/  ISETP.EQ.OR P1, PT, R12, UR19, P3 ;  /* 0x000000130c007c0c */ /* 0x000fe20009f22670 */
[----:B------:R-:W-:Y:S02]  /*2850*/  @!P5 IMAD R10, R9, R10, UR12 ;  /* 0x0000000c090ade24 */ /* 0x000fe4000f8e020a */
[----:B------:R-:W-:Y:S01]  /*2860*/  @!P4 IMAD.WIDE.U32 R8, R8, R15, UR8 ;  /* 0x000000080808ce25 */ /* 0x000fe2000f8e000f */
[----:B------:R-:W-:Y:S02]  /*2870*/  MOV R14, UR21 ;  /* 0x00000015000e7c02 */ /* 0x000fe40008000f00 */
[----:B------:R-:W-:-:S03]  /*2880*/  MOV R15, UR21 ;  /* 0x00000015000f7c02 */ /* 0x000fc60008000f00 */
[----:B------:R-:W2:Y:S01]  /*2890*/  @!P4 LDG.E.64 R8, desc[UR14][R8.64] ;  /* 0x0000000e0808c981 */ /* 0x000ea2000c1e1b00 */
[----:B------:R-:W-:Y:S02]  /*28a0*/  @!P6 IMAD R13, R11, R14, UR12 ;  /* 0x0000000c0b0dee24 */ /* 0x000fe4000f8e020e */
        /* <DEDUP_REMOVED lines=20> */
.L_x_1147:
        /* <DEDUP_REMOVED lines=8> */
[C---:B----4-:R-:W-:Y:S01]  /*2a70*/  IADD3 R10, PT, PT, R3.reuse, 0x1, RZ ;  /* 0x00000001030a7810 */ /* 0x050fe20007ffe0ff */
[----:B------:R-:W-:Y:S01]  /*2a80*/  HFMA2 R9, -RZ, RZ, 0, 4.76837158203125e-07 ;  /* 0x00000008ff097431 */ /* 0x000fe200000001ff */
[C---:B------:R-:W-:Y:S01]  /*2a90*/  ISETP.EQ.OR P1, PT, R3.reuse, UR19, P3 ;  /* 0x0000001303007c0c */ /* 0x040fe20009f22670 */
[----:B------:R-:W-:Y:S01]  /*2aa0*/  HFMA2 R16, -RZ, RZ, 0, 4.76837158203125e-07 ;  /* 0x00000008ff107431 */ /* 0x000fe200000001ff */
        /* <DEDUP_REMOVED lines=15> */
[----:B------:R-:W3:Y:S03]  /*2ba0*/  @!P1 LDG.E.64 R8, desc[UR14][R8.64] ;  /* 0x0000000e08089981 */ /* 0x000ee6000c1e1b00 */
        /* <DEDUP_REMOVED lines=16> */
.L_x_1149:
[----:B------:R-:W-:Y:S05]  /*2cb0*/  BRA.U !UP1, `(.L_x_1144) ;  /* 0x0000000109847547 */ /* 0x000fea000b800000 */
[----:B------:R-:W-:Y:S02]  /*2cc0*/  UISETP.NE.AND UP0, UPT, UR7, 0x1, UPT ;  /* 0x000000010700788c */ /* 0x000fe4000bf05270 */
[----:B------:R-:W-:-:S07]  /*2cd0*/  ULOP3.LUT UP1, URZ, UR20, 0x1, URZ, 0xc0, !UPT ;  /* 0x0000000114ff7892 */ /* 0x000fce000f82c0ff */
[----:B------:R-:W-:Y:S05]  /*2ce0*/  BRA.U !UP0, `(.L_x_1150) ;  /* 0x0000000108487547 */ /* 0x000fea000b800000 */
[C---:B----4-:R-:W-:Y:S01]  /*2cf0*/  IADD3 R8, PT, PT, R3.reuse, 0x1, RZ ;  /* 0x0000000103087810 */ /* 0x050fe20007ffe0ff */
        /* <DEDUP_REMOVED lines=17> */
.L_x_1150:
[----:B------:R-:W-:Y:S01]  /*2e10*/  ISETP.EQ.OR P1, PT, R3, UR19, P3 ;  /* 0x0000001303007c0c */ /* 0x000fe20009f22670 */
[----:B------:R-:W-:Y:S03]  /*2e20*/  BSSY.RECONVERGENT B0, `(.L_x_1144) ;  /* 0x000000a000007945 */ /* 0x000fe60003800200 */
[----:B------:R-:W-:-:S13]  /*2e30*/  PLOP3.LUT P1, PT, P1, PT, UP1, 0xd5, 0x5d ;  /* 0x00000000005d781c */ /* 0x000fda0000f2fa1d */
[----:B------:R-:W-:Y:S05]  /*2e40*/  @P1 BRA `(.L_x_1151) ;  /* 0x00000000001c1947 */ /* 0x000fea0003800000 */
[----:B----4-:R-:W-:Y:S01]  /*2e50*/  MOV R8, UR21 ;  /* 0x0000001500087c02 */ /* 0x010fe20008000f00 */
[----:B------:R-:W-:-:S04]  /*2e60*/  HFMA2 R9, -RZ, RZ, 0, 4.76837158203125e-07 ;  /* 0x00000008ff097431 */ /* 0x000fc800000001ff */
[----:B------:R-:W-:-:S04]  /*2e70*/  IMAD R8, R3, R8, UR12 ;  /* 0x0000000c03087e24 */ /* 0x000fc8000f8e0208 */
[----:B------:R-:W-:-:S06]  /*2e80*/  IMAD.WIDE.U32 R8, R8, R9, UR8 ;  /* 0x0000000808087e25 */ /* 0x000fcc000f8e0009 */
[----:B------:R-:W3:Y:S02]  /*2e90*/  LDG.E.64 R8, desc[UR14][R8.64] ;  /* 0x0000000e08087981 */ /* 0x000ee4000c1e1b00 */
[----:B---3--:R-:W-:Y:S01]  /*2ea0*/  FADD.FTZ R6, R6, R8 ;  /* 0x0000000806067221 */ /* 0x008fe20000010000 */
[----:B------:R-:W-:-:S07]  /*2eb0*/  FADD.FTZ R7, R7, R9 ;  /* 0x0000000907077221 */ /* 0x000fce0000010000 */
.L_x_1151:
[----:B------:R-:W-:Y:S05]  /*2ec0*/  BSYNC.RECONVERGENT B0 ;  /* 0x0000000000007941 */ /* 0x000fea0003800200 */
.L_x_1144:
        /* <DEDUP_REMOVED lines=12> */
[----:B------:R-:W1:Y:S04]  /*2f90*/  MUFU.EX2 R3, R3 ;  /* 0x0000000300037308 */ /* 0x000e680000000800 */
[----:B------:R-:W5:Y:S01]  /*2fa0*/  MUFU.EX2 R10, R10 ;  /* 0x0000000a000a7308 */ /* 0x000f620000000800 */
[----:B-1-3--:R-:W-:Y:S01]  /*2fb0*/  FADD.FTZ R6, R3, 1 ;  /* 0x3f80000003067421 */ /* 0x00afe20000010000 */
[----:B-----5:R-:W-:-:S03]  /*2fc0*/  FADD.FTZ R11, R10, 1 ;  /* 0x3f8000000a0b7421 */ /* 0x020fc60000010000 */
        /* <DEDUP_REMOVED lines=10> */
.L_x_1152:
[----:B0---4-:R-:W-:Y:S01]  /*3070*/  FMUL.FTZ R3, R8, UR6 ;  /* 0x0000000608037c20 */ /* 0x011fe20008410000 */
[----:B------:R-:W-:Y:S01]  /*3080*/  FMUL.FTZ R9, R9, UR6 ;  /* 0x0000000609097c20 */ /* 0x000fe20008410000 */
[----:B------:R-:W-:Y:S04]  /*3090*/  BSSY.RECONVERGENT B0, `(.L_x_1153) ;  /* 0x0000014000007945 */ /* 0x000fe80003800200 */
[----:B------:R-:W-:Y:S05]  /*30a0*/  @P0 BRA `(.L_x_1154) ;  /* 0x0000000000480947 */ /* 0x000fea0003800000 */
[----:B------:R-:W0:Y:S01]  /*30b0*/  LDCU.64 UR8, c[0x0][0x3f8] ;  /* 0x00007f00ff0877ac */ /* 0x000e220008000a00 */
[----:B------:R-:W-:Y:S01]  /*30c0*/  SHF.R.S32.HI R11, RZ, 0x1f, R32 ;  /* 0x0000001fff0b7819 */ /* 0x000fe20000011420 */
[--C-:B------:R-:W-:Y:S01]  /*30d0*/  FFMA.FTZ R0, R0, R3, R9.reuse ;  /* 0x0000000300007223 */ /* 0x100fe20000010009 */
[----:B-1-3--:R-:W-:Y:S01]  /*30e0*/  MOV R6, R34 ;  /* 0x0000002200067202 */ /* 0x00afe20000000f00 */
[----:B------:R-:W1:Y:S01]  /*30f0*/  LDCU.64 UR6, c[0x0][0x380] ;  /* 0x00007000ff0677ac */ /* 0x000e620008000a00 */
        /* <DEDUP_REMOVED lines=13> */
.L_x_1154:
[----:B------:R-:W-:Y:S05]  /*31d0*/  BSYNC.RECONVERGENT B0 ;  /* 0x0000000000007941 */ /* 0x000fea0003800200 */
.L_x_1153:
[----:B------:R-:W-:Y:S02]  /*31e0*/  UIADD3 UR11, UPT, UPT, UR21, UR11, URZ ;  /* 0x0000000b150b7290 */ /* 0x000fe4000fffe0ff */
[----:B------:R-:W-:Y:S02]  /*31f0*/  UIADD3 UR4, UPT, UPT, UR4, 0x1, URZ ;  /* 0x0000000104047890 */ /* 0x000fe4000fffe0ff */
[----:B------:R-:W-:-:S09]  /*3200*/  UISETP.GE.AND UP0, UPT, UR11, UR5, UPT ;  /* 0x000000050b00728c */ /* 0x000fd2000bf06270 */
[----:B------:R-:W-:Y:S05]  /*3210*/  BRA.U !UP0, `(.L_x_1155) ;  /* 0xffffffcd08e47547 */ /* 0x000fea000b83ffff */
.L_x_1134:
[----:B0-----:R-:W0:Y:S01]  /*3220*/  LDC R4, c[0x0][0x370] ;  /* 0x0000dc00ff047b82 */ /* 0x001e220000000800 */
[----:B------:R-:W-:Y:S01]  /*3230*/  ISETP.NE.AND P2, PT, R26, RZ, PT ;  /* 0x000000ff1a00720c */ /* 0x000fe20003f45270 */
[----:B------:R-:W-:Y:S06]  /*3240*/  BSSY.RECONVERGENT B0, `(.L_x_1156) ;  /* 0x0000011000007945 */ /* 0x000fec0003800200 */
[----:B-1-3--:R-:W1:Y:S08]  /*3250*/  LDC R7, c[0x0][0x374] ;  /* 0x0000dd00ff077b82 */ /* 0x00ae700000000800 */
[----:B------:R-:W3:Y:S01]  /*3260*/  LDC.64 R2, c[0x0][0x3c8] ;  /* 0x0000f200ff027b82 */ /* 0x000ee20000000a00 */
[----:B0-----:R-:W-:-:S02]  /*3270*/  IADD3 R5, PT, PT, R4, -0x1, RZ ;  /* 0xffffffff04057810 */ /* 0x001fc40007ffe0ff */
        /* <DEDUP_REMOVED lines=13> */
.L_x_1157:
[----:B------:R-:W-:Y:S05]  /*3350*/  BSYNC.RECONVERGENT B0 ;  /* 0x0000000000007941 */ /* 0x000fea0003800200 */
.L_x_1156:
[----:B------:R-:W-:Y:S05]  /*3360*/  @P0 EXIT ;  /* 0x000000000000094d */ /* 0x000fea0003800000 */
[----:B------:R-:W-:Y:S05]  /*3370*/  @P2 BRA `(.L_x_1158) ;  /* 0x0000000000202947 */ /* 0x000fea0003800000 */
[----:B------:R-:W-:-:S05]  /*3380*/  IMAD R0, R4, R7, RZ ;  /* 0x0000000704007224 */ /* 0x000fca00078e02ff */
[----:B------:R-:W-:-:S13]  /*3390*/  ISETP.NE.AND P0, PT, R0, -0x1, PT ;  /* 0xffffffff0000780c */ /* 0x000fda0003f05270 */
[----:B------:R-:W-:Y:S05]  /*33a0*/  @!P0 BRA `(.L_x_1158) ;  /* 0x0000000000148947 */ /* 0x000fea0003800000 */
.L_x_1159:
[----:B0-----:R-:W3:Y:S04]  /*33b0*/  LDG.E.STRONG.GPU R5, desc[UR14][R2.64] ;  /* 0x0000000e02057981 */ /* 0x001ee8000c1ef900 */
[----:B---3--:R-:W-:Y:S01]  /*33c0*/  CCTL.IVALL ;  /* 0x00000000ff00798f */ /* 0x008fe20002000000 */
[----:B------:R-:W-:Y:S05]  /*33d0*/  YIELD ;  /* 0x0000000000007946 */ /* 0x000fea0003800000 */
[----:B------:R-:W-:-:S13]  /*33e0*/  ISETP.NE.AND P0, PT, R5, R0, PT ;  /* 0x000000000500720c */ /* 0x000fda0003f05270 */
[----:B------:R-:W-:Y:S05]  /*33f0*/  @P0 BRA `(.L_x_1159) ;  /* 0xfffffffc00ec0947 */ /* 0x000fea000383ffff */
.L_x_1158:
        /* <DEDUP_REMOVED lines=42> */
[----:B------:R-:W-:Y:S01]  /*36a0*/  SHF.L.U32 R16, R26, 0x2, RZ ;  /* 0x000000021a107819 */ /* 0x000fe200000006ff */
[----:B------:R-:W3:Y:S01]  /*36b0*/  LDCU.64 UR18, c[0x0][0x388] ;  /* 0x00007100ff1277ac */ /* 0x000ee20008000a00 */
[C---:B------:R-:W-:Y:S02]  /*36c0*/  SHF.L.U32 R3, R18.reuse, 0x7, RZ ;  /* 0x0000000712037819 */ /* 0x040fe400000006ff */
[----:B------:R-:W-:Y:S01]  /*36d0*/  LOP3.LUT R18, R18, 0x3, RZ, 0xc0, !PT ;  /* 0x0000000312127812 */ /* 0x000fe200078ec0ff */
[----:B------:R-:W-:Y:S01]  /*36e0*/  USHF.L.U32 UR4, UR11, 0x2, URZ ;  /* 0x000000020b047899 */ /* 0x000fe200080006ff */
[----:B------:R-:W-:-:S02]  /*36f0*/  LOP3.LUT R3, R3, 0x180, RZ, 0xc0, !PT ;  /* 0x0000018003037812 */ /* 0x000fc400078ec0ff */
[----:B------:R-:W-:Y:S02]  /*3700*/  SHF.L.U64.HI R21, R26, 0x2, R11 ;  /* 0x000000021a157819 */ /* 0x000fe4000001020b */
[----:B------:R-:W-:Y:S01]  /*3710*/  IADD3 R26, P4, PT, R3, R26, RZ ;  /* 0x0000001a031a7210 */ /* 0x000fe20007f9e0ff */
[----:B------:R-:W-:Y:S01]  /*3720*/  IMAD.WIDE.U32 R2, R2, 0x4, RZ ;  /* 0x0000000402027825 */ /* 0x000fe200078e00ff */
[C---:B0-----:R-:W-:Y:S02]  /*3730*/  IADD3 R12, P1, PT, R16.reuse, UR12, RZ ;  /* 0x0000000c100c7c10 */ /* 0x041fe4000ff3e0ff */
[----:B------:R-:W-:Y:S02]  /*3740*/  MOV R0, UR8 ;  /* 0x0000000800007c02 */ /* 0x000fe40008000f00 */
[----:B-1----:R-:W-:Y:S02]  /*3750*/  IADD3 R14, P2, PT, R16, UR16, RZ ;  /* 0x00000010100e7c10 */ /* 0x002fe4000ff5e0ff */
[----:B------:R-:W-:-:S02]  /*3760*/  MOV R5, UR9 ;  /* 0x0000000900057c02 */ /* 0x000fc40008000f00 */
[----:B------:R-:W-:Y:S02]  /*3770*/  MOV R10, UR6 ;  /* 0x00000006000a7c02 */ /* 0x000fe40008000f00 */
[----:B------:R-:W-:Y:S02]  /*3780*/  MOV R7, UR7 ;  /* 0x0000000700077c02 */ /* 0x000fe40008000f00 */
[----:B---3--:R-:W-:Y:S02]  /*3790*/  IADD3 R16, P3, PT, R16, UR18, RZ ;  /* 0x0000001210107c10 */ /* 0x008fe4000ff7e0ff */
[----:B------:R-:W-:Y:S02]  /*37a0*/  IADD3 R18, P5, PT, RZ, -R18, RZ ;  /* 0x80000012ff127210 */ /* 0x000fe40007fbe0ff */
[C---:B------:R-:W-:Y:S02]  /*37b0*/  IADD3.X R25, PT, PT, R21.reuse, UR13, RZ, P1, !PT ;  /* 0x0000000d15197c10 */ /* 0x040fe40008ffe4ff */
[----:B------:R-:W-:-:S02]  /*37c0*/  IADD3.X R23, PT, PT, R21, UR17, RZ, P2, !PT ;  /* 0x0000001115177c10 */ /* 0x000fc400097fe4ff */
[----:B------:R-:W-:Y:S02]  /*37d0*/  SHF.L.U64.HI R0, R0, 0x2, R5 ;  /* 0x0000000200007819 */ /* 0x000fe40000010205 */
[----:B------:R-:W-:Y:S02]  /*37e0*/  SHF.L.U64.HI R10, R10, 0x2, R7 ;  /* 0x000000020a0a7819 */ /* 0x000fe40000010207 */
[----:B------:R-:W-:Y:S02]  /*37f0*/  IADD3.X R21, PT, PT, R21, UR19, RZ, P3, !PT ;  /* 0x0000001315157c10 */ /* 0x000fe40009ffe4ff */
[----:B------:R-:W-:Y:S02]  /*3800*/  IADD3 R20, PT, PT, R3, UR4, RZ ;  /* 0x0000000403147c10 */ /* 0x000fe4000fffe0ff */
[----:B------:R-:W-:Y:S02]  /*3810*/  IADD3.X R19, PT, PT, RZ, -0x1, RZ, P5, !PT ;  /* 0xffffffffff137810 */ /* 0x000fe40002ffe4ff */
[----:B------:R-:W-:-:S07]  /*3820*/  IADD3.X R11, PT, PT, RZ, R11, RZ, P4, !PT ;  /* 0x0000000bff0b7210 */ /* 0x000fce00027fe4ff */
.L_x_1162:
        /* <DEDUP_REMOVED lines=32> */
.L_x_1161:
[----:B------:R-:W-:Y:S05]  /*3a30*/  BSYNC.RECONVERGENT B0 ;  /* 0x0000000000007941 */ /* 0x000fea0003800200 */
.L_x_1160:
        /* <DEDUP_REMOVED lines=11> */
.L_x_1164:
        /* <DEDUP_REMOVED lines=80> */
[----:B------:R-:W-:Y:S02]  /*3ff0*/  ISETP.GT.AND.EX P0, PT, R0, RZ, PT, P0 ;  /* 0x000000ff0000720c */ /* 0x000fe40003f04300 */
[----:B---3--:R-:W-:Y:S02]  /*4000*/  F2FP.BF16.F32.PACK_AB R5, R11, R4 ;  /* 0x000000040b05723e */ /* 0x008fe400000010ff */
[----:B----4-:R-:W-:-:S03]  /*4010*/  F2FP.BF16.F32.PACK_AB R7, R9, R6 ;  /* 0x000000060907723e */ /* 0x010fc600000010ff */
[----:B------:R1:W-:Y:S04]  /*4020*/  STG.E desc[UR14][R2.64], R5 ;  /* 0x0000000502007986 */ /* 0x0003e8000c10190e */
[----:B------:R1:W-:Y:S01]  /*4030*/  STG.E desc[UR14][R14.64], R7 ;  /* 0x000000070e007986 */ /* 0x0003e2000c10190e */
[----:B------:R-:W-:Y:S01]  /*4040*/  HFMA2 R11, -RZ, RZ, 0, 0 ;  /* 0x00000000ff0b7431 */ /* 0x000fe200000001ff */
[----:B------:R-:W-:Y:S06]  /*4050*/  @P0 BRA `(.L_x_1164) ;  /* 0xfffffff800a40947 */ /* 0x000fec000383ffff */
[----:B------:R-:W-:Y:S05]  /*4060*/  BSYNC.RECONVERGENT B0 ;  /* 0x0000000000007941 */ /* 0x000fea0003800200 */
.L_x_1163:
[----:B------:R-:W-:Y:S05]  /*4070*/  EXIT ;  /* 0x000000000000794d */ /* 0x000fea0003800000 */
.L_x_1165:
        /* <DEDUP_REMOVED lines=16> */
.L_x_2495:


//--------------------- .text._Z35group_norm_nhwc_bwd_one_pass_kernelI11Fp32IOBf16WLi128ELi4ELi128EEv26Group_norm_nhwc_bwd_params --------------------------
	.section	.text._Z35group_norm_nhwc_bwd_one_pass_kernelI11Fp32IOBf16WLi128ELi4ELi128EEv26Group_norm_nhwc_bwd_params,"ax",@progbits
	.align	128
        .global         _Z35group_norm_nhwc_bwd_one_pass_kernelI11Fp32IOBf16WLi128ELi4ELi128EEv26Group_norm_nhwc_bwd_params
        .type           _Z35group_norm_nhwc_bwd_one_pass_kernelI11Fp32IOBf16WLi128ELi4ELi128EEv26Group_norm_nhwc_bwd_params,@function
        .size           _Z35group_norm_nhwc_bwd_one_pass_kernelI11Fp32IOBf16WLi128ELi4ELi128EEv26Group_norm_nhwc_bwd_params,(.L_x_2496 - _Z35group_norm_nhwc_bwd_one_pass_kernelI11Fp32IOBf16WLi128ELi4ELi128EEv26Group_norm_nhwc_bwd_params)
        .other          _Z35group_norm_nhwc_bwd_one_pass_kernelI11Fp32IOBf16WLi128ELi4ELi128EEv26Group_norm_nhwc_bwd_params,@"STO_CUDA_ENTRY STV_DEFAULT"
_Z35group_norm_nhwc_bwd_one_pass_kernelI11Fp32IOBf16WLi128ELi4ELi128EEv26Group_norm_nhwc_bwd_params:
.text._Z35group_norm_nhwc_bwd_one_pass_kernelI11Fp32IOBf16WLi128ELi4ELi128EEv26Group_norm_nhwc_bwd_params:
        /* <DEDUP_REMOVED lines=14> */
[----:B------:R-:W-:Y:S01]  /*00e0*/  HFMA2 R34, -RZ, RZ, 0, 0 ;  /* 0x00000000ff227431 */ /* 0x000fe200000001ff */
[----:B------:R-:W-:Y:S01]  /*00f0*/  UMOV UR4, 0x400 ;  /* 0x0000040000047882 */ /* 0x000fe20000000000 */
[----:B------:R-:W-:Y:S01]  /*0100*/  SHF.R.U32.HI R35, RZ, 0x2, R31 ;  /* 0x00000002ff237819 */ /* 0x000fe2000001161f */
[----:B------:R-:W-:Y:S01]  /*0110*/  UIADD3 UR5, UPT, UPT, UR4, 0x40, URZ ;  /* 0x0000004004057890 */ /* 0x000fe2000fffe0ff */
[----:B------:R-:W3:Y:S01]  /*0120*/  LDC R0, c[0x0][0x41c] ;  /* 0x00010700ff007b82 */ /* 0x000ee20000000800 */
[----:B------:R-:W4:Y:S01]  /*0130*/  LDCU.U8 UR15, c[0x0][0x414] ;  /* 0x00008280ff0f77ac */ /* 0x000f220008000000 */
[----:B------:R-:W-:Y:S01]  /*0140*/  LOP3.LUT R35, R35, 0xf8, RZ, 0xc0, !PT ;  /* 0x000000f823237812 */ /* 0x000fe200078ec0ff */
[----:B------:R-:W-:-:S05]  /*0150*/  UMOV UR8, UR9 ;  /* 0x0000000900087c82 */ /* 0x000fca0008000000 */
[----:B------:R-:W1:Y:S01]  /*0160*/  LDC R28, c[0x0][0x370] ;  /* 0x0000dc00ff1c7b82 */ /* 0x000e620000000800 */
[----:B0-----:R-:W-:Y:S02]  /*0170*/  ULEA UR5, UR7, UR5, 0x18 ;  /* 0x0000000507057291 */ /* 0x001fe4000f8ec0ff */
[----:B------:R-:W-:-:S04]  /*0180*/  ULEA UR7, UR7, UR4, 0x18 ;  /* 0x0000000407077291 */ /* 0x000fc8000f8ec0ff */
[----:B------:R-:W-:Y:S01]  /*0190*/  LEA R36, R31, UR5, 0x4 ;  /* 0x000000051f247c11 */ /* 0x000fe2000f8e20ff */
[----:B--234-:R-:W-:-:S07]  /*01a0*/  IMAD R37, R0, UR11, R37 ;  /* 0x0000000b00257c24 */ /* 0x01cfce000f8e0225 */
.L_x_1191:
[----:B0-----:R-:W0:Y:S01]  /*01b0*/  LDC R6, c[0x0][0x410] ;  /* 0x00010400ff067b82 */ /* 0x001e220000000800 */
[----:B--2---:R-:W2:Y:S01]  /*01c0*/  LDCU.64 UR4, c[0x0][0x3b8] ;  /* 0x00007700ff0477ac */ /* 0x004ea20008000a00 */
[----:B------:R-:W3:Y:S01]  /*01d0*/  LDCU.128 UR16, c[0x0][0x400] ;  /* 0x00008000ff1077ac */ /* 0x000ee20008000c00 */
[----:B--2---:R-:W-:Y:S01]  /*01e0*/  UIMAD.WIDE UR4, UR8, 0x8, UR4 ;  /* 0x00000008080478a5 */ /* 0x004fe2000f8e0204 */
[----:B0-----:R-:W-:-:S05]  /*01f0*/  IABS R5, R6 ;  /* 0x0000000600057213 */ /* 0x001fca0000000000 */
[----:B------:R-:W-:Y:S01]  /*0200*/  MOV R10, UR4 ;  /* 0x00000004000a7c02 */ /* 0x000fe20008000f00 */
[----:B------:R-:W0:Y:S01]  /*0210*/  I2F.RP R0, R5 ;  /* 0x0000000500007306 */ /* 0x000e220000209400 */
[----:B------:R-:W-:-:S06]  /*0220*/  MOV R11, UR5 ;  /* 0x00000005000b7c02 */ /* 0x000fcc0008000f00 */
[----:B------:R-:W2:Y:S01]  /*0230*/  LDG.E.64 R10, desc[UR12][R10.64] ;  /* 0x0000000c0a0a7981 */ /* 0x000ea2000c1e1b00 */
[----:B0-----:R-:W0:Y:S02]  /*0240*/  MUFU.RCP R0, R0 ;  /* 0x0000000000007308 */ /* 0x001e240000001000 */
[----:B0-----:R-:W-:-:S06]  /*0250*/  IADD3 R2, PT, PT, R0, 0xffffffe, RZ ;  /* 0x0ffffffe00027810 */ /* 0x001fcc0007ffe0ff */
[----:B------:R0:W4:Y:S02]  /*0260*/  F2I.FTZ.U32.TRUNC.NTZ R3, R2 ;  /* 0x0000000200037305 */ /* 0x000124000021f000 */
[----:B0-----:R-:W-:Y:S02]  /*0270*/  MOV R2, RZ ;  /* 0x000000ff00027202 */ /* 0x001fe40000000f00 */
[----:B----4-:R-:W-:-:S05]  /*0280*/  IADD3 R4, PT, PT, RZ, -R3, RZ ;  /* 0x80000003ff047210 */ /* 0x010fca0007ffe0ff */
[----:B------:R-:W-:Y:S01]  /*0290*/  IMAD R7, R4, R5, RZ ;  /* 0x0000000504077224 */ /* 0x000fe200078e02ff */
[----:B------:R-:W-:-:S03]  /*02a0*/  IABS R4, UR8 ;  /* 0x0000000800047c13 */ /* 0x000fc60008000000 */
[----:B------:R-:W-:-:S06]  /*02b0*/  IMAD.HI.U32 R3, R3, R7, R2 ;  /* 0x0000000703037227 */ /* 0x000fcc00078e0002 */
[----:B------:R-:W-:-:S05]  /*02c0*/  IMAD.HI.U32 R3, R3, R4, RZ ;  /* 0x0000000403037227 */ /* 0x000fca00078e00ff */
[----:B------:R-:W-:-:S05]  /*02d0*/  IADD3 R0, PT, PT, -R3, RZ, RZ ;  /* 0x000000ff03007210 */ /* 0x000fca0007ffe1ff */
[----:B------:R-:W-:-:S05]  /*02e0*/  IMAD R0, R5, R0, R4 ;  /* 0x0000000005007224 */ /* 0x000fca00078e0204 */
[----:B------:R-:W-:Y:S02]  /*02f0*/  ISETP.GT.U32.AND P5, PT, R5, R0, PT ;  /* 0x000000000500720c */ /* 0x000fe40003fa4070 */
[----:B------:R-:W-:Y:S02]  /*0300*/  SHF.R.S32.HI R7, RZ, 0x1f, R37 ;  /* 0x0000001fff077819 */ /* 0x000fe40000011425 */
[C---:B---3--:R-:W-:Y:S02]  /*0310*/  ISETP.GE.U32.AND P0, PT, R37.reuse, UR16, PT ;  /* 0x0000001025007c0c */ /* 0x048fe4000bf06070 */
[----:B------:R-:W-:Y:S02]  /*0320*/  IADD3 R23, PT, PT, R37, 0x40, RZ ;  /* 0x0000004025177810 */ /* 0x000fe40007ffe0ff */
[----:B------:R-:W-:-:S05]  /*0330*/  ISETP.GE.AND.EX P0, PT, R7, UR17, PT, P0 ;  /* 0x0000001107007c0c */ /* 0x000fca000bf06300 */
[-C--:B------:R-:W-:Y:S02]  /*0340*/  @!P5 IADD3 R0, PT, PT, R0, -R5.reuse, RZ ;  /* 0x800000050000d210 */ /* 0x080fe40007ffe0ff */
[----:B------:R-:W-:Y:S02]  /*0350*/  LOP3.LUT R2, R6, UR8, RZ, 0x3c, !PT ;  /* 0x0000000806027c12 */ /* 0x000fe4000f8e3cff */
[----:B------:R-:W-:Y:S02]  /*0360*/  ISETP.GE.U32.AND P4, PT, R0, R5, PT ;  /* 0x000000050000720c */ /* 0x000fe40003f86070 */
[----:B------:R-:W-:Y:S02]  /*0370*/  ISETP.GE.U32.AND P1, PT, R23, UR16, PT ;  /* 0x0000001017007c0c */ /* 0x000fe4000bf26070 */
[----:B------:R-:W-:Y:S01]  /*0380*/  SHF.R.S32.HI R21, RZ, 0x1f, R23 ;  /* 0x0000001fff157819 */ /* 0x000fe20000011417 */
[----:B------:R-:W0:Y:S01]  /*0390*/  @!P0 LDC.64 R8, c[0x0][0x3f8] ;  /* 0x0000fe00ff088b82 */ /* 0x000e220000000a00 */
[----:B------:R-:W-:-:S02]  /*03a0*/  ISETP.GE.AND P2, PT, R2, RZ, PT ;  /* 0x000000ff0200720c */ /* 0x000fc40003f46270 */
[----:B------:R-:W-:Y:S02]  /*03b0*/  ISETP.LE.AND P3, PT, RZ, UR8, PT ;  /* 0x00000008ff007c0c */ /* 0x000fe4000bf63270 */
[----:B------:R-:W-:Y:S02]  /*03c0*/  ISETP.GE.AND.EX P1, PT, R21, UR17, PT, P1 ;  /* 0x0000001115007c0c */ /* 0x000fe4000bf26310 */
[----:B------:R-:W-:Y:S01]  /*03d0*/  @!P5 IADD3 R3, PT, PT, R3, 0x1, RZ ;  /* 0x000000010303d810 */ /* 0x000fe20007ffe0ff */
[----:B------:R-:W3:Y:S01]  /*03e0*/  @!P0 LDC.64 R12, c[0x0][0x398] ;  /* 0x0000e600ff0c8b82 */ /* 0x000ee20000000a00 */
[----:B------:R-:W-:Y:S02]  /*03f0*/  ISETP.GT.U32.AND P5, PT, R5, R0, PT ;  /* 0x000000000500720c */ /* 0x000fe40003fa4070 */
[----:B------:R-:W-:Y:S02]  /*0400*/  IADD3 R5, PT, PT, R0, -R5, RZ ;  /* 0x8000000500057210 */ /* 0x000fe40007ffe0ff */
[----:B------:R-:W-:-:S02]  /*0410*/  @P4 IADD3 R3, PT, PT, R3, 0x1, RZ ;  /* 0x0000000103034810 */ /* 0x000fc40007ffe0ff */
[----:B------:R-:W-:Y:S02]  /*0420*/  SEL R0, R5, R0, !P5 ;  /* 0x0000000005007207 */ /* 0x000fe40006800000 */
[----:B------:R-:W-:Y:S01]  /*0430*/  ISETP.NE.AND P4, PT, R6, RZ, PT ;  /* 0x000000ff0600720c */ /* 0x000fe20003f85270 */
[----:B------:R-:W4:Y:S01]  /*0440*/  @!P1 LDC.64 R18, c[0x0][0x3f8] ;  /* 0x0000fe00ff129b82 */ /* 0x000f220000000a00 */
[----:B------:R-:W-:Y:S02]  /*0450*/  LOP3.LUT R5, RZ, R6, RZ, 0x33, !PT ;  /* 0x00000006ff057212 */ /* 0x000fe400078e33ff */
[----:B------:R-:W-:Y:S02]  /*0460*/  @!P2 IADD3 R3, PT, PT, -R3, RZ, RZ ;  /* 0x000000ff0303a210 */ /* 0x000fe40007ffe1ff */
[----:B------:R-:W-:Y:S02]  /*0470*/  @!P3 IADD3 R0, PT, PT, -R0, RZ, RZ ;  /* 0x000000ff0000b210 */ /* 0x000fe40007ffe1ff */
[----:B------:R-:W-:-:S02]  /*0480*/  SEL R3, R5, R3, !P4 ;  /* 0x0000000305037207 */ /* 0x000fc40006000000 */
[----:B------:R-:W-:Y:S01]  /*0490*/  SHF.L.U32 R25, R31, 0x1, RZ ;  /* 0x000000011f197819 */ /* 0x000fe200000006ff */
[----:B0-----:R-:W-:Y:S01]  /*04a0*/  @!P0 IMAD R4, R7, R8, RZ ;  /* 0x0000000807048224 */ /* 0x001fe200078e02ff */
[----:B------:R-:W-:Y:S01]  /*04b0*/  SEL R38, R5, R0, !P4 ;  /* 0x0000000005267207 */ /* 0x000fe20006000000 */
[----:B------:R-:W0:Y:S01]  /*04c0*/  @!P1 LDC.64 R14, c[0x0][0x3a0] ;  /* 0x0000e800ff0e9b82 */ /* 0x000e220000000a00 */
[----:B------:R-:W-:Y:S02]  /*04d0*/  SHF.R.S32.HI R2, RZ, 0x1f, R3 ;  /* 0x0000001fff027819 */ /* 0x000fe40000011403 */
[----:B------:R-:W-:Y:S02]  /*04e0*/  ISETP.NE.AND P3, PT, RZ, UR15, PT ;  /* 0x0000000fff007c0c */ /* 0x000fe4000bf65270 */
[----:B------:R-:W-:Y:S02]  /*04f0*/  SHF.L.U32 R0, R38, 0x2, RZ ;  /* 0x0000000226007819 */ /* 0x000fe400000006ff */
[----:B------:R-:W-:Y:S01]  /*0500*/  LOP3.LUT R25, R25, 0x2, RZ, 0xc0, !PT ;  /* 0x0000000219197812 */ /* 0x000fe200078ec0ff */
[----:B------:R-:W-:Y:S01]  /*0510*/  IMAD R2, R2, UR18, RZ ;  /* 0x0000001202027c24 */ /* 0x000fe2000f8e02ff */
[----:B------:R-:W-:Y:S01]  /*0520*/  SHF.R.S32.HI R41, RZ, 0x1f, R0 ;  /* 0x0000001fff297819 */ /* 0x000fe20000011400 */
[----:B-1----:R-:W1:Y:S01]  /*0530*/  @!P1 LDC.64 R16, c[0x0][0x398] ;  /* 0x0000e600ff109b82 */ /* 0x002e620000000a00 */
[----:B------:R-:W-:Y:S01]  /*0540*/  LOP3.LUT R40, R0, R25, RZ, 0xfc, !PT ;  /* 0x0000001900287212 */ /* 0x000fe200078efcff */
[----:B------:R-:W-:-:S02]  /*0550*/  IMAD R43, R3, UR19, R2 ;  /* 0x00000013032b7c24 */ /* 0x000fc4000f8e0202 */
[----:B------:R-:W-:Y:S02]  /*0560*/  @!P0 IMAD R27, R37, R9, R4 ;  /* 0x00000009251b8224 */ /* 0x000fe400078e0204 */
[----:B------:R-:W-:Y:S02]  /*0570*/  IMAD.WIDE.U32 R40, R3, UR18, R40 ;  /* 0x0000001203287c25 */ /* 0x000fe4000f8e0028 */
[----:B------:R-:W3:Y:S02]  /*0580*/  @!P0 LDC.64 R2, c[0x0][0x3a0] ;  /* 0x0000e800ff028b82 */ /* 0x000ee40000000a00 */
[----:B----4-:R-:W-:Y:S01]  /*0590*/  @!P1 IMAD R20, R21, R18, RZ ;  /* 0x0000001215149224 */ /* 0x010fe200078e02ff */
[----:B------:R-:W-:-:S05]  /*05a0*/  IADD3 R43, PT, PT, R41, R43, RZ ;  /* 0x0000002b292b7210 */ /* 0x000fca0007ffe0ff */
[----:B------:R-:W4:Y:S01]  /*05b0*/  @P3 LDC.64 R4, c[0x0][0x3b0] ;  /* 0x0000ec00ff043b82 */ /* 0x000f220000000a00 */
[----:B------:R-:W-:-:S07]  /*05c0*/  @!P0 MOV R42, R40 ;  /* 0x00000028002a8202 */ /* 0x000fce0000000f00 */
[----:B------:R-:W1:Y:S01]  /*05d0*/  LDC.64 R6, c[0x0][0x3a8] ;  /* 0x0000ea00ff067b82 */ /* 0x000e620000000a00 */
[----:B------:R-:W-:Y:S01]  /*05e0*/  @!P1 IMAD R29, R23, R19, R20 ;  /* 0x00000013171d9224 */ /* 0x000fe200078e0214 */
[----:B------:R-:W-:Y:S01]  /*05f0*/  @!P1 MOV R20, R40 ;  /* 0x0000002800149202 */ /* 0x000fe20000000f00 */
[----:B------:R-:W-:Y:S01]  /*0600*/  @!P0 IMAD.WIDE.U32 R8, R37, R8, R42 ;  /* 0x0000000825088225 */ /* 0x000fe200078e002a */
[----:B------:R-:W-:-:S04]  /*0610*/  @!P1 MOV R21, R43 ;  /* 0x0000002b00159202 */ /* 0x000fc80000000f00 */
[----:B------:R-:W-:Y:S01]  /*0620*/  @!P0 IADD3 R19, PT, PT, R9, R27, RZ ;  /* 0x0000001b09138210 */ /* 0x000fe20007ffe0ff */
[----:B------:R-:W-:Y:S01]  /*0630*/  @!P1 IMAD.WIDE.U32 R20, R23, R18, R20 ;  /* 0x0000001217149225 */ /* 0x000fe200078e0014 */
[C---:B------:R-:W-:Y:S02]  /*0640*/  @!P0 SHF.L.U32 R23, R8.reuse, 0x2, RZ ;  /* 0x0000000208178819 */ /* 0x040fe400000006ff */
[----:B------:R-:W-:Y:S02]  /*0650*/  IADD3 R9, PT, PT, R25, R0, RZ ;  /* 0x0000000019097210 */ /* 0x000fe40007ffe0ff */
[----:B------:R-:W-:Y:S02]  /*0660*/  @!P0 SHF.L.U64.HI R8, R8, 0x2, R19 ;  /* 0x0000000208088819 */ /* 0x000fe40000010213 */
[----:B------:R-:W-:Y:S02]  /*0670*/  @!P1 IADD3 R21, PT, PT, R21, R29, RZ ;  /* 0x0000001d15159210 */ /* 0x000fe40007ffe0ff */
[----:B------:R-:W-:-:S02]  /*0680*/  @!P1 SHF.L.U32 R19, R20, 0x2, RZ ;  /* 0x0000000214139819 */ /* 0x000fc400000006ff */
[C---:B---3--:R-:W-:Y:S02]  /*0690*/  @!P0 IADD3 R18, P2, PT, R23.reuse, R2, RZ ;  /* 0x0000000217128210 */ /* 0x048fe40007f5e0ff */
[----:B------:R-:W-:Y:S02]  /*06a0*/  @!P0 IADD3 R12, P4, PT, R23, R12, RZ ;  /* 0x0000000c170c8210 */ /* 0x000fe40007f9e0ff */
[----:B------:R-:W-:Y:S01]  /*06b0*/  @!P1 SHF.L.U64.HI R0, R20, 0x2, R21 ;  /* 0x0000000214009819 */ /* 0x000fe20000010215 */
[----:B----4-:R-:W-:Y:S01]  /*06c0*/  @P3 IMAD.WIDE R20, R9, 0x2, R4 ;  /* 0x0000000209143825 */ /* 0x010fe200078e0204 */
[C---:B0-----:R-:W-:Y:S02]  /*06d0*/  @!P1 IADD3 R14, P5, PT, R19.reuse, R14, RZ ;  /* 0x0000000e130e9210 */ /* 0x041fe40007fbe0ff */
[----:B-1----:R-:W-:Y:S01]  /*06e0*/  @!P1 IADD3 R16, P6, PT, R19, R16, RZ ;  /* 0x0000001013109210 */ /* 0x002fe20007fde0ff */
[----:B------:R-:W-:Y:S01]  /*06f0*/  IMAD.WIDE R22, R9, 0x2, R6 ;  /* 0x0000000209167825 */ /* 0x000fe200078e0206 */
[----:B------:R-:W-:-:S02]  /*0700*/  @!P0 IADD3.X R19, PT, PT, R8, R3, RZ, P2, !PT ;  /* 0x0000000308138210 */ /* 0x000fc400017fe4ff */
[----:B------:R-:W-:Y:S02]  /*0710*/  CS2R R4, SRZ ;  /* 0x0000000000047805 */ /* 0x000fe4000001ff00 */
[----:B------:R-:W-:Y:S01]  /*0720*/  MOV R3, RZ ;  /* 0x000000ff00037202 */ /* 0x000fe20000000f00 */
[----:B------:R-:W3:Y:S01]  /*0730*/  @P3 LDG.E.U16 R25, desc[UR12][R20.64] ;  /* 0x0000000c14193981 */ /* 0x000ee2000c1e1500 */
[----:B------:R-:W-:Y:S02]  /*0740*/  MOV R2, RZ ;  /* 0x000000ff00027202 */ /* 0x000fe40000000f00 */
[----:B------:R-:W-:Y:S01]  /*0750*/  @!P0 IADD3.X R13, PT, PT, R8, R13, RZ, P4, !PT ;  /* 0x0000000d080d8210 */ /* 0x000fe200027fe4ff */
[----:B------:R-:W4:Y:S01]  /*0760*/  @P3 LDG.E.U16 R24, desc[UR12][R20.64+0x2] ;  /* 0x0000020c14183981 */ /* 0x000f22000c1e1500 */
[C---:B------:R-:W-:Y:S02]  /*0770*/  @!P1 IADD3.X R15, PT, PT, R0.reuse, R15, RZ, P5, !PT ;  /* 0x0000000f000f9210 */ /* 0x040fe40002ffe4ff */
[----:B------:R-:W-:Y:S01]  /*0780*/  @!P1 IADD3.X R17, PT, PT, R0, R17, RZ, P6, !PT ;  /* 0x0000001100119210 */ /* 0x000fe200037fe4ff */
[----:B------:R-:W4:Y:S04]  /*0790*/  LDG.E.U16 R29, desc[UR12][R22.64] ;  /* 0x0000000c161d7981 */ /* 0x000f28000c1e1500 */
[----:B------:R-:W4:Y:S04]  /*07a0*/  LDG.E.U16 R0, desc[UR12][R22.64+0x2] ;  /* 0x0000020c16007981 */ /* 0x000f28000c1e1500 */
[----:B------:R0:W5:Y:S04]  /*07b0*/  @!P0 LDG.E.64 R4, desc[UR12][R18.64] ;  /* 0x0000000c12048981 */ /* 0x000168000c1e1b00 */
[----:B------:R0:W5:Y:S01]  /*07c0*/  @!P0 LDG.E.64 R2, desc[UR12][R12.64] ;  /* 0x0000000c0c028981 */ /* 0x000162000c1e1b00 */
[----:B------:R-:W-:-:S02]  /*07d0*/  CS2R R6, SRZ ;  /* 0x0000000000067805 */ /* 0x000fc4000001ff00 */
        /* <DEDUP_REMOVED lines=13> */
[----:B------:R-:W-:Y:S01]  /*08b0*/  CS2R R32, SRZ ;  /* 0x0000000000207805 */ /* 0x000fe2000001ff00 */
[----:B------:R-:W-:Y:S01]  /*08c0*/  UMOV UR10, 0x3f800000 ;  /* 0x3f800000000a7882 */ /* 0x000fe20000000000 */
[----:B-1----:R-:W-:-:S13]  /*08d0*/  @P1 R2UR UR4, R10 ;  /* 0x000000000a0412ca */ /* 0x002fda00000e0000 */
[----:B------:R-:W-:Y:S01]  /*08e0*/  @UP0 UMOV UR10, UR4 ;  /* 0x00000004000a0c82 */ /* 0x000fe20008000000 */
[----:B---3--:R-:W-:Y:S02]  /*08f0*/  @P3 SHF.L.U32 R32, R25, 0x10, RZ ;  /* 0x0000001019203819 */ /* 0x008fe400000006ff */
[----:B----4-:R-:W-:Y:S02]  /*0900*/  @P3 SHF.L.U32 R33, R24, 0x10, RZ ;  /* 0x0000001018213819 */ /* 0x010fe400000006ff */
[----:B------:R-:W-:Y:S02]  /*0910*/  SHF.L.U32 R29, R29, 0x10, RZ ;  /* 0x000000101d1d7819 */ /* 0x000fe400000006ff */
[----:B------:R-:W-:Y:S01]  /*0920*/  SHF.L.U32 R0, R0, 0x10, RZ ;  /* 0x0000001000007819 */ /* 0x000fe200000006ff */
[----:B0-----:R-:W-:Y:S06]  /*0930*/  BRA.U UP1, `(.L_x_1167) ;  /* 0x0000000101747547 */ /* 0x001fec000b800000 */
[----:B-----5:R-:W-:Y:S01]  /*0940*/  FADD.FTZ R11, R4, -UR16 ;  /* 0x80000010040b7e21 */ /* 0x020fe20008010000 */
[----:B------:R-:W-:Y:S01]  /*0950*/  FADD.FTZ R10, R5, -UR16 ;  /* 0x80000010050a7e21 */ /* 0x000fe20008010000 */
[----:B------:R-:W-:Y:S01]  /*0960*/  FMUL.FTZ R12, R2, R29 ;  /* 0x0000001d020c7220 */ /* 0x000fe20000410000 */
[----:B------:R-:W-:Y:S01]  /*0970*/  FMUL.FTZ R13, R3, R0 ;  /* 0x00000000030d7220 */ /* 0x000fe20000410000 */
[----:B------:R-:W-:Y:S01]  /*0980*/  FMUL.FTZ R11, R11, UR10 ;  /* 0x0000000a0b0b7c20 */ /* 0x000fe20008410000 */
[----:B------:R-:W-:Y:S01]  /*0990*/  FMUL.FTZ R10, R10, UR10 ;  /* 0x0000000a0a0a7c20 */ /* 0x000fe20008410000 */
[----:B------:R-:W-:Y:S01]  /*09a0*/  FADD.FTZ R14, RZ, R12 ;  /* 0x0000000cff0e7221 */ /* 0x000fe20000010000 */
[----:B------:R-:W-:Y:S01]  /*09b0*/  FADD.FTZ R20, RZ, R3 ;  /* 0x00000003ff147221 */ /* 0x000fe20000010000 */
[----:B------:R-:W-:Y:S01]  /*09c0*/  FFMA.FTZ R15, R11, R12, RZ ;  /* 0x0000000c0b0f7223 */ /* 0x000fe200000100ff */
[----:B------:R-:W-:Y:S01]  /*09d0*/  FADD.FTZ R12, R6, -UR16 ;  /* 0x80000010060c7e21 */ /* 0x000fe20008010000 */
[----:B------:R-:W-:-:S02]  /*09e0*/  FADD.FTZ R14, R13, R14 ;  /* 0x0000000e0d0e7221 */ /* 0x000fc40000010000 */
        /* <DEDUP_REMOVED lines=9> */
[----:B------:R-:W-:Y:S02]  /*0a80*/  FFMA.FTZ R13, R2, R11, RZ ;  /* 0x0000000b020d7223 */ /* 0x000fe400000100ff */
[----:B------:R-:W-:Y:S01]  /*0a90*/  FADD.FTZ R11, R15, R16 ;  /* 0x000000100f0b7221 */ /* 0x000fe20000010000 */
[----:B------:R-:W-:Y:S01]  /*0aa0*/  FFMA.FTZ R16, R14, R15, R17 ;  /* 0x0000000f0e107223 */ /* 0x000fe20000010011 */
[----:B------:R-:W-:Y:S01]  /*0ab0*/  FADD.FTZ R15, RZ, R2 ;  /* 0x00000002ff0f7221 */ /* 0x000fe20000010000 */
[----:B------:R-:W-:Y:S01]  /*0ac0*/  FFMA.FTZ R12, R8, R18, R13 ;  /* 0x00000012080c7223 */ /* 0x000fe2000001000d */
[----:B------:R-:W-:-:S02]  /*0ad0*/  FFMA.FTZ R13, R9, R14, R10 ;  /* 0x0000000e090d7223 */ /* 0x000fc4000001000a */
[----:B------:R-:W-:Y:S01]  /*0ae0*/  FADD.FTZ R14, R8, R15 ;  /* 0x0000000f080e7221 */ /* 0x000fe20000010000 */
[----:B------:R-:W-:Y:S01]  /*0af0*/  FADD.FTZ R15, R9, R20 ;  /* 0x00000014090f7221 */ /* 0x000fe20000010000 */
[----:B------:R-:W-:Y:S06]  /*0b00*/  BRA `(.L_x_1168) ;  /* 0x0000000400107947 */ /* 0x000fec0003800000 */
.L_x_1167:
[----:B-----5:R-:W-:Y:S01]  /*0b10*/  FADD.FTZ R10, R4, -UR16 ;  /* 0x80000010040a7e21 */ /* 0x020fe20008010000 */
[----:B------:R-:W-:Y:S01]  /*0b20*/  FADD.FTZ R12, R6, -UR16 ;  /* 0x80000010060c7e21 */ /* 0x000fe20008010000 */
[----:B------:R-:W-:Y:S02]  /*0b30*/  FADD.FTZ R13, R7, -UR16 ;  /* 0x80000010070d7e21 */ /* 0x000fe40008010000 */
[----:B------:R-:W-:Y:S01]  /*0b40*/  FMUL.FTZ R16, R10, UR10 ;  /* 0x0000000a0a107c20 */ /* 0x000fe20008410000 */
[----:B------:R-:W-:Y:S01]  /*0b50*/  FADD.FTZ R10, R5, -UR16 ;  /* 0x80000010050a7e21 */ /* 0x000fe20008010000 */
[----:B------:R-:W-:Y:S01]  /*0b60*/  FMUL.FTZ R12, R12, UR10 ;  /* 0x0000000a0c0c7c20 */ /* 0x000fe20008410000 */
[----:B------:R-:W-:Y:S01]  /*0b70*/  FMUL.FTZ R13, R13, UR10 ;  /* 0x0000000a0d0d7c20 */ /* 0x000fe20008410000 */
[C-C-:B------:R-:W-:Y:S01]  /*0b80*/  FFMA.FTZ R16, R29.reuse, R16, R32.reuse ;  /* 0x000000101d107223 */ /* 0x140fe20000010020 */
[----:B------:R-:W-:Y:S02]  /*0b90*/  FMUL.FTZ R10, R10, UR10 ;  /* 0x0000000a0a0a7c20 */ /* 0x000fe40008410000 */
[--C-:B------:R-:W-:Y:S01]  /*0ba0*/  FFMA.FTZ R11, R0, R13, R33.reuse ;  /* 0x0000000d000b7223 */ /* 0x100fe20000010021 */
[----:B------:R-:W-:Y:S01]  /*0bb0*/  FMUL.FTZ R14, R16, -1.4426950216293334961 ;  /* 0xbfb8aa3b100e7820 */ /* 0x000fe20000410000 */
[----:B------:R-:W-:Y:S01]  /*0bc0*/  FFMA.FTZ R15, R0, R10, R33 ;  /* 0x0000000a000f7223 */ /* 0x000fe20000010021 */
[----:B------:R-:W-:Y:S01]  /*0bd0*/  FFMA.FTZ R10, R29, R12, R32 ;  /* 0x0000000c1d0a7223 */ /* 0x000fe20000010020 */
[----:B------:R-:W-:-:S02]  /*0be0*/  FMUL.FTZ R23, R11, -1.4426950216293334961 ;  /* 0xbfb8aa3b0b177820 */ /* 0x000fc40000410000 */
[----:B------:R-:W-:Y:S01]  /*0bf0*/  FMUL.FTZ R20, R15, -1.4426950216293334961 ;  /* 0xbfb8aa3b0f147820 */ /* 0x000fe20000410000 */
[----:B------:R-:W-:Y:S01]  /*0c00*/  FMUL.FTZ R22, R10, -1.4426950216293334961 ;  /* 0xbfb8aa3b0a167820 */ /* 0x000fe20000410000 */
        /* <DEDUP_REMOVED lines=15> */
[----:B-1----:R-:W-:-:S04]  /*0d00*/  FADD.FTZ R22, -R18, 1 ;  /* 0x3f80000012167421 */ /* 0x002fc80000010100 */
[----:B------:R-:W-:Y:S01]  /*0d10*/  FFMA.FTZ R15, R15, R22, 1 ;  /* 0x3f8000000f0f7423 */ /* 0x000fe20000010016 */
[----:B--2---:R-:W-:Y:S01]  /*0d20*/  FADD.FTZ R21, -R17, 1 ;  /* 0x3f80000011157421 */ /* 0x004fe20000010100 */
[----:B------:R-:W-:-:S03]  /*0d30*/  FMUL.FTZ R17, R8, R17 ;  /* 0x0000001108117220 */ /* 0x000fc60000410000 */
[----:B------:R-:W-:Y:S01]  /*0d40*/  FFMA.FTZ R22, R10, R21, 1 ;  /* 0x3f8000000a167423 */ /* 0x000fe20000010015 */
[----:B------:R-:W-:Y:S01]  /*0d50*/  FMUL.FTZ R10, R3, R18 ;  /* 0x00000012030a7220 */ /* 0x000fe20000410000 */
[----:B------:R-:W-:Y:S01]  /*0d60*/  FMUL.FTZ R18, R19, R20 ;  /* 0x0000001413127220 */ /* 0x000fe20000410000 */
[----:B0-----:R-:W-:Y:S02]  /*0d70*/  FADD.FTZ R16, -R14, 1 ;  /* 0x3f8000000e107421 */ /* 0x001fe40000010100 */
[----:B------:R-:W-:Y:S01]  /*0d80*/  FMUL.FTZ R19, R10, R15 ;  /* 0x0000000f0a137220 */ /* 0x000fe20000410000 */
[----:B------:R-:W-:Y:S01]  /*0d90*/  FADD.FTZ R10, R5, -UR16 ;  /* 0x80000010050a7e21 */ /* 0x000fe20008010000 */
[----:B------:R-:W-:Y:S01]  /*0da0*/  FMUL.FTZ R20, R29, R18 ;  /* 0x000000121d147220 */ /* 0x000fe20000410000 */
[----:B------:R-:W-:Y:S01]  /*0db0*/  FFMA.FTZ R16, R11, R16, 1 ;  /* 0x3f8000000b107423 */ /* 0x000fe20000010010 */
[----:B------:R-:W-:Y:S01]  /*0dc0*/  FADD.FTZ R11, R4, -UR16 ;  /* 0x80000010040b7e21 */ /* 0x000fe20008010000 */
[----:B------:R-:W-:Y:S01]  /*0dd0*/  FMUL.FTZ R15, R17, R22 ;  /* 0x00000016110f7220 */ /* 0x000fe20000410000 */
[----:B------:R-:W-:Y:S01]  /*0de0*/  FMUL.FTZ R10, R10, UR10 ;  /* 0x0000000a0a0a7c20 */ /* 0x000fe20008410000 */
[----:B------:R-:W-:Y:S01]  /*0df0*/  FMUL.FTZ R21, R0, R19 ;  /* 0x0000001300157220 */ /* 0x000fe20000410000 */
[----:B------:R-:W-:Y:S01]  /*0e00*/  FMUL.FTZ R11, R11, UR10 ;  /* 0x0000000a0b0b7c20 */ /* 0x000fe20008410000 */
[----:B------:R-:W-:Y:S01]  /*0e10*/  FMUL.FTZ R17, R9, R14 ;  /* 0x0000000e09117220 */ /* 0x000fe20000410000 */
[----:B------:R-:W-:-:S02]  /*0e20*/  FMUL.FTZ R25, R29, R15 ;  /* 0x0000000f1d197220 */ /* 0x000fc40000410000 */
[----:B------:R-:W-:Y:S01]  /*0e30*/  FFMA.FTZ R23, R11, R20, RZ ;  /* 0x000000140b177223 */ /* 0x000fe200000100ff */
[----:B------:R-:W-:Y:S01]  /*0e40*/  FADD.FTZ R20, RZ, R20 ;  /* 0x00000014ff147221 */ /* 0x000fe20000010000 */
[----:B------:R-:W-:Y:S02]  /*0e50*/  FMUL.FTZ R17, R17, R16 ;  /* 0x0000001011117220 */ /* 0x000fe40000410000 */
[----:B------:R-:W-:Y:S01]  /*0e60*/  FFMA.FTZ R23, R10, R21, R23 ;  /* 0x000000150a177223 */ /* 0x000fe20000010017 */
[----:B------:R-:W-:Y:S01]  /*0e70*/  FADD.FTZ R20, R21, R20 ;  /* 0x0000001415147221 */ /* 0x000fe20000010000 */
[----:B------:R-:W-:Y:S01]  /*0e80*/  FMUL.FTZ R14, R0, R17 ;  /* 0x00000011000e7220 */ /* 0x000fe20000410000 */
[----:B------:R-:W-:Y:S01]  /*0e90*/  FFMA.FTZ R21, R11, R18, RZ ;  /* 0x000000120b157223 */ /* 0x000fe200000100ff */
[----:B------:R-:W-:Y:S01]  /*0ea0*/  FFMA.FTZ R16, R12, R25, R23 ;  /* 0x000000190c107223 */ /* 0x000fe20000010017 */
[----:B------:R-:W-:Y:S02]  /*0eb0*/  FADD.FTZ R25, R20, R25 ;  /* 0x0000001914197221 */ /* 0x000fe40000010000 */
[----:B------:R-:W-:Y:S01]  /*0ec0*/  FFMA.FTZ R12, R12, R15, R21 ;  /* 0x0000000f0c0c7223 */ /* 0x000fe20000010015 */
[----:B------:R-:W-:Y:S01]  /*0ed0*/  FFMA.FTZ R16, R13, R14, R16 ;  /* 0x0000000e0d107223 */ /* 0x000fe20000010010 */
[----:B------:R-:W-:Y:S01]  /*0ee0*/  FADD.FTZ R11, R14, R25 ;  /* 0x000000190e0b7221 */ /* 0x000fe20000010000 */
[----:B------:R-:W-:Y:S01]  /*0ef0*/  FADD.FTZ R14, RZ, R18 ;  /* 0x00000012ff0e7221 */ /* 0x000fe20000010000 */
[----:B------:R-:W-:Y:S01]  /*0f00*/  FFMA.FTZ R18, R10, R19, RZ ;  /* 0x000000130a127223 */ /* 0x000fe200000100ff */
[----:B------:R-:W-:-:S02]  /*0f10*/  FADD.FTZ R10, RZ, R19 ;  /* 0x00000013ff0a7221 */ /* 0x000fc40000010000 */
[----:B------:R-:W-:Y:S01]  /*0f20*/  FADD.FTZ R14, R14, R15 ;  /* 0x0000000f0e0e7221 */ /* 0x000fe20000010000 */
[----:B------:R-:W-:Y:S01]  /*0f30*/  FFMA.FTZ R13, R13, R17, R18 ;  /* 0x000000110d0d7223 */ /* 0x000fe20000010012 */
[----:B------:R-:W-:-:S07]  /*0f40*/  FADD.FTZ R15, R10, R17 ;  /* 0x000000110a0f7221 */ /* 0x000fce0000010000 */
.L_x_1168:
[----:B------:R-:W-:Y:S01]  /*0f50*/  MOV R17, R16 ;  /* 0x0000001000117202 */ /* 0x000fe20000000f00 */
[----:B------:R-:W-:Y:S01]  /*0f60*/  STS.128 [R36], R12 ;  /* 0x0000000c24007388 */ /* 0x000fe20000000c00 */
[----:B------:R-:W-:Y:S01]  /*0f70*/  MOV R16, R11 ;  /* 0x0000000b00107202 */ /* 0x000fe20000000f00 */
[----:B------:R-:W-:Y:S01]  /*0f80*/  BSSY.RECONVERGENT B0, `(.L_x_1169) ;  /* 0x0000022000007945 */ /* 0x000fe20003800200 */
[C---:B------:R-:W-:Y:S01]  /*0f90*/  ISETP.GT.AND P1, PT, R30.reuse, 0x1e, PT ;  /* 0x0000001e1e00780c */ /* 0x040fe20003f24270 */
[----:B------:R-:W0:Y:S01]  /*0fa0*/  SHFL.DOWN PT, R10, R17, 0x1, 0x1f ;  /* 0x08201f00110a7f89 */ /* 0x000e2200000e0000 */
[C---:B------:R-:W-:Y:S02]  /*0fb0*/  ISETP.GT.AND P6, PT, R30.reuse, 0xf, PT ;  /* 0x0000000f1e00780c */ /* 0x040fe40003fc4270 */
[----:B------:R-:W-:Y:S01]  /*0fc0*/  ISETP.GT.AND P5, PT, R30, 0x17, PT ;  /* 0x000000171e00780c */ /* 0x000fe20003fa4270 */
[----:B------:R-:W1:Y:S01]  /*0fd0*/  SHFL.DOWN PT, R11, R16, 0x1, 0x1f ;  /* 0x08201f00100b7f89 */ /* 0x000e6200000e0000 */
[----:B------:R-:W-:-:S02]  /*0fe0*/  ISETP.NE.AND P4, PT, R31, RZ, PT ;  /* 0x000000ff1f00720c */ /* 0x000fc40003f85270 */
[----:B------:R-:W-:-:S05]  /*0ff0*/  ISETP.GE.U32.AND P2, PT, R28, 0x2, PT ;  /* 0x000000021c00780c */ /* 0x000fca0003f46070 */
        /* <DEDUP_REMOVED lines=26> */
.L_x_1170:
[----:B------:R-:W-:Y:S05]  /*11a0*/  BSYNC.RECONVERGENT B0 ;  /* 0x0000000000007941 */ /* 0x000fea0003800200 */
.L_x_1169:
[----:B------:R-:W-:Y:S06]  /*11b0*/  BAR.SYNC.DEFER_BLOCKING 0x0 ;  /* 0x0000000000007b1d */ /* 0x000fec0000010000 */
        /* <DEDUP_REMOVED lines=13> */
.L_x_1172:
[----:B------:R-:W-:Y:S05]  /*1290*/  BSYNC.RECONVERGENT B0 ;  /* 0x0000000000007941 */ /* 0x000fea0003800200 */
.L_x_1171:
[----:B------:R-:W-:Y:S01]  /*12a0*/  BAR.SYNC.DEFER_BLOCKING 0x0 ;  /* 0x0000000000007b1d */ /* 0x000fe20000010000 */
[----:B------:R-:W-:-:S05]  /*12b0*/  LEA R38, R38, R31, 0x1 ;  /* 0x0000001f26267211 */ /* 0x000fca00078e08ff */
[----:B------:R-:W-:Y:S04]  /*12c0*/  BSSY.RECONVERGENT B0, `(.L_x_1173) ;  /* 0x000013d000007945 */ /* 0x000fe80003800200 */
[----:B------:R-:W-:Y:S05]  /*12d0*/  @P1 BRA `(.L_x_1174) ;  /* 0x0000001000ec1947 */ /* 0x000fea0003800000 */
[----:B------:R-:W4:Y:S04]  /*12e0*/  LDS.128 R20, [R36+0x20] ;  /* 0x0000200024147984 */ /* 0x000f280000000c00 */
[----:B-12---:R-:W1:Y:S04]  /*12f0*/  LDS.128 R16, [R36+0x40] ;  /* 0x0000400024107984 */ /* 0x006e680000000c00 */
[----:B------:R-:W2:Y:S01]  /*1300*/  LDS.128 R24, [R36+0x60] ;  /* 0x0000600024187984 */ /* 0x000ea20000000c00 */
[----:B----4-:R-:W-:Y:S01]  /*1310*/  FADD.FTZ R39, R12, R20 ;  /* 0x000000140c277221 */ /* 0x010fe20000010000 */
        /* <DEDUP_REMOVED lines=310> */
[----:B------:R-:W-:-:S07]  /*2680*/  FADD.FTZ R15, R44, R27 ;  /* 0x0000001b2c0f7221 */ /* 0x000fce0000010000 */
.L_x_1174:
[----:B------:R-:W-:Y:S05]  /*2690*/  BSYNC.RECONVERGENT B0 ;  /* 0x0000000000007941 */ /* 0x000fea0003800200 */
.L_x_1173:
        /* <DEDUP_REMOVED lines=28> */
.L_x_1176:
[----:B------:R-:W-:Y:S05]  /*2860*/  BSYNC.RECONVERGENT B0 ;  /* 0x0000000000007941 */ /* 0x000fea0003800200 */
.L_x_1175:
        /* <DEDUP_REMOVED lines=10> */
[----:B--2---:R-:W-:Y:S01]  /*2910*/  LOP3.LUT P1, R16, R34, 0x2, RZ, 0xc0, !PT ;  /* 0x0000000222107812 */ /* 0x004fe2000782c0ff */
        /* <DEDUP_REMOVED lines=14> */
.L_x_1179:
[----:B----4-:R-:W2:Y:S04]  /*2a00*/  LDG.E.STRONG.GPU R14, desc[UR12][R12.64] ;  /* 0x0000000c0c0e7981 */ /* 0x010ea8000c1ef900 */
[----:B--2---:R-:W-:Y:S01]  /*2a10*/  CCTL.IVALL ;  /* 0x00000000ff00798f */ /* 0x004fe20002000000 */
[----:B------:R-:W-:Y:S05]  /*2a20*/  YIELD ;  /* 0x0000000000007946 */ /* 0x000fea0003800000 */
[----:B------:R-:W-:-:S13]  /*2a30*/  ISETP.NE.AND P1, PT, R14, R19, PT ;  /* 0x000000130e00720c */ /* 0x000fda0003f25270 */
[----:B------:R-:W-:Y:S05]  /*2a40*/  @P1 BRA `(.L_x_1179) ;  /* 0xfffffffc00ec1947 */ /* 0x000fea000383ffff */
.L_x_1178:
[----:B------:R-:W-:Y:S05]  /*2a50*/  WARPSYNC.ALL ;  /* 0x0000000000007948 */ /* 0x000fea0003800000 */
[----:B------:R-:W-:Y:S01]  /*2a60*/  BAR.SYNC.DEFER_BLOCKING 0x0 ;  /* 0x0000000000007b1d */ /* 0x000fe20000010000 */
[----:B------:R-:W-:-:S05]  /*2a70*/  HFMA2 R18, -RZ, RZ, 0, 0 ;  /* 0x00000000ff127431 */ /* 0x000fca00000001ff */
[----:B------:R-:W-:Y:S05]  /*2a80*/  @!P2 BRA `(.L_x_1180) ;  /* 0x000000040014a947 */ /* 0x000fea0003800000 */
[----:B------:R-:W-:-:S07]  /*2a90*/  MOV R22, RZ ;  /* 0x000000ff00167202 */ /* 0x000fce0000000f00 */
.L_x_1181:
[C---:B----4-:R-:W-:Y:S02]  /*2aa0*/  IADD3 R15, PT, PT, R22.reuse, 0x1, RZ ;  /* 0x00000001160f7810 */ /* 0x050fe40007ffe0ff */
[C---:B------:R-:W-:Y:S02]  /*2ab0*/  ISETP.EQ.OR P2, PT, R22.reuse, UR11, P4 ;  /* 0x0000000b16007c0c */ /* 0x040fe4000a742670 */
[C---:B-1----:R-:W-:Y:S02]  /*2ac0*/  IADD3 R17, PT, PT, R22.reuse, 0x2, RZ ;  /* 0x0000000216117810 */ /* 0x042fe40007ffe0ff */
        /* <DEDUP_REMOVED lines=9> */
[----:B--2---:R-:W-:Y:S01]  /*2b60*/  MOV R16, UR14 ;  /* 0x0000000e00107c02 */ /* 0x004fe20008000f00 */
        /* <DEDUP_REMOVED lines=8> */
[----:B------:R-:W4:Y:S04]  /*2bf0*/  @!P6 LDG.E.64 R16, desc[UR12][R16.64] ;  /* 0x0000000c1010e981 */ /* 0x000f28000c1e1b00 */
[----:B------:R-:W5:Y:S01]  /*2c00*/  @!P1 LDG.E.64 R18, desc[UR12][R18.64] ;  /* 0x0000000c12129981 */ /* 0x000f62000c1e1b00 */
[----:B------:R-:W-:Y:S01]  /*2c10*/  IADD3 R23, PT, PT, R22, 0x4, RZ ;  /* 0x0000000416177810 */ /* 0x000fe20007ffe0ff */
[----:B0--3--:R-:W-:Y:S01]  /*2c20*/  @!P2 FADD.FTZ R10, R10, R12 ;  /* 0x0000000c0a0aa221 */ /* 0x009fe20000010000 */
        /* <DEDUP_REMOVED lines=9> */
[----:B------:R-:W-:Y:S02]  /*2cc0*/  IADD3 R16, PT, PT, R22, 0x7, RZ ;  /* 0x0000000716107810 */ /* 0x000fe40007ffe0ff */
[----:B-----5:R-:W-:Y:S01]  /*2cd0*/  @!P1 FADD.FTZ R10, R10, R18 ;  /* 0x000000120a0a9221 */ /* 0x020fe20000010000 */
[----:B------:R-:W-:Y:S01]  /*2ce0*/  MOV R18, UR14 ;  /* 0x0000000e00127c02 */ /* 0x000fe20008000f00 */
[----:B------:R-:W-:Y:S01]  /*2cf0*/  @!P1 FADD.FTZ R11, R11, R19 ;  /* 0x000000130b0b9221 */ /* 0x000fe20000010000 */
[----:B------:R-:W-:Y:S02]  /*2d00*/  ISETP.EQ.OR P6, PT, R14, UR11, P4 ;  /* 0x0000000b0e007c0c */ /* 0x000fe4000a7c2670 */
[----:B------:R-:W-:Y:S01]  /*2d10*/  MOV R15, UR14 ;  /* 0x0000000e000f7c02 */ /* 0x000fe20008000f00 */
[----:B------:R-:W-:Y:S01]  /*2d20*/  @!P2 IMAD R13, R23, R18, UR9 ;  /* 0x00000009170dae24 */ /* 0x000fe2000f8e0212 */
[----:B------:R-:W-:-:S02]  /*2d30*/  ISETP.EQ.OR P1, PT, R16, UR11, P4 ;  /* 0x0000000b10007c0c */ /* 0x000fc4000a722670 */
[----:B------:R-:W-:Y:S01]  /*2d40*/  MOV R17, UR14 ;  /* 0x0000000e00117c02 */ /* 0x000fe20008000f00 */
[----:B------:R-:W-:Y:S01]  /*2d50*/  @!P5 IMAD R15, R12, R15, UR9 ;  /* 0x000000090c0fde24 */ /* 0x000fe2000f8e020f */
[----:B------:R-:W-:Y:S01]  /*2d60*/  MOV R19, UR14 ;  /* 0x0000000e00137c02 */ /* 0x000fe20008000f00 */
[----:B------:R-:W-:-:S04]  /*2d70*/  @!P2 IMAD.WIDE.U32 R12, R13, 0x8, R20 ;  /* 0x000000080d0ca825 */ /* 0x000fc800078e0014 */
[----:B------:R-:W-:Y:S02]  /*2d80*/  @!P6 IMAD R17, R14, R17, UR9 ;  /* 0x000000090e11ee24 */ /* 0x000fe4000f8e0211 */
[----:B------:R-:W2:Y:S01]  /*2d90*/  @!P2 LDG.E.64 R12, desc[UR12][R12.64] ;  /* 0x0000000c0c0ca981 */ /* 0x000ea2000c1e1b00 */
[----:B------:R-:W-:-:S04]  /*2da0*/  @!P5 IMAD.WIDE.U32 R14, R15, 0x8, R20 ;  /* 0x000000080f0ed825 */ /* 0x000fc800078e0014 */
[----:B------:R-:W-:Y:S02]  /*2db0*/  @!P1 IMAD R19, R16, R19, UR9 ;  /* 0x0000000910139e24 */ /* 0x000fe4000f8e0213 */
[--C-:B------:R-:W-:Y:S01]  /*2dc0*/  @!P6 IMAD.WIDE.U32 R16, R17, 0x8, R20.reuse ;  /* 0x000000081110e825 */ /* 0x100fe200078e0014 */
[----:B------:R-:W3:Y:S03]  /*2dd0*/  @!P5 LDG.E.64 R14, desc[UR12][R14.64] ;  /* 0x0000000c0e0ed981 */ /* 0x000ee6000c1e1b00 */
[----:B------:R-:W-:Y:S02]  /*2de0*/  @!P1 IMAD.WIDE.U32 R18, R19, 0x8, R20 ;  /* 0x0000000813129825 */ /* 0x000fe400078e0014 */
[----:B------:R-:W4:Y:S04]  /*2df0*/  @!P6 LDG.E.64 R16, desc[UR12][R16.64] ;  /* 0x0000000c1010e981 */ /* 0x000f28000c1e1b00 */
[----:B------:R-:W5:Y:S01]  /*2e00*/  @!P1 LDG.E.64 R18, desc[UR12][R18.64] ;  /* 0x0000000c12129981 */ /* 0x000f62000c1e1b00 */
[----:B------:R-:W-:-:S02]  /*2e10*/  LOP3.LUT R23, R28, 0x7ffffff8, RZ, 0xc0, !PT ;  /* 0x7ffffff81c177812 */ /* 0x000fc400078ec0ff */
[----:B------:R-:W-:Y:S01]  /*2e20*/  IADD3 R22, PT, PT, R22, 0x8, RZ ;  /* 0x0000000816167810 */ /* 0x000fe20007ffe0ff */
[----:B--2---:R-:W-:Y:S01]  /*2e30*/  @!P2 FADD.FTZ R10, R10, R12 ;  /* 0x0000000c0a0aa221 */ /* 0x004fe20000010000 */
[----:B------:R-:W-:Y:S02]  /*2e40*/  @!P2 FADD.FTZ R11, R11, R13 ;  /* 0x0000000d0b0ba221 */ /* 0x000fe40000010000 */
        /* <DEDUP_REMOVED lines=8> */
[----:B------:R-:W-:-:S07]  /*2ed0*/  MOV R18, R23 ;  /* 0x0000001700127202 */ /* 0x000fce0000000f00 */
.L_x_1180:
[----:B----4-:R-:W-:-:S04]  /*2ee0*/  LOP3.LUT R12, R28, 0x7, RZ, 0xc0, !PT ;  /* 0x000000071c0c7812 */ /* 0x010fc800078ec0ff */
[----:B------:R-:W-:-:S13]  /*2ef0*/  ISETP.NE.AND P1, PT, R12, RZ, PT ;  /* 0x000000ff0c00720c */ /* 0x000fda0003f25270 */
[----:B------:R-:W-:Y:S05]  /*2f00*/  @!P1 BRA `(.L_x_1177) ;  /* 0x0000000400109947 */ /* 0x000fea0003800000 */
[----:B------:R-:W-:Y:S02]  /*2f10*/  IADD3 R12, PT, PT, R12, -0x1, RZ ;  /* 0xffffffff0c0c7810 */ /* 0x000fe40007ffe0ff */
[----:B------:R-:W-:Y:S02]  /*2f20*/  LOP3.LUT R19, R28, 0x3, RZ, 0xc0, !PT ;  /* 0x000000031c137812 */ /* 0x000fe400078ec0ff */
[----:B------:R-:W-:Y:S02]  /*2f30*/  ISETP.GE.U32.AND P2, PT, R12, 0x3, PT ;  /* 0x000000030c00780c */ /* 0x000fe40003f46070 */
[----:B------:R-:W-:-:S11]  /*2f40*/  ISETP.NE.AND P1, PT, R19, RZ, PT ;  /* 0x000000ff1300720c */ /* 0x000fd60003f25270 */
[----:B------:R-:W-:Y:S05]  /*2f50*/  @!P2 BRA `(.L_x_1182) ;  /* 0x000000000080a947 */ /* 0x000fea0003800000 */
[----:B------:R-:W-:Y:S02]  /*2f60*/  ISETP.EQ.OR P6, PT, R18, UR11, P4 ;  /* 0x0000000b12007c0c */ /* 0x000fe4000a7c2670 */
[----:B------:R-:W-:-:S11]  /*2f70*/  MOV R13, UR14 ;  /* 0x0000000e000d7c02 */ /* 0x000fd60008000f00 */
[----:B------:R-:W-:-:S04]  /*2f80*/  @!P6 IMAD R13, R18, R13, UR9 ;  /* 0x00000009120dee24 */ /* 0x000fc8000f8e020d */
[----:B------:R-:W-:-:S06]  /*2f90*/  @!P6 IMAD.WIDE.U32 R12, R13, 0x8, R20 ;  /* 0x000000080d0ce825 */ /* 0x000fcc00078e0014 */
[----:B------:R-:W0:Y:S01]  /*2fa0*/  @!P6 LDG.E.64 R12, desc[UR12][R12.64] ;  /* 0x0000000c0c0ce981 */ /* 0x000e22000c1e1b00 */
[C---:B------:R-:W-:Y:S02]  /*2fb0*/  IADD3 R14, PT, PT, R18.reuse, 0x1, RZ ;  /* 0x00000001120e7810 */ /* 0x040fe40007ffe0ff */
[----:B-1----:R-:W-:Y:S02]  /*2fc0*/  IADD3 R17, PT, PT, R18, 0x2, RZ ;  /* 0x0000000212117810 */ /* 0x002fe40007ffe0ff */
[----:B------:R-:W-:Y:S02]  /*2fd0*/  ISETP.EQ.OR P5, PT, R14, UR11, P4 ;  /* 0x0000000b0e007c0c */ /* 0x000fe4000a7a2670 */
[----:B------:R-:W-:Y:S02]  /*2fe0*/  IADD3 R15, PT, PT, R18, 0x3, RZ ;  /* 0x00000003120f7810 */ /* 0x000fe40007ffe0ff */
[----:B------:R-:W-:Y:S02]  /*2ff0*/  ISETP.EQ.OR P2, PT, R17, UR11, P4 ;  /* 0x0000000b11007c0c */ /* 0x000fe4000a742670 */
[----:B------:R-:W-:-:S02]  /*3000*/  MOV R23, UR14 ;  /* 0x0000000e00177c02 */ /* 0x000fc40008000f00 */
[----:B--2---:R-:W-:-:S09]  /*3010*/  MOV R16, UR14 ;  /* 0x0000000e00107c02 */ /* 0x004fd20008000f00 */
[----:B------:R-:W-:-:S04]  /*3020*/  @!P2 IMAD R17, R17, R16, UR9 ;  /* 0x000000091111ae24 */ /* 0x000fc8000f8e0210 */
[----:B------:R-:W-:-:S06]  /*3030*/  @!P2 IMAD.WIDE.U32 R16, R17, 0x8, R20 ;  /* 0x000000081110a825 */ /* 0x000fcc00078e0014 */
[----:B------:R-:W2:Y:S01]  /*3040*/  @!P2 LDG.E.64 R16, desc[UR12][R16.64] ;  /* 0x0000000c1010a981 */ /* 0x000ea2000c1e1b00 */
[----:B0--3--:R-:W-:Y:S01]  /*3050*/  @!P6 FADD.FTZ R10, R10, R12 ;  /* 0x0000000c0a0ae221 */ /* 0x009fe20000010000 */
[----:B------:R-:W-:Y:S01]  /*3060*/  @!P6 FADD.FTZ R11, R11, R13 ;  /* 0x0000000d0b0be221 */ /* 0x000fe20000010000 */
[----:B------:R-:W-:Y:S01]  /*3070*/  ISETP.EQ.OR P6, PT, R15, UR11, P4 ;  /* 0x0000000b0f007c0c */ /* 0x000fe2000a7c2670 */
[----:B------:R-:W-:Y:S01]  /*3080*/  @!P5 IMAD R13, R14, R23, UR9 ;  /* 0x000000090e0dde24 */ /* 0x000fe2000f8e0217 */
[----:B------:R-:W-:-:S03]  /*3090*/  MOV R14, UR14 ;  /* 0x0000000e000e7c02 */ /* 0x000fc60008000f00 */
[----:B------:R-:W-:-:S06]  /*30a0*/  @!P5 IMAD.WIDE.U32 R12, R13, 0x8, R20 ;  /* 0x000000080d0cd825 */ /* 0x000fcc00078e0014 */
[----:B------:R-:W3:Y:S02]  /*30b0*/  @!P5 LDG.E.64 R12, desc[UR12][R12.64] ;  /* 0x0000000c0c0cd981 */ /* 0x000ee4000c1e1b00 */
[----:B------:R-:W-:-:S04]  /*30c0*/  @!P6 IMAD R15, R15, R14, UR9 ;  /* 0x000000090f0fee24 */ /* 0x000fc8000f8e020e */
[----:B------:R-:W-:-:S06]  /*30d0*/  @!P6 IMAD.WIDE.U32 R14, R15, 0x8, R20 ;  /* 0x000000080f0ee825 */ /* 0x000fcc00078e0014 */
[----:B------:R-:W4:Y:S01]  /*30e0*/  @!P6 LDG.E.64 R14, desc[UR12][R14.64] ;  /* 0x0000000c0e0ee981 */ /* 0x000f22000c1e1b00 */
[----:B------:R-:W-:Y:S01]  /*30f0*/  IADD3 R18, PT, PT, R18, 0x4, RZ ;  /* 0x0000000412127810 */ /* 0x000fe20007ffe0ff */
[----:B---3--:R-:W-:Y:S01]  /*3100*/  @!P5 FADD.FTZ R10, R10, R12 ;  /* 0x0000000c0a0ad221 */ /* 0x008fe20000010000 */
[----:B------:R-:W-:-:S03]  /*3110*/  @!P5 FADD.FTZ R11, R11, R13 ;  /* 0x0000000d0b0bd221 */ /* 0x000fc60000010000 */
[----:B--2---:R-:W-:Y:S01]  /*3120*/  @!P2 FADD.FTZ R10, R10, R16 ;  /* 0x000000100a0aa221 */ /* 0x004fe20000010000 */
[----:B------:R-:W-:-:S03]  /*3130*/  @!P2 FADD.FTZ R11, R11, R17 ;  /* 0x000000110b0ba221 */ /* 0x000fc60000010000 */
[----:B----4-:R-:W-:Y:S01]  /*3140*/  @!P6 FADD.FTZ R10, R10, R14 ;  /* 0x0000000e0a0ae221 */ /* 0x010fe20000010000 */
[----:B------:R-:W-:-:S07]  /*3150*/  @!P6 FADD.FTZ R11, R11, R15 ;  /* 0x0000000f0b0be221 */ /* 0x000fce0000010000 */
.L_x_1182:
[----:B------:R-:W-:Y:S05]  /*3160*/  @!P1 BRA `(.L_x_1177) ;  /* 0x0000000000789947 */ /* 0x000fea0003800000 */
[----:B------:R-:W-:Y:S02]  /*3170*/  ISETP.NE.AND P2, PT, R19, 0x1, PT ;  /* 0x000000011300780c */ /* 0x000fe40003f45270 */
[----:B------:R-:W-:-:S11]  /*3180*/  LOP3.LUT P1, RZ, R28, 0x1, RZ, 0xc0, !PT ;  /* 0x000000011cff7812 */ /* 0x000fd6000782c0ff */
        /* <DEDUP_REMOVED lines=11> */
[----:B------:R-:W4:Y:S01]  /*3240*/  @!P2 LDG.E.64 R12, desc[UR12][R12.64] ;  /* 0x0000000c0c0ca981 */ /* 0x000f22000c1e1b00 */
[----:B------:R-:W-:Y:S01]  /*3250*/  IADD3 R18, PT, PT, R18, 0x2, RZ ;  /* 0x0000000212127810 */ /* 0x000fe20007ffe0ff */
[----:B0--3--:R-:W-:Y:S01]  /*3260*/  @!P5 FADD.FTZ R10, R10, R14 ;  /* 0x0000000e0a0ad221 */ /* 0x009fe20000010000 */
[----:B------:R-:W-:-:S03]  /*3270*/  @!P5 FADD.FTZ R11, R11, R15 ;  /* 0x0000000f0b0bd221 */ /* 0x000fc60000010000 */
[----:B----4-:R-:W-:Y:S01]  /*3280*/  @!P2 FADD.FTZ R10, R10, R12 ;  /* 0x0000000c0a0aa221 */ /* 0x010fe20000010000 */
[----:B------:R-:W-:-:S07]  /*3290*/  @!P2 FADD.FTZ R11, R11, R13 ;  /* 0x0000000d0b0ba221 */ /* 0x000fce0000010000 */
.L_x_1183:
[----:B------:R-:W-:Y:S01]  /*32a0*/  ISETP.EQ.OR P2, PT, R18, UR11, P4 ;  /* 0x0000000b12007c0c */ /* 0x000fe2000a742670 */
[----:B------:R-:W-:Y:S03]  /*32b0*/  BSSY.RECONVERGENT B0, `(.L_x_1177) ;  /* 0x0000009000007945 */ /* 0x000fe60003800200 */
[----:B------:R-:W-:-:S13]  /*32c0*/  PLOP3.LUT P1, PT, P1, P2, PT, 0x8f, 0xf8 ;  /* 0x0000000000f8781c */ /* 0x000fda0000f25177 */
[----:B------:R-:W-:Y:S05]  /*32d0*/  @P1 BRA `(.L_x_1184) ;  /* 0x0000000000181947 */ /* 0x000fea0003800000 */
[----:B------:R-:W-:-:S05]  /*32e0*/  MOV R13, UR14 ;  /* 0x0000000e000d7c02 */ /* 0x000fca0008000f00 */
[----:B------:R-:W-:-:S04]  /*32f0*/  IMAD R13, R18, R13, UR9 ;  /* 0x00000009120d7e24 */ /* 0x000fc8000f8e020d */
[----:B------:R-:W-:-:S06]  /*3300*/  IMAD.WIDE.U32 R20, R13, 0x8, R20 ;  /* 0x000000080d147825 */ /* 0x000fcc00078e0014 */
[----:B------:R-:W0:Y:S02]  /*3310*/  LDG.E.64 R20, desc[UR12][R20.64] ;  /* 0x0000000c14147981 */ /* 0x000e24000c1e1b00 */
[----:B0--3--:R-:W-:Y:S01]  /*3320*/  FADD.FTZ R10, R10, R20 ;  /* 0x000000140a0a7221 */ /* 0x009fe20000010000 */
[----:B------:R-:W-:-:S07]  /*3330*/  FADD.FTZ R11, R11, R21 ;  /* 0x000000150b0b7221 */ /* 0x000fce0000010000 */
.L_x_1184:
[----:B------:R-:W-:Y:S05]  /*3340*/  BSYNC.RECONVERGENT B0 ;  /* 0x0000000000007941 */ /* 0x000fea0003800200 */
.L_x_1177:
        /* <DEDUP_REMOVED lines=8> */
[----:B------:R0:W-:Y:S01]  /*33d0*/  @!P4 STS.64 [UR4+0x30], R10 ;  /* 0x0000300aff00c988 */ /* 0x0001e20008000a04 */
[----:B------:R-:W-:Y:S01]  /*33e0*/  BAR.SYNC.DEFER_BLOCKING 0x0 ;  /* 0x0000000000007b1d */ /* 0x000fe20000010000 */
[----:B0--3--:R-:W-:-:S05]  /*33f0*/  FMUL.FTZ R10, R5, UR10 ;  /* 0x0000000a050a7c20 */ /* 0x009fca0008410000 */
[----:B------:R-:W0:Y:S01]  /*3400*/  LDS.64 R12, [UR4+0x30] ;  /* 0x00003004ff0c7984 */ /* 0x000e220008000a00 */
[----:B------:R-:W0:Y:S02]  /*3410*/  LDCU UR4, c[0x0][0x42c] ;  /* 0x00008580ff0477ac */ /* 0x000e240008000800 */
[----:B0-----:R-:W-:Y:S01]  /*3420*/  FMUL.FTZ R12, R12, UR4 ;  /* 0x000000040c0c7c20 */ /* 0x001fe20008410000 */
[----:B------:R-:W-:Y:S01]  /*3430*/  FMUL.FTZ R13, R13, UR4 ;  /* 0x000000040d0d7c20 */ /* 0x000fe20008410000 */
[----:B------:R-:W-:Y:S06]  /*3440*/  @!P3 BRA `(.L_x_1185) ;  /* 0x000000000048b947 */ /* 0x000fec0003800000 */
[----:B------:R-:W-:Y:S01]  /*3450*/  FFMA.FTZ R4, R29, R21, R32 ;  /* 0x000000151d047223 */ /* 0x000fe20000010020 */
[----:B------:R-:W-:-:S03]  /*3460*/  FFMA.FTZ R5, R0, R10, R33 ;  /* 0x0000000a00057223 */ /* 0x000fc60000010021 */
[----:B------:R-:W-:Y:S01]  /*3470*/  FMUL.FTZ R11, R4, -1.4426950216293334961 ;  /* 0xbfb8aa3b040b7820 */ /* 0x000fe20000410000 */
[----:B--2---:R-:W-:-:S05]  /*3480*/  FMUL.FTZ R16, R5, -1.4426950216293334961 ;  /* 0xbfb8aa3b05107820 */ /* 0x004fca0000410000 */
        /* <DEDUP_REMOVED lines=14> */
.L_x_1185:
[----:B------:R-:W-:Y:S04]  /*3570*/  BSSY.RECONVERGENT B0, `(.L_x_1186) ;  /* 0x0000014000007945 */ /* 0x000fe80003800200 */
[----:B------:R-:W-:Y:S05]  /*3580*/  @P0 BRA `(.L_x_1187) ;  /* 0x0000000000480947 */ /* 0x000fea0003800000 */
[----:B------:R-:W0:Y:S01]  /*3590*/  LDCU.64 UR18, c[0x0][0x3f8] ;  /* 0x00007f00ff1277ac */ /* 0x000e220008000a00 */
[----:B--2---:R-:W-:Y:S01]  /*35a0*/  SHF.R.S32.HI R16, RZ, 0x1f, R37 ;  /* 0x0000001fff107819 */ /* 0x004fe20000011425 */
[C-C-:B------:R-:W-:Y:S01]  /*35b0*/  FFMA.FTZ R14, R12.reuse, R21, R13.reuse ;  /* 0x000000150c0e7223 */ /* 0x140fe2000001000d */
[----:B------:R-:W-:Y:S01]  /*35c0*/  MOV R4, R40 ;  /* 0x0000002800047202 */ /* 0x000fe20000000f00 */
[----:B------:R-:W2:Y:S01]  /*35d0*/  LDCU.64 UR4, c[0x0][0x380] ;  /* 0x00007000ff0477ac */ /* 0x000ea20008000a00 */
        /* <DEDUP_REMOVED lines=9> */
[----:B--2---:R-:W-:-:S04]  /*3670*/  LEA R2, P0, R4, UR4, 0x2 ;  /* 0x0000000404027c11 */ /* 0x004fc8000f8010ff */
[----:B------:R-:W-:-:S04]  /*3680*/  IADD3 R15, PT, PT, R5, R15, RZ ;  /* 0x0000000f050f7210 */ /* 0x000fc80007ffe0ff */
[----:B------:R-:W-:-:S05]  /*3690*/  LEA.HI.X R3, R4, UR5, R15, 0x2, P0 ;  /* 0x0000000504037c11 */ /* 0x000fca00080f140f */
[----:B------:R0:W-:Y:S02]  /*36a0*/  STG.E.64 desc[UR12][R2.64], R10 ;  /* 0x0000000a02007986 */ /* 0x0001e4000c101b0c */
.L_x_1187:
[----:B------:R-:W-:Y:S05]  /*36b0*/  BSYNC.RECONVERGENT B0 ;  /* 0x0000000000007941 */ /* 0x000fea0003800200 */
.L_x_1186:
[----:B------:R-:W-:Y:S01]  /*36c0*/  UISETP.NE.AND UP0, UPT, UR15, URZ, UPT ;  /* 0x000000ff0f00728c */ /* 0x000fe2000bf05270 */
[----:B0-----:R-:W-:Y:S01]  /*36d0*/  FMUL.FTZ R11, R6, UR10 ;  /* 0x0000000a060b7c20 */ /* 0x001fe20008410000 */
[----:B------:R-:W-:-:S07]  /*36e0*/  FMUL.FTZ R14, R7, UR10 ;  /* 0x0000000a070e7c20 */ /* 0x000fce0008410000 */
[----:B------:R-:W-:Y:S05]  /*36f0*/  BRA.U !UP0, `(.L_x_1188) ;  /* 0x0000000108487547 */ /* 0x000fea000b800000 */
[----:B------:R-:W-:Y:S01]  /*3700*/  FFMA.FTZ R32, R29, R11, R32 ;  /* 0x0000000b1d207223 */ /* 0x000fe20000010020 */
[----:B------:R-:W-:-:S03]  /*3710*/  FFMA.FTZ R33, R0, R14, R33 ;  /* 0x0000000e00217223 */ /* 0x000fc60000010021 */
[----:B------:R-:W-:Y:S01]  /*3720*/  FMUL.FTZ R2, R32, -1.4426950216293334961 ;  /* 0xbfb8aa3b20027820 */ /* 0x000fe20000410000 */
[----:B------:R-:W-:-:S05]  /*3730*/  FMUL.FTZ R4, R33, -1.4426950216293334961 ;  /* 0xbfb8aa3b21047820 */ /* 0x000fca0000410000 */
[----:B------:R-:W0:Y:S04]  /*3740*/  MUFU.EX2 R2, R2 ;  /* 0x0000000200027308 */ /* 0x000e280000000800 */
[----:B------:R-:W3:Y:S01]  /*3750*/  MUFU.EX2 R4, R4 ;  /* 0x0000000400047308 */ /* 0x000ee20000000800 */
[----:B0-----:R-:W-:Y:S01]  /*3760*/  FADD.FTZ R3, R2, 1 ;  /* 0x3f80000002037421 */ /* 0x001fe20000010000 */
[----:B---3--:R-:W-:-:S05]  /*3770*/  FADD.FTZ R5, R4, 1 ;  /* 0x3f80000004057421 */ /* 0x008fca0000010000 */
[----:B------:R-:W0:Y:S08]  /*3780*/  MUFU.RCP R3, R3 ;  /* 0x0000000300037308 */ /* 0x000e300000001000 */
[----:B------:R-:W3:Y:S01]  /*3790*/  MUFU.RCP R6, R5 ;  /* 0x0000000500067308 */ /* 0x000ee20000001000 */
[----:B0-----:R-:W-:Y:S01]  /*37a0*/  FADD.FTZ R7, -R3, 1 ;  /* 0x3f80000003077421 */ /* 0x001fe20000010100 */
[----:B------:R-:W-:-:S03]  /*37b0*/  FMUL.FTZ R8, R8, R3 ;  /* 0x0000000308087220 */ /* 0x000fc60000410000 */
[----:B------:R-:W-:Y:S01]  /*37c0*/  FFMA.FTZ R7, R32, R7, 1 ;  /* 0x3f80000020077423 */ /* 0x000fe20000010007 */
[----:B---3--:R-:W-:Y:S01]  /*37d0*/  FADD.FTZ R10, -R6, 1 ;  /* 0x3f800000060a7421 */ /* 0x008fe20000010100 */
[----:B------:R-:W-:Y:S02]  /*37e0*/  FMUL.FTZ R9, R9, R6 ;  /* 0x0000000609097220 */ /* 0x000fe40000410000 */
[----:B------:R-:W-:Y:S01]  /*37f0*/  FMUL.FTZ R8, R8, R7 ;  /* 0x0000000708087220 */ /* 0x000fe20000410000 */
[----:B------:R-:W-:-:S04]  /*3800*/  FFMA.FTZ R10, R33, R10, 1 ;  /* 0x3f800000210a7423 */ /* 0x000fc8000001000a */
[----:B------:R-:W-:-:S07]  /*3810*/  FMUL.FTZ R9, R9, R10 ;  /* 0x0000000a09097220 */ /* 0x000fce0000410000 */
.L_x_1188:
[----:B------:R-:W0:Y:S01]  /*3820*/  LDCU.64 UR4, c[0x0][0x400] ;  /* 0x00008000ff0477ac */ /* 0x000e220008000a00 */
        /* <DEDUP_REMOVED lines=13> */
[----:B------:R-:W-:Y:S01]  /*3900*/  MOV R41, R43 ;  /* 0x0000002b00297202 */ /* 0x000fe20000000f00 */
[----:B------:R-:W3:Y:S01]  /*3910*/  LDCU.64 UR16, c[0x0][0x380] ;  /* 0x00007000ff1077ac */ /* 0x000ee20008000a00 */
[----:B0-----:R-:W-:Y:S02]  /*3920*/  IMAD R0, R4, UR4, RZ ;  /* 0x0000000404007c24 */ /* 0x001fe4000f8e02ff */
[----:B------:R-:W-:-:S04]  /*3930*/  IMAD.WIDE.U32 R40, R3, UR4, R40 ;  /* 0x0000000403287c25 */ /* 0x000fc8000f8e0028 */
[----:B------:R-:W-:Y:S01]  /*3940*/  IMAD R3, R3, UR5, R0 ;  /* 0x0000000503037c24 */ /* 0x000fe2000f8e0200 */
[----:B---3--:R-:W-:-:S04]  /*3950*/  LEA R2, P0, R40, UR16, 0x2 ;  /* 0x0000001028027c11 */ /* 0x008fc8000f8010ff */
[----:B------:R-:W-:-:S04]  /*3960*/  IADD3 R3, PT, PT, R41, R3, RZ ;  /* 0x0000000329037210 */ /* 0x000fc80007ffe0ff */
[----:B------:R-:W-:-:S05]  /*3970*/  LEA.HI.X R3, R40, UR17, R3, 0x2, P0 ;  /* 0x0000001128037c11 */ /* 0x000fca00080f1403 */
[----:B------:R0:W-:Y:S02]  /*3980*/  STG.E.64 desc[UR12][R2.64], R12 ;  /* 0x0000000c02007986 */ /* 0x0001e4000c101b0c */
.L_x_1190:
[----:B------:R-:W-:Y:S05]  /*3990*/  BSYNC.RECONVERGENT B0 ;  /* 0x0000000000007941 */ /* 0x000fea0003800200 */
.L_x_1189:
[----:B------:R-:W-:Y:S01]  /*39a0*/  UIADD3 UR8, UPT, UPT, UR14, UR8, URZ ;  /* 0x000000080e087290 */ /* 0x000fe2000fffe0ff */
[----:B------:R-:W-:-:S03]  /*39b0*/  IADD3 R34, PT, PT, R34, 0x1, RZ ;  /* 0x0000000122227810 */ /* 0x000fc60007ffe0ff */
[----:B------:R-:W-:-:S09]  /*39c0*/  UISETP.GE.AND UP0, UPT, UR8, UR6, UPT ;  /* 0x000000060800728c */ /* 0x000fd2000bf06270 */
[----:B------:R-:W-:Y:S05]  /*39d0*/  BRA.U !UP0, `(.L_x_1191) ;  /* 0xffffffc508f47547 */ /* 0x000fea000b83ffff */
.L_x_1166:
[----:B------:R-:W3:Y:S01]  /*39e0*/  LDC R4, c[0x0][0x370] ;  /* 0x0000dc00ff047b82 */ /* 0x000ee20000000800 */
[----:B------:R-:W-:Y:S01]  /*39f0*/  ISETP.NE.AND P2, PT, R31, RZ, PT ;  /* 0x000000ff1f00720c */ /* 0x000fe20003f45270 */
[----:B------:R-:W-:Y:S06]  /*3a00*/  BSSY.RECONVERGENT B0, `(.L_x_1192) ;  /* 0x0000011000007945 */ /* 0x000fec0003800200 */
[----:B------:R-:W4:Y:S08]  /*3a10*/  LDC R7, c[0x0][0x374] ;  /* 0x0000dd00ff077b82 */ /* 0x000f300000000800 */
[----:B0-----:R-:W0:Y:S01]  /*3a20*/  LDC.64 R2, c[0x0][0x3c8] ;  /* 0x0000f200ff027b82 */ /* 0x001e220000000a00 */
[----:B---3--:R-:W-:-:S02]  /*3a30*/  IADD3 R5, PT, PT, R4, -0x1, RZ ;  /* 0xffffffff04057810 */ /* 0x008fc40007ffe0ff */
[----:B------:R-:W-:Y:S02]  /*3a40*/  ISETP.NE.AND P1, PT, R4, 0x1, PT ;  /* 0x000000010400780c */ /* 0x000fe40003f25270 */
[----:B----4-:R-:W-:-:S04]  /*3a50*/  IADD3 R0, PT, PT, R7, -0x1, RZ ;  /* 0xffffffff07007810 */ /* 0x010fc80007ffe0ff */
        /* <DEDUP_REMOVED lines=11> */
.L_x_1193:
[----:B------:R-:W-:Y:S05]  /*3b10*/  BSYNC.RECONVERGENT B0 ;  /* 0x0000000000007941 */ /* 0x000fea0003800200 */
.L_x_1192:
[----:B------:R-:W-:Y:S05]  /*3b20*/  @P0 EXIT ;  /* 0x000000000000094d */ /* 0x000fea0003800000 */
[----:B------:R-:W-:Y:S05]  /*3b30*/  @P2 BRA `(.L_x_1194) ;  /* 0x0000000000202947 */ /* 0x000fea0003800000 */
[----:B------:R-:W-:-:S05]  /*3b40*/  IMAD R0, R4, R7, RZ ;  /* 0x0000000704007224 */ /* 0x000fca00078e02ff */
[----:B------:R-:W-:-:S13]  /*3b50*/  ISETP.NE.AND P0, PT, R0, -0x1, PT ;  /* 0xffffffff0000780c */ /* 0x000fda0003f05270 */
[----:B------:R-:W-:Y:S05]  /*3b60*/  @!P0 BRA `(.L_x_1194) ;  /* 0x0000000000148947 */ /* 0x000fea0003800000 */
.L_x_1195:
[----:B0-----:R-:W3:Y:S04]  /*3b70*/  LDG.E.STRONG.GPU R5, desc[UR12][R2.64] ;  /* 0x0000000c02057981 */ /* 0x001ee8000c1ef900 */
[----:B---3--:R-:W-:Y:S01]  /*3b80*/  CCTL.IVALL ;  /* 0x00000000ff00798f */ /* 0x008fe20002000000 */
[----:B------:R-:W-:Y:S05]  /*3b90*/  YIELD ;  /* 0x0000000000007946 */ /* 0x000fea0003800000 */
[----:B------:R-:W-:-:S13]  /*3ba0*/  ISETP.NE.AND P0, PT, R5, R0, PT ;  /* 0x000000000500720c */ /* 0x000fda0003f05270 */
[----:B------:R-:W-:Y:S05]  /*3bb0*/  @P0 BRA `(.L_x_1195) ;  /* 0xfffffffc00ec0947 */ /* 0x000fea000383ffff */
.L_x_1194:
[----:B------:R-:W-:Y:S05]  /*3bc0*/  WARPSYNC.ALL ;  /* 0x0000000000007948 */ /* 0x000fea0003800000 */
[----:B------:R-:W3:Y:S02]  /*3bd0*/  LDCU.64 UR10, c[0x0][0x3f8] ;  /* 0x00007f00ff0a77ac */ /* 0x000ee40008000a00 */
[----:B---3--:R-:W-:-:S04]  /*3be0*/  ULEA.HI UR8, UP0, UR11, UR10, URZ, 0x1 ;  /* 0x0000000a0b087291 */ /* 0x008fc8000f8108ff */
        /* <DEDUP_REMOVED lines=37> */
[----:B------:R-:W3:Y:S01]  /*3e40*/  LDCU.64 UR16, c[0x0][0x390] ;  /* 0x00007200ff1077ac */ /* 0x000ee20008000a00 */
[----:B------:R-:W-:Y:S02]  /*3e50*/  IADD3 R14, PT, PT, R14, 0x1, RZ ;  /* 0x000000010e0e7810 */ /* 0x000fe40007ffe0ff */
[----:B------:R-:W-:Y:S01]  /*3e60*/  MOV R2, UR9 ;  /* 0x0000000900027c02 */ /* 0x000fe20008000f00 */
[----:B------:R-:W4:Y:S01]  /*3e70*/  LDCU.64 UR18, c[0x0][0x388] ;  /* 0x00007100ff1277ac */ /* 0x000f220008000a00 */
[----:B------:R-:W-:Y:S02]  /*3e80*/  SHF.L.U32 R0, R14, 0x7, RZ ;  /* 0x000000070e007819 */ /* 0x000fe400000006ff */
[----:B------:R-:W-:Y:S01]  /*3e90*/  SHF.L.U64.HI R27, R27, 0x2, R2 ;  /* 0x000000021b1b7819 */ /* 0x000fe20000010202 */
[----:B------:R-:W-:Y:S01]  /*3ea0*/  USHF.L.U32 UR4, UR11, 0x2, URZ ;  /* 0x000000020b047899 */ /* 0x000fe200080006ff */
[----:B------:R-:W-:-:S02]  /*3eb0*/  MOV R2, UR10 ;  /* 0x0000000a00027c02 */ /* 0x000fc40008000f00 */
[C---:B-1----:R-:W-:Y:S02]  /*3ec0*/  SHF.L.U32 R17, R31.reuse, 0x2, RZ ;  /* 0x000000021f117819 */ /* 0x042fe400000006ff */
[----:B------:R-:W-:Y:S01]  /*3ed0*/  LOP3.LUT R0, R0, 0x180, RZ, 0xc0, !PT ;  /* 0x0000018000007812 */ /* 0x000fe200078ec0ff */
[----:B------:R-:W-:Y:S01]  /*3ee0*/  IMAD.WIDE.U32 R2, R2, 0x4, RZ ;  /* 0x0000000402027825 */ /* 0x000fe200078e00ff */
[----:B------:R-:W-:Y:S02]  /*3ef0*/  LOP3.LUT R14, R14, 0x3, RZ, 0xc0, !PT ;  /* 0x000000030e0e7812 */ /* 0x000fe400078ec0ff */
[----:B------:R-:W-:Y:S02]  /*3f00*/  SHF.L.U64.HI R18, R31, 0x2, R4 ;  /* 0x000000021f127819 */ /* 0x000fe40000010204 */
[C---:B0-----:R-:W-:Y:S02]  /*3f10*/  IADD3 R21, P1, PT, R17.reuse, UR14, RZ ;  /* 0x0000000e11157c10 */ /* 0x041fe4000ff3e0ff */
[----:B---3--:R-:W-:-:S02]  /*3f20*/  IADD3 R19, P2, PT, R17, UR16, RZ ;  /* 0x0000001011137c10 */ /* 0x008fc4000ff5e0ff */
[----:B------:R-:W-:Y:S02]  /*3f30*/  MOV R23, UR6 ;  /* 0x0000000600177c02 */ /* 0x000fe40008000f00 */
[----:B------:R-:W-:Y:S02]  /*3f40*/  MOV R6, UR7 ;  /* 0x0000000700067c02 */ /* 0x000fe40008000f00 */
[----:B------:R-:W-:Y:S02]  /*3f50*/  IADD3 R31, P4, PT, R0, R31, RZ ;  /* 0x0000001f001f7210 */ /* 0x000fe40007f9e0ff */
[----:B----4-:R-:W-:Y:S02]  /*3f60*/  IADD3 R17, P3, PT, R17, UR18, RZ ;  /* 0x0000001211117c10 */ /* 0x010fe4000ff7e0ff */
[----:B------:R-:W-:Y:S02]  /*3f70*/  IADD3 R14, P5, PT, RZ, -R14, RZ ;  /* 0x8000000eff0e7210 */ /* 0x000fe40007fbe0ff */
[----:B------:R-:W-:-:S02]  /*3f80*/  IADD3.X R22, PT, PT, R18, UR15, RZ, P1, !PT ;  /* 0x0000000f12167c10 */ /* 0x000fc40008ffe4ff */
[C---:B------:R-:W-:Y:S02]  /*3f90*/  IADD3.X R20, PT, PT, R18.reuse, UR17, RZ, P2, !PT ;  /* 0x0000001112147c10 */ /* 0x040fe400097fe4ff */
[----:B------:R-:W-:Y:S02]  /*3fa0*/  SHF.L.U64.HI R23, R23, 0x2, R6 ;  /* 0x0000000217177819 */ /* 0x000fe40000010206 */
[----:B------:R-:W-:Y:S02]  /*3fb0*/  IADD3.X R18, PT, PT, R18, UR19, RZ, P3, !PT ;  /* 0x0000001312127c10 */ /* 0x000fe40009ffe4ff */
[----:B------:R-:W-:Y:S02]  /*3fc0*/  IADD3 R25, PT, PT, R3, UR4, RZ ;  /* 0x0000000403197c10 */ /* 0x000fe4000fffe0ff */
[----:B--2---:R-:W-:Y:S02]  /*3fd0*/  IADD3.X R16, PT, PT, RZ, -0x1, RZ, P5, !PT ;  /* 0xffffffffff107810 */ /* 0x004fe40002ffe4ff */
[----:B------:R-:W-:-:S07]  /*3fe0*/  IADD3.X R4, PT, PT, RZ, R4, RZ, P4, !PT ;  /* 0x00000004ff047210 */ /* 0x000fce00027fe4ff */
.L_x_1198:
        /* <DEDUP_REMOVED lines=27> */
[----:B------:R-:W-:Y:S02]  /*41a0*/  MOV R9, R20 ;  /* 0x0000001400097202 */ /* 0x000fe40000000f00 */
[----:B---3--:R-:W-:Y:S01]  /*41b0*/  F2FP.BF16.F32.PACK_AB R15, R13, R10 ;  /* 0x0000000a0d0f723e */ /* 0x008fe200000010ff */
[----:B------:R0:W-:Y:S04]  /*41c0*/  STG.E desc[UR12][R6.64], R5 ;  /* 0x0000000506007986 */ /* 0x0001e8000c10190c */
[----:B------:R0:W-:Y:S01]  /*41d0*/  STG.E desc[UR12][R8.64], R15 ;  /* 0x0000000f08007986 */ /* 0x0001e2000c10190c */
[----:B------:R-:W-:Y:S01]  /*41e0*/  IADD3.X R20, PT, PT, RZ, R20, RZ, P3, !PT ;  /* 0x00000014ff147210 */ /* 0x000fe20001ffe4ff */
[----:B------:R-:W-:Y:S06]  /*41f0*/  @P1 BRA `(.L_x_1198) ;  /* 0xfffffffc007c1947 */ /* 0x000fec000383ffff */
.L_x_1197:
[----:B------:R-:W-:Y:S05]  /*4200*/  BSYNC.RECONVERGENT B0 ;  /* 0x0000000000007941 */ /* 0x000fea0003800200 */
.L_x_1196:
[----:B------:R-:W-:Y:S05]  /*4210*/  @!P0 EXIT ;  /* 0x000000000000894d */ /* 0x000fea0003800000 */
[----:B------:R-:W-:Y:S01]  /*4220*/  BSSY.RECONVERGENT B0, `(.L_x_1199) ;  /* 0x0000061000007945 */ /* 0x000fe20003800200 */
[----:B------:R-:W-:Y:S02]  /*4230*/  USHF.L.U64.HI UR5, UR10, 0x2, UR11 ;  /* 0x000000020a057899 */ /* 0x000fe4000801020b */
[----:B------:R-:W-:Y:S02]  /*4240*/  USHF.L.U32 UR4, UR10, 0x2, URZ ;  /* 0x000000020a047899 */ /* 0x000fe400080006ff */
[----:B------:R-:W-:Y:S01]  /*4250*/  USHF.L.U64.HI UR7, UR6, 0x2, UR7 ;  /* 0x0000000206077899 */ /* 0x000fe20008010207 */
[----:B------:R-:W3:Y:S01]  /*4260*/  LDCU.64 UR14, c[0x0][0x3d8] ;  /* 0x00007b00ff0e77ac */ /* 0x000ee20008000a00 */
[----:B------:R-:W4:Y:S01]  /*4270*/  LDCU.64 UR16, c[0x0][0x388] ;  /* 0x00007100ff1077ac */ /* 0x000f220008000a00 */
[----:B------:R-:W0:Y:S01]  /*4280*/  LDCU.64 UR18, c[0x0][0x390] ;  /* 0x00007200ff1277ac */ /* 0x000e220008000a00 */
[----:B------:R-:W-:Y:S02]  /*4290*/  USHF.L.U64.HI UR10, UR8, 0x2, UR9 ;  /* 0x00000002080a7899 */ /* 0x000fe40008010209 */
[----:B------:R-:W-:-:S02]  /*42a0*/  USHF.L.U32 UR11, UR8, 0x2, URZ ;  /* 0x00000002080b7899 */ /* 0x000fc400080006ff */
[----:B------:R-:W-:-:S12]  /*42b0*/  USHF.L.U32 UR6, UR6, 0x2, URZ ;  /* 0x0000000206067899 */ /* 0x000fd800080006ff */
.L_x_1200:
[C---:B------:R-:W-:Y:S02]  /*42c0*/  SHF.L.U32 R0, R31.reuse, 0x2, RZ ;  /* 0x000000021f007819 */ /* 0x040fe400000006ff */
[----:B------:R-:W-:Y:S02]  /*42d0*/  SHF.L.U64.HI R4, R31, 0x2, R4 ;  /* 0x000000021f047819 */ /* 0x000fe40000010204 */
[----:B---3--:R-:W-:-:S04]  /*42e0*/  IADD3 R2, P0, PT, R0, UR14, RZ ;  /* 0x0000000e00027c10 */ /* 0x008fc8000ff1e0ff */
[----:B--2---:R-:W-:Y:S02]  /*42f0*/  IADD3.X R3, PT, PT, R4, UR15, RZ, P0, !PT ;  /* 0x0000000f04037c10 */ /* 0x004fe400087fe4ff */
[C---:B0-----:R-:W-:Y:S02]  /*4300*/  IADD3 R6, P0, PT, R2.reuse, UR11, RZ ;  /* 0x0000000b02067c10 */ /* 0x041fe4000ff1e0ff */
[C---:B------:R-:W-:Y:S02]  /*4310*/  IADD3 R10, P2, PT, R2.reuse, UR6, RZ ;  /* 0x00000006020a7c10 */ /* 0x040fe4000ff5e0ff */
[C---:B------:R-:W-:Y:S02]  /*4320*/  IADD3.X R7, PT, PT, R3.reuse, UR10, RZ, P0, !PT ;  /* 0x0000000a03077c10 */ /* 0x040fe400087fe4ff */
[----:B------:R-:W-:Y:S02]  /*4330*/  IADD3 R8, P1, PT, R2, UR4, RZ ;  /* 0x0000000402087c10 */ /* 0x000fe4000ff3e0ff */
[C---:B------:R-:W-:Y:S01]  /*4340*/  IADD3.X R11, PT, PT, R3.reuse, UR7, RZ, P2, !PT ;  /* 0x00000007030b7c10 */ /* 0x040fe200097fe4ff */
[----:B------:R0:W3:Y:S01]  /*4350*/  LDG.E R2, desc[UR12][R2.64] ;  /* 0x0000000c02027981 */ /* 0x0000e2000c1e1900 */
[----:B------:R-:W-:-:S03]  /*4360*/  IADD3.X R9, PT, PT, R3, UR5, RZ, P1, !PT ;  /* 0x0000000503097c10 */ /* 0x000fc60008ffe4ff */
[----:B------:R-:W3:Y:S04]  /*4370*/  LDG.E R7, desc[UR12][R6.64] ;  /* 0x0000000c06077981 */ /* 0x000ee8000c1e1900 */
[----:B------:R-:W5:Y:S04]  /*4380*/  LDG.E R8, desc[UR12][R8.64] ;  /* 0x0000000c08087981 */ /* 0x000f68000c1e1900 */
[----:B------:R-:W5:Y:S01]  /*4390*/  LDG.E R11, desc[UR12][R10.64] ;  /* 0x0000000c0a0b7981 */ /* 0x000f62000c1e1900 */
[----:B------:R-:W-:Y:S02]  /*43a0*/  LOP3.LUT R15, R0, 0xfffffffc, RZ, 0xc0, !PT ;  /* 0xfffffffc000f7812 */ /* 0x000fe400078ec0ff */
[----:B--2---:R-:W-:-:S02]  /*43b0*/  LOP3.LUT R16, R4, 0x1, RZ, 0xc0, !PT ;  /* 0x0000000104107812 */ /* 0x004fc400078ec0ff */
[C---:B----4-:R-:W-:Y:S02]  /*43c0*/  IADD3 R12, P0, PT, R15.reuse, UR16, RZ ;  /* 0x000000100f0c7c10 */ /* 0x050fe4000ff1e0ff */
[----:B0-----:R-:W-:Y:S02]  /*43d0*/  LOP3.LUT R3, R4, 0x3, RZ, 0xc0, !PT ;  /* 0x0000000304037812 */ /* 0x001fe400078ec0ff */
[----:B------:R-:W-:Y:S02]  /*43e0*/  IADD3.X R13, PT, PT, R16, UR17, RZ, P0, !PT ;  /* 0x00000011100d7c10 */ /* 0x000fe400087fe4ff */
[----:B------:R-:W-:Y:S02]  /*43f0*/  IADD3 R14, P0, PT, R15, UR18, RZ ;  /* 0x000000120f0e7c10 */ /* 0x000fe4000ff1e0ff */
[----:B---3--:R-:W-:Y:S02]  /*4400*/  F2FP.BF16.F32.PACK_AB R5, R7, R2 ;  /* 0x000000020705723e */ /* 0x008fe400000010ff */
[----:B------:R-:W-:-:S02]  /*4410*/  IADD3 R2, P1, PT, R15, UR14, RZ ;  /* 0x0000000e0f027c10 */ /* 0x000fc4000ff3e0ff */
[----:B------:R-:W-:Y:S02]  /*4420*/  IADD3.X R15, PT, PT, R16, UR19, RZ, P0, !PT ;  /* 0x00000013100f7c10 */ /* 0x000fe400087fe4ff */
[----:B------:R-:W-:Y:S02]  /*4430*/  IADD3.X R3, PT, PT, R3, UR15, RZ, P1, !PT ;  /* 0x0000000f03037c10 */ /* 0x000fe40008ffe4ff */
[----:B-----5:R-:W-:Y:S02]  /*4440*/  F2FP.BF16.F32.PACK_AB R19, R11, R8 ;  /* 0x000000080b13723e */ /* 0x020fe400000010ff */
        /* <DEDUP_REMOVED lines=8> */
[----:B------:R-:W3:Y:S04]  /*44d0*/  LDG.E R18, desc[UR12][R2.64+0x200] ;  /* 0x0002000c02127981 */ /* 0x000ee8000c1e1900 */
[----:B0-----:R-:W3:Y:S04]  /*44e0*/  LDG.E R5, desc[UR12][R10.64+0x200] ;  /* 0x0002000c0a057981 */ /* 0x001ee8000c1e1900 */
[----:B------:R-:W4:Y:S04]  /*44f0*/  LDG.E R20, desc[UR12][R6.64+0x200] ;  /* 0x0002000c06147981 */ /* 0x000f28000c1e1900 */
[----:B------:R-:W4:Y:S01]  /*4500*/  LDG.E R21, desc[UR12][R8.64+0x200] ;  /* 0x0002000c08157981 */ /* 0x000f22000c1e1900 */
[----:B------:R-:W-:-:S04]  /*4510*/  IADD3 R16, P0, PT, R0, 0x200, RZ ;  /* 0x0000020000107810 */ /* 0x000fc80007f1e0ff */
[----:B-1----:R-:W-:Y:S02]  /*4520*/  IADD3.X R17, PT, PT, RZ, R4, RZ, P0, !PT ;  /* 0x00000004ff117210 */ /* 0x002fe400007fe4ff */
        /* <DEDUP_REMOVED lines=10> */
[----:B------:R-:W3:Y:S04]  /*45d0*/  LDG.E R18, desc[UR12][R2.64+0x400] ;  /* 0x0004000c02127981 */ /* 0x000ee8000c1e1900 */
[----:B--2---:R-:W3:Y:S04]  /*45e0*/  LDG.E R19, desc[UR12][R10.64+0x400] ;  /* 0x0004000c0a137981 */ /* 0x004ee8000c1e1900 */
[----:B------:R-:W2:Y:S04]  /*45f0*/  LDG.E R20, desc[UR12][R6.64+0x400] ;  /* 0x0004000c06147981 */ /* 0x000ea8000c1e1900 */
        /* <DEDUP_REMOVED lines=10> */
[----:B--2---:R-:W-:-:S03]  /*46a0*/  F2FP.BF16.F32.PACK_AB R23, R23, R20 ;  /* 0x000000141717723e */ /* 0x004fc600000010ff */
        /* <DEDUP_REMOVED lines=10> */
[C---:B-1----:R-:W-:Y:S02]  /*4750*/  IADD3 R16, P0, PT, R0.reuse, UR16, RZ ;  /* 0x0000001000107c10 */ /* 0x042fe4000ff1e0ff */
        /* <DEDUP_REMOVED lines=14> */
.L_x_1199:
[----:B------:R-:W-:Y:S05]  /*4840*/  EXIT ;  /* 0x000000000000794d */ /* 0x000fea0003800000 */
.L_x_1201:
        /* <DEDUP_REMOVED lines=11> */
.L_x_2496:


//--------------------- .text._Z35group_norm_nhwc_bwd_one_pass_kernelI11Fp32IOBf16WLi256ELi4ELi128EEv26Group_norm_nhwc_bwd_params --------------------------
	.section	.text._Z35group_norm_nhwc_bwd_one_pass_kernelI11Fp32IOBf16WLi256ELi4ELi128EEv26Group_norm_nhwc_bwd_params,"ax",@progbits
	.align	128
        .global         _Z35group_norm_nhwc_bwd_one_pass_kernelI11Fp32IOBf16WLi256ELi4ELi128EEv26Group_norm_nhwc_bwd_params
        .type           _Z35group_norm_nhwc_bwd_one_pass_kernelI11Fp32IOBf16WLi256ELi4ELi128EEv26Group_norm_nhwc_bwd_params,@function
        .size           _Z35group_norm_nhwc_bwd_one_pass_kernelI11Fp32IOBf16WLi256ELi4ELi128EEv26Group_norm_nhwc_bwd_params,(.L_x_2497 - _Z35group_norm_nhwc_bwd_one_pass_kernelI11Fp32IOBf16WLi256ELi4ELi128EEv26Group_norm_nhwc_bwd_params)
        .other          _Z35group_norm_nhwc_bwd_one_pass_kernelI11Fp32IOBf16WLi256ELi4ELi128EEv26Group_norm_nhwc_bwd_params,@"STO_CUDA_ENTRY STV_DEFAULT"
_Z35group_norm_nhwc_bwd_one_pass_kernelI11Fp32IOBf16WLi256ELi4ELi128EEv26Group_norm_nhwc_bwd_params:
.text._Z35group_norm_nhwc_bwd_one_pass_kernelI11Fp32IOBf16WLi256ELi4ELi128EEv26Group_norm_nhwc_bwd_params:
        /* <DEDUP_REMOVED lines=13> */
[--C-:B------:R-:W-:Y:S01]  /*00d0*/  SHF.R.U32.HI R44, RZ, 0x1, R39.reuse ;  /* 0x00000001ff2c7819 */ /* 0x100fe20000011627 */
[----:B------:R-:W-:Y:S01]  /*00e0*/  HFMA2 R42, -RZ, RZ, 0, 0 ;  /* 0x00000000ff2a7431 */ /* 0x000fe200000001ff */
[----:B------:R-:W-:Y:S01]  /*00f0*/  SHF.R.U32.HI R43, RZ, 0x2, R39 ;  /* 0x00000002ff2b7819 */ /* 0x000fe20000011627 */
[----:B------:R-:W-:Y:S01]  /*0100*/  UMOV UR4, 0x400 ;  /* 0x0000040000047882 */ /* 0x000fe20000000000 */
[----:B------:R-:W3:Y:S01]  /*0110*/  LDCU.U8 UR15, c[0x0][0x414] ;  /* 0x00008280ff0f77ac */ /* 0x000ee20008000000 */
[----:B------:R-:W4:Y:S01]  /*0120*/  S2UR UR7, SR_CgaCtaId ;  /* 0x00000000000779c3 */ /* 0x000f220000008800 */
[----:B------:R-:W-:Y:S01]  /*0130*/  LOP3.LUT R43, R43, 0xf8, RZ, 0xc0, !PT ;  /* 0x000000f82b2b7812 */ /* 0x000fe200078ec0ff */
[----:B------:R-:W-:-:S06]  /*0140*/  UMOV UR8, UR9 ;  /* 0x0000000900087c82 */ /* 0x000fcc0008000000 */
[----:B------:R-:W1:Y:S01]  /*0150*/  LDC R36, c[0x0][0x370] ;  /* 0x0000dc00ff247b82 */ /* 0x000e620000000800 */
[----:B0-----:R-:W-:Y:S01]  /*0160*/  IMAD R44, R3, UR13, R44 ;  /* 0x0000000d032c7c24 */ /* 0x001fe2000f8e022c */
[----:B--234-:R-:W-:-:S12]  /*0170*/  ULEA UR7, UR7, UR4, 0x18 ;  /* 0x0000000407077291 */ /* 0x01cfd8000f8ec0ff */
.L_x_1233:
[----:B0-----:R-:W0:Y:S01]  /*0180*/  LDC R6, c[0x0][0x410] ;  /* 0x00010400ff067b82 */ /* 0x001e220000000800 */
[----:B------:R-:W2:Y:S01]  /*0190*/  LDCU.128 UR16, c[0x0][0x400] ;  /* 0x00008000ff1077ac */ /* 0x000ea20008000c00 */
[----:B------:R-:W-:Y:S02]  /*01a0*/  SHF.R.S32.HI R15, RZ, 0x1f, R44 ;  /* 0x0000001fff0f7819 */ /* 0x000fe4000001142c */
[----:B------:R-:W-:Y:S01]  /*01b0*/  ISETP.LE.AND P3, PT, RZ, UR8, PT ;  /* 0x00000008ff007c0c */ /* 0x000fe2000bf63270 */
[----:B------:R-:W3:Y:S01]  /*01c0*/  LDCU.64 UR4, c[0x0][0x3b8] ;  /* 0x00007700ff0477ac */ /* 0x000ee20008000a00 */
[C---:B------:R-:W-:Y:S02]  /*01d0*/  IADD3 R19, PT, PT, R44.reuse, 0x80, RZ ;  /* 0x000000802c137810 */ /* 0x040fe40007ffe0ff */
[----:B------:R-:W-:Y:S02]  /*01e0*/  SHF.L.U32 R21, R39, 0x1, RZ ;  /* 0x0000000127157819 */ /* 0x000fe400000006ff */
[----:B------:R-:W-:-:S02]  /*01f0*/  IADD3 R31, PT, PT, R44, 0xc0, RZ ;  /* 0x000000c02c1f7810 */ /* 0x000fc40007ffe0ff */
[----:B------:R-:W-:Y:S02]  /*0200*/  LOP3.LUT R21, R21, 0x2, RZ, 0xc0, !PT ;  /* 0x0000000215157812 */ /* 0x000fe400078ec0ff */
[----:B------:R-:W-:Y:S01]  /*0210*/  SHF.R.S32.HI R35, RZ, 0x1f, R19 ;  /* 0x0000001fff237819 */ /* 0x000fe20000011413 */
[----:B---3--:R-:W-:Y:S01]  /*0220*/  UIMAD.WIDE UR4, UR8, 0x8, UR4 ;  /* 0x00000008080478a5 */ /* 0x008fe2000f8e0204 */
[----:B0-----:R-:W-:-:S04]  /*0230*/  IABS R5, R6 ;  /* 0x0000000600057213 */ /* 0x001fc80000000000 */
[----:B------:R-:W0:Y:S01]  /*0240*/  I2F.RP R0, R5 ;  /* 0x0000000500007306 */ /* 0x000e220000209400 */
[----:B------:R-:W-:Y:S02]  /*0250*/  MOV R16, UR4 ;  /* 0x0000000400107c02 */ /* 0x000fe40008000f00 */
[----:B------:R-:W-:-:S06]  /*0260*/  MOV R17, UR5 ;  /* 0x0000000500117c02 */ /* 0x000fcc0008000f00 */
[----:B------:R-:W3:Y:S01]  /*0270*/  LDG.E.64 R16, desc[UR10][R16.64] ;  /* 0x0000000a10107981 */ /* 0x000ee2000c1e1b00 */
[----:B0-----:R-:W0:Y:S02]  /*0280*/  MUFU.RCP R0, R0 ;  /* 0x0000000000007308 */ /* 0x001e240000001000 */
[----:B0-----:R-:W-:-:S06]  /*0290*/  IADD3 R2, PT, PT, R0, 0xffffffe, RZ ;  /* 0x0ffffffe00027810 */ /* 0x001fcc0007ffe0ff */
[----:B------:R0:W4:Y:S02]  /*02a0*/  F2I.FTZ.U32.TRUNC.NTZ R3, R2 ;  /* 0x0000000200037305 */ /* 0x000124000021f000 */
[----:B0-----:R-:W-:Y:S02]  /*02b0*/  MOV R2, RZ ;  /* 0x000000ff00027202 */ /* 0x001fe40000000f00 */
[----:B----4-:R-:W-:-:S05]  /*02c0*/  IADD3 R4, PT, PT, RZ, -R3, RZ ;  /* 0x80000003ff047210 */ /* 0x010fca0007ffe0ff */
        /* <DEDUP_REMOVED lines=12> */
[----:B------:R-:W-:Y:S02]  /*0390*/  ISETP.GT.U32.AND P1, PT, R5, R0, PT ;  /* 0x000000000500720c */ /* 0x000fe40003f24070 */
[CC--:B------:R-:W-:Y:S02]  /*03a0*/  ISETP.GE.U32.AND P2, PT, R0.reuse, R5.reuse, PT ;  /* 0x000000050000720c */ /* 0x0c0fe40003f46070 */
[----:B------:R-:W-:Y:S02]  /*03b0*/  IADD3 R5, PT, PT, R0, -R5, RZ ;  /* 0x8000000500057210 */ /* 0x000fe40007ffe0ff */
[----:B------:R-:W-:-:S02]  /*03c0*/  ISETP.NE.AND P4, PT, R6, RZ, PT ;  /* 0x000000ff0600720c */ /* 0x000fc40003f85270 */
[----:B------:R-:W-:Y:S02]  /*03d0*/  SEL R5, R5, R0, !P1 ;  /* 0x0000000005057207 */ /* 0x000fe40004800000 */
[C---:B--2---:R-:W-:Y:S02]  /*03e0*/  ISETP.GE.U32.AND P1, PT, R44.reuse, UR16, PT ;  /* 0x000000102c007c0c */ /* 0x044fe4000bf26070 */
[----:B------:R-:W-:Y:S02]  /*03f0*/  IADD3 R0, PT, PT, R44, 0x40, RZ ;  /* 0x000000402c007810 */ /* 0x000fe40007ffe0ff */
[----:B------:R-:W-:Y:S02]  /*0400*/  ISETP.GE.AND.EX P1, PT, R15, UR17, PT, P1 ;  /* 0x000000110f007c0c */ /* 0x000fe4000bf26310 */
[----:B------:R-:W-:Y:S02]  /*0410*/  @P2 IADD3 R3, PT, PT, R3, 0x1, RZ ;  /* 0x0000000103032810 */ /* 0x000fe40007ffe0ff */
[----:B------:R-:W-:-:S02]  /*0420*/  ISETP.GE.U32.AND P2, PT, R0, UR16, PT ;  /* 0x0000001000007c0c */ /* 0x000fc4000bf46070 */
[----:B------:R-:W-:Y:S02]  /*0430*/  SHF.R.S32.HI R23, RZ, 0x1f, R0 ;  /* 0x0000001fff177819 */ /* 0x000fe40000011400 */
[----:B------:R-:W-:Y:S02]  /*0440*/  @!P3 IADD3 R5, PT, PT, -R5, RZ, RZ ;  /* 0x000000ff0505b210 */ /* 0x000fe40007ffe1ff */
[----:B------:R-:W-:Y:S02]  /*0450*/  ISETP.GE.AND.EX P2, PT, R23, UR17, PT, P2 ;  /* 0x0000001117007c0c */ /* 0x000fe4000bf46320 */
[----:B------:R-:W-:Y:S01]  /*0460*/  @!P0 IADD3 R3, PT, PT, -R3, RZ, RZ ;  /* 0x000000ff03038210 */ /* 0x000fe20007ffe1ff */
[----:B------:R-:W0:Y:S01]  /*0470*/  @!P1 LDC.64 R6, c[0x0][0x3f8] ;  /* 0x0000fe00ff069b82 */ /* 0x000e220000000a00 */
[C---:B------:R-:W-:Y:S02]  /*0480*/  SEL R30, R2.reuse, R5, !P4 ;  /* 0x00000005021e7207 */ /* 0x040fe40006000000 */
[----:B------:R-:W-:-:S02]  /*0490*/  SEL R9, R2, R3, !P4 ;  /* 0x0000000302097207 */ /* 0x000fc40006000000 */
[----:B------:R-:W-:Y:S02]  /*04a0*/  ISETP.GE.U32.AND P0, PT, R19, UR16, PT ;  /* 0x0000001013007c0c */ /* 0x000fe4000bf06070 */
[----:B------:R-:W-:Y:S01]  /*04b0*/  SHF.L.U32 R2, R30, 0x2, RZ ;  /* 0x000000021e027819 */ /* 0x000fe200000006ff */
[----:B------:R-:W2:Y:S01]  /*04c0*/  @!P1 LDC.64 R10, c[0x0][0x3a0] ;  /* 0x0000e800ff0a9b82 */ /* 0x000ea20000000a00 */
[----:B------:R-:W-:Y:S02]  /*04d0*/  SHF.R.S32.HI R8, RZ, 0x1f, R9 ;  /* 0x0000001fff087819 */ /* 0x000fe40000011409 */
[----:B------:R-:W-:Y:S02]  /*04e0*/  ISETP.GE.U32.AND P3, PT, R31, UR16, PT ;  /* 0x000000101f007c0c */ /* 0x000fe4000bf66070 */
[----:B------:R-:W-:Y:S01]  /*04f0*/  SHF.R.S32.HI R49, RZ, 0x1f, R2 ;  /* 0x0000001fff317819 */ /* 0x000fe20000011402 */
[----:B------:R-:W-:Y:S01]  /*0500*/  IMAD R8, R8, UR18, RZ ;  /* 0x0000001208087c24 */ /* 0x000fe2000f8e02ff */
[----:B------:R-:W-:Y:S01]  /*0510*/  LOP3.LUT R48, R2, R21, RZ, 0xfc, !PT ;  /* 0x0000001502307212 */ /* 0x000fe200078efcff */
[----:B------:R-:W4:Y:S01]  /*0520*/  @!P2 LDC.64 R4, c[0x0][0x3f8] ;  /* 0x0000fe00ff04ab82 */ /* 0x000f220000000a00 */
[----:B------:R-:W-:-:S02]  /*0530*/  SHF.R.S32.HI R3, RZ, 0x1f, R31 ;  /* 0x0000001fff037819 */ /* 0x000fc4000001141f */
[----:B------:R-:W-:Y:S01]  /*0540*/  ISETP.GE.AND.EX P0, PT, R35, UR17, PT, P0 ;  /* 0x0000001123007c0c */ /* 0x000fe2000bf06300 */
[----:B------:R-:W-:Y:S01]  /*0550*/  IMAD.WIDE.U32 R48, R9, UR18, R48 ;  /* 0x0000001209307c25 */ /* 0x000fe2000f8e0030 */
[----:B------:R-:W-:-:S03]  /*0560*/  ISETP.GE.AND.EX P3, PT, R3, UR17, PT, P3 ;  /* 0x0000001103007c0c */ /* 0x000fc6000bf66330 */
[----:B------:R-:W-:Y:S01]  /*0570*/  IMAD R9, R9, UR19, R8 ;  /* 0x0000001309097c24 */ /* 0x000fe2000f8e0208 */
[----:B------:R-:W1:Y:S01]  /*0580*/  @!P1 LDC.64 R12, c[0x0][0x398] ;  /* 0x0000e600ff0c9b82 */ /* 0x000e620000000a00 */
[----:B0-----:R-:W-:Y:S01]  /*0590*/  @!P1 IMAD R8, R15, R6, RZ ;  /* 0x000000060f089224 */ /* 0x001fe200078e02ff */
[----:B------:R-:W-:Y:S02]  /*05a0*/  @!P1 MOV R50, R48 ;  /* 0x0000003000329202 */ /* 0x000fe40000000f00 */
[----:B------:R-:W-:Y:S01]  /*05b0*/  IADD3 R51, PT, PT, R49, R9, RZ ;  /* 0x0000000931337210 */ /* 0x000fe20007ffe0ff */
[----:B------:R-:W-:-:S03]  /*05c0*/  @!P1 IMAD R25, R44, R7, R8 ;  /* 0x000000072c199224 */ /* 0x000fc600078e0208 */
[----:B------:R-:W0:Y:S01]  /*05d0*/  @!P0 LDC.64 R14, c[0x0][0x3f8] ;  /* 0x0000fe00ff0e8b82 */ /* 0x000e220000000a00 */
[----:B------:R-:W-:-:S07]  /*05e0*/  @!P1 IMAD.WIDE.U32 R8, R44, R6, R50 ;  /* 0x000000062c089225 */ /* 0x000fce00078e0032 */
[----:B------:R-:W0:Y:S01]  /*05f0*/  @!P2 LDC.64 R26, c[0x0][0x3a0] ;  /* 0x0000e800ff1aab82 */ /* 0x000e220000000a00 */
[----:B------:R-:W-:-:S07]  /*0600*/  @!P1 IADD3 R9, PT, PT, R9, R25, RZ ;  /* 0x0000001909099210 */ /* 0x000fce0007ffe0ff */
[----:B------:R-:W0:Y:S01]  /*0610*/  @!P2 LDC.64 R28, c[0x0][0x398] ;  /* 0x0000e600ff1cab82 */ /* 0x000e220000000a00 */
[----:B----4-:R-:W-:-:S07]  /*0620*/  @!P2 IMAD R20, R23, R4, RZ ;  /* 0x000000041714a224 */ /* 0x010fce00078e02ff */
[----:B------:R-:W4:Y:S01]  /*0630*/  @!P3 LDC.64 R6, c[0x0][0x3f8] ;  /* 0x0000fe00ff06bb82 */ /* 0x000f220000000a00 */
[C---:B------:R-:W-:Y:S02]  /*0640*/  @!P1 SHF.L.U32 R23, R8.reuse, 0x2, RZ ;  /* 0x0000000208179819 */ /* 0x040fe400000006ff */
[----:B------:R-:W-:Y:S02]  /*0650*/  @!P1 SHF.L.U64.HI R18, R8, 0x2, R9 ;  /* 0x0000000208129819 */ /* 0x000fe40000010209 */
[----:B------:R-:W-:Y:S02]  /*0660*/  @!P2 MOV R8, R48 ;  /* 0x000000300008a202 */ /* 0x000fe40000000f00 */
[----:B------:R-:W-:Y:S01]  /*0670*/  @!P2 MOV R9, R51 ;  /* 0x000000330009a202 */ /* 0x000fe20000000f00 */
[C---:B------:R-:W-:Y:S01]  /*0680*/  @!P2 IMAD R25, R0.reuse, R5, R20 ;  /* 0x000000050019a224 */ /* 0x040fe200078e0214 */
[----:B------:R-:W-:Y:S01]  /*0690*/  ISETP.NE.AND P4, PT, RZ, UR15, PT ;  /* 0x0000000fff007c0c */ /* 0x000fe2000bf85270 */
[----:B------:R-:W3:Y:S01]  /*06a0*/  @!P0 LDC.64 R32, c[0x0][0x3a0] ;  /* 0x0000e800ff208b82 */ /* 0x000ee20000000a00 */
[----:B------:R-:W-:Y:S01]  /*06b0*/  @!P2 IMAD.WIDE.U32 R4, R0, R4, R8 ;  /* 0x000000040004a225 */ /* 0x000fe200078e0008 */
[----:B--2---:R-:W-:-:S02]  /*06c0*/  @!P1 IADD3 R10, P5, PT, R23, R10, RZ ;  /* 0x0000000a170a9210 */ /* 0x004fc40007fbe0ff */
[----:B-1----:R-:W-:Y:S02]  /*06d0*/  @!P1 IADD3 R12, P6, PT, R23, R12, RZ ;  /* 0x0000000c170c9210 */ /* 0x002fe40007fde0ff */
[----:B------:R-:W-:Y:S01]  /*06e0*/  IADD3 R9, PT, PT, R21, R2, RZ ;  /* 0x0000000215097210 */ /* 0x000fe20007ffe0ff */
[----:B0-----:R-:W-:Y:S01]  /*06f0*/  @!P0 IMAD R2, R35, R14, RZ ;  /* 0x0000000e23028224 */ /* 0x001fe200078e02ff */
[----:B------:R-:W-:Y:S01]  /*0700*/  @!P2 SHF.L.U32 R37, R4, 0x2, RZ ;  /* 0x000000020425a819 */ /* 0x000fe200000006ff */
[----:B------:R-:W0:Y:S01]  /*0710*/  @!P0 LDC.64 R20, c[0x0][0x398] ;  /* 0x0000e600ff148b82 */ /* 0x000e220000000a00 */
[C---:B------:R-:W-:Y:S02]  /*0720*/  @!P1 IADD3.X R11, PT, PT, R18.reuse, R11, RZ, P5, !PT ;  /* 0x0000000b120b9210 */ /* 0x040fe40002ffe4ff */
[----:B------:R-:W-:Y:S01]  /*0730*/  @!P1 IADD3.X R13, PT, PT, R18, R13, RZ, P6, !PT ;  /* 0x0000000d120d9210 */ /* 0x000fe200037fe4ff */
[----:B----4-:R-:W-:Y:S01]  /*0740*/  @!P3 IMAD R8, R3, R6, RZ ;  /* 0x000000060308b224 */ /* 0x010fe200078e02ff */
[----:B------:R-:W-:-:S02]  /*0750*/  @!P2 IADD3 R26, P5, PT, R37, R26, RZ ;  /* 0x0000001a251aa210 */ /* 0x000fc40007fbe0ff */
[----:B------:R-:W-:Y:S01]  /*0760*/  @!P2 IADD3 R28, P6, PT, R37, R28, RZ ;  /* 0x0000001c251ca210 */ /* 0x000fe20007fde0ff */
[----:B------:R-:W-:Y:S01]  /*0770*/  @!P0 IMAD R37, R19, R15, R2 ;  /* 0x0000000f13258224 */ /* 0x000fe200078e0202 */
[----:B------:R-:W-:Y:S01]  /*0780*/  @!P0 MOV R2, R48 ;  /* 0x0000003000028202 */ /* 0x000fe20000000f00 */
[----:B------:R-:W1:Y:S01]  /*0790*/  @!P3 LDC.64 R22, c[0x0][0x3a0] ;  /* 0x0000e800ff16bb82 */ /* 0x000e620000000a00 */
[----:B------:R-:W-:Y:S02]  /*07a0*/  @!P0 MOV R3, R51 ;  /* 0x0000003300038202 */ /* 0x000fe40000000f00 */
[----:B------:R-:W-:Y:S01]  /*07b0*/  @!P2 IADD3 R5, PT, PT, R5, R25, RZ ;  /* 0x000000190505a210 */ /* 0x000fe20007ffe0ff */
[----:B------:R-:W-:-:S03]  /*07c0*/  @!P0 IMAD.WIDE.U32 R14, R19, R14, R2 ;  /* 0x0000000e130e8225 */ /* 0x000fc600078e0002 */
[----:B------:R-:W-:Y:S01]  /*07d0*/  @!P2 SHF.L.U64.HI R0, R4, 0x2, R5 ;  /* 0x000000020400a819 */ /* 0x000fe20000010205 */
[----:B------:R-:W2:Y:S01]  /*07e0*/  LDC.64 R2, c[0x0][0x3a8] ;  /* 0x0000ea00ff027b82 */ /* 0x000ea20000000a00 */
[----:B------:R-:W-:-:S07]  /*07f0*/  @!P3 MOV R18, R48 ;  /* 0x000000300012b202 */ /* 0x000fce0000000f00 */
[----:B------:R-:W4:Y:S01]  /*0800*/  @!P3 LDC.64 R24, c[0x0][0x398] ;  /* 0x0000e600ff18bb82 */ /* 0x000f220000000a00 */
[----:B------:R-:W-:-:S07]  /*0810*/  @!P3 MOV R19, R51 ;  /* 0x000000330013b202 */ /* 0x000fce0000000f00 */
[----:B------:R-:W4:Y:S01]  /*0820*/  @P4 LDC.64 R4, c[0x0][0x3b0] ;  /* 0x0000ec00ff044b82 */ /* 0x000f220000000a00 */
[C---:B------:R-:W-:Y:S02]  /*0830*/  @!P3 IMAD R35, R31.reuse, R7, R8 ;  /* 0x000000071f23b224 */ /* 0x040fe400078e0208 */
[----:B------:R-:W-:Y:S01]  /*0840*/  @!P3 IMAD.WIDE.U32 R6, R31, R6, R18 ;  /* 0x000000061f06b225 */ /* 0x000fe200078e0012 */
[----:B------:R-:W-:Y:S02]  /*0850*/  @!P0 IADD3 R19, PT, PT, R15, R37, RZ ;  /* 0x000000250f138210 */ /* 0x000fe40007ffe0ff */
[----:B------:R-:W-:Y:S02]  /*0860*/  @!P0 SHF.L.U32 R15, R14, 0x2, RZ ;  /* 0x000000020e0f8819 */ /* 0x000fe400000006ff */
[C---:B------:R-:W-:Y:S02]  /*0870*/  @!P2 IADD3.X R27, PT, PT, R0.reuse, R27, RZ, P5, !PT ;  /* 0x0000001b001ba210 */ /* 0x040fe40002ffe4ff */
[----:B------:R-:W-:-:S02]  /*0880*/  @!P2 IADD3.X R29, PT, PT, R0, R29, RZ, P6, !PT ;  /* 0x0000001d001da210 */ /* 0x000fc400037fe4ff */
[----:B------:R-:W-:Y:S02]  /*0890*/  @!P0 SHF.L.U64.HI R14, R14, 0x2, R19 ;  /* 0x000000020e0e8819 */ /* 0x000fe40000010213 */
[C---:B---3--:R-:W-:Y:S02]  /*08a0*/  @!P0 IADD3 R32, P5, PT, R15.reuse, R32, RZ ;  /* 0x000000200f208210 */ /* 0x048fe40007fbe0ff */
[----:B0-----:R-:W-:Y:S02]  /*08b0*/  @!P0 IADD3 R20, P6, PT, R15, R20, RZ ;  /* 0x000000140f148210 */ /* 0x001fe40007fde0ff */
[----:B------:R-:W-:Y:S02]  /*08c0*/  @!P3 IADD3 R35, PT, PT, R7, R35, RZ ;  /* 0x000000230723b210 */ /* 0x000fe40007ffe0ff */
[----:B------:R-:W-:Y:S02]  /*08d0*/  @!P3 SHF.L.U32 R7, R6, 0x2, RZ ;  /* 0x000000020607b819 */ /* 0x000fe400000006ff */
[----:B------:R-:W-:-:S02]  /*08e0*/  @!P0 IADD3.X R33, PT, PT, R14, R33, RZ, P5, !PT ;  /* 0x000000210e218210 */ /* 0x000fc40002ffe4ff */
[----:B------:R-:W-:Y:S01]  /*08f0*/  @!P0 IADD3.X R21, PT, PT, R14, R21, RZ, P6, !PT ;  /* 0x000000150e158210 */ /* 0x000fe200037fe4ff */
[----:B--2---:R-:W-:Y:S01]  /*0900*/  IMAD.WIDE R14, R9, 0x2, R2 ;  /* 0x00000002090e7825 */ /* 0x004fe200078e0202 */
[----:B------:R-:W-:Y:S02]  /*0910*/  @!P3 SHF.L.U64.HI R0, R6, 0x2, R35 ;  /* 0x000000020600b819 */ /* 0x000fe40000010223 */
[----:B------:R-:W-:Y:S02]  /*0920*/  CS2R R18, SRZ ;  /* 0x0000000000127805 */ /* 0x000fe4000001ff00 */
[C---:B-1----:R-:W-:Y:S02]  /*0930*/  @!P3 IADD3 R22, P5, PT, R7.reuse, R22, RZ ;  /* 0x000000160716b210 */ /* 0x042fe40007fbe0ff */
[----:B----4-:R-:W-:Y:S01]  /*0940*/  @!P3 IADD3 R24, P6, PT, R7, R24, RZ ;  /* 0x000000180718b210 */ /* 0x010fe20007fde0ff */
[----:B------:R-:W-:Y:S01]  /*0950*/  @P4 IMAD.WIDE R6, R9, 0x2, R4 ;  /* 0x0000000209064825 */ /* 0x000fe200078e0204 */
[----:B------:R-:W-:Y:S01]  /*0960*/  MOV R3, RZ ;  /* 0x000000ff00037202 */ /* 0x000fe20000000f00 */
[----:B------:R-:W2:Y:S01]  /*0970*/  LDG.E.U16 R37, desc[UR10][R14.64] ;  /* 0x0000000a0e257981 */ /* 0x000ea2000c1e1500 */
[----:B------:R-:W-:-:S02]  /*0980*/  MOV R2, RZ ;  /* 0x000000ff00027202 */ /* 0x000fc40000000f00 */
[C---:B------:R-:W-:Y:S01]  /*0990*/  @!P3 IADD3.X R23, PT, PT, R0.reuse, R23, RZ, P5, !PT ;  /* 0x000000170017b210 */ /* 0x040fe20002ffe4ff */
[----:B------:R-:W3:Y:S01]  /*09a0*/  @P4 LDG.E.U16 R31, desc[UR10][R6.64] ;  /* 0x0000000a061f4981 */ /* 0x000ee2000c1e1500 */
[----:B------:R-:W-:Y:S02]  /*09b0*/  @!P3 IADD3.X R25, PT, PT, R0, R25, RZ, P6, !PT ;  /* 0x000000190019b210 */ /* 0x000fe400037fe4ff */
[----:B------:R-:W-:Y:S02]  /*09c0*/  CS2R R4, SRZ ;  /* 0x0000000000047805 */ /* 0x000fe4000001ff00 */
[----:B------:R-:W-:Y:S01]  /*09d0*/  CS2R R8, SRZ ;  /* 0x0000000000087805 */ /* 0x000fe2000001ff00 */
[----:B------:R0:W4:Y:S04]  /*09e0*/  @P4 LDG.E.U16 R0, desc[UR10][R6.64+0x2] ;  /* 0x0000020a06004981 */ /* 0x000128000c1e1500 */
[----:B------:R1:W4:Y:S04]  /*09f0*/  LDG.E.U16 R34, desc[UR10][R14.64+0x2] ;  /* 0x0000020a0e227981 */ /* 0x000328000c1e1500 */
[----:B------:R1:W5:Y:S01]  /*0a00*/  @!P1 LDG.E.64 R18, desc[UR10][R10.64] ;  /* 0x0000000a0a129981 */ /* 0x000362000c1e1b00 */
[----:B0-----:R-:W-:-:S03]  /*0a10*/  CS2R R6, SRZ ;  /* 0x0000000000067805 */ /* 0x001fc6000001ff00 */
[----:B------:R0:W5:Y:S01]  /*0a20*/  @!P1 LDG.E.64 R2, desc[UR10][R12.64] ;  /* 0x0000000a0c029981 */ /* 0x000162000c1e1b00 */
[----:B-1----:R-:W-:-:S03]  /*0a30*/  CS2R R14, SRZ ;  /* 0x00000000000e7805 */ /* 0x002fc6000001ff00 */
[----:B------:R1:W5:Y:S01]  /*0a40*/  @!P2 LDG.E.64 R4, desc[UR10][R26.64] ;  /* 0x0000000a1a04a981 */ /* 0x000362000c1e1b00 */
[----:B------:R-:W-:-:S03]  /*0a50*/  CS2R R10, SRZ ;  /* 0x00000000000a7805 */ /* 0x000fc6000001ff00 */
[----:B------:R1:W5:Y:S01]  /*0a60*/  @!P2 LDG.E.64 R6, desc[UR10][R28.64] ;  /* 0x0000000a1c06a981 */ /* 0x000362000c1e1b00 */
[----:B0-----:R-:W-:-:S03]  /*0a70*/  CS2R R12, SRZ ;  /* 0x00000000000c7805 */ /* 0x001fc6000001ff00 */
[----:B------:R1:W5:Y:S04]  /*0a80*/  @!P0 LDG.E.64 R8, desc[UR10][R32.64] ;  /* 0x0000000a20088981 */ /* 0x000368000c1e1b00 */
[----:B------:R1:W5:Y:S04]  /*0a90*/  @!P0 LDG.E.64 R10, desc[UR10][R20.64] ;  /* 0x0000000a140a8981 */ /* 0x000368000c1e1b00 */
[----:B------:R1:W5:Y:S04]  /*0aa0*/  @!P3 LDG.E.64 R12, desc[UR10][R22.64] ;  /* 0x0000000a160cb981 */ /* 0x000368000c1e1b00 */
[----:B------:R1:W5:Y:S01]  /*0ab0*/  @!P3 LDG.E.64 R14, desc[UR10][R24.64] ;  /* 0x0000000a180eb981 */ /* 0x000362000c1e1b00 */
        /* <DEDUP_REMOVED lines=9> */
[----:B------:R-:W-:Y:S01]  /*0b50*/  UISETP.NE.AND UP1, UPT, UR15, URZ, UPT ;  /* 0x000000ff0f00728c */ /* 0x000fe2000bf25270 */
[----:B------:R-:W-:Y:S01]  /*0b60*/  CS2R R40, SRZ ;  /* 0x0000000000287805 */ /* 0x000fe2000001ff00 */
[----:B------:R-:W-:Y:S01]  /*0b70*/  UMOV UR12, 0x3f800000 ;  /* 0x3f800000000c7882 */ /* 0x000fe20000000000 */
[----:B0-----:R-:W-:-:S13]  /*0b80*/  @P1 R2UR UR4, R16 ;  /* 0x00000000100412ca */ /* 0x001fda00000e0000 */
[----:B------:R-:W-:Y:S01]  /*0b90*/  @UP0 UMOV UR12, UR4 ;  /* 0x00000004000c0c82 */ /* 0x000fe20008000000 */
[----:B--2---:R-:W-:Y:S02]  /*0ba0*/  SHF.L.U32 R37, R37, 0x10, RZ ;  /* 0x0000001025257819 */ /* 0x004fe400000006ff */
[----:B---3--:R-:W-:Y:S02]  /*0bb0*/  @P4 SHF.L.U32 R40, R31, 0x10, RZ ;  /* 0x000000101f284819 */ /* 0x008fe400000006ff */
[----:B----4-:R-:W-:Y:S02]  /*0bc0*/  @P4 SHF.L.U32 R41, R0, 0x10, RZ ;  /* 0x0000001000294819 */ /* 0x010fe400000006ff */
[----:B------:R-:W-:Y:S01]  /*0bd0*/  SHF.L.U32 R0, R34, 0x10, RZ ;  /* 0x0000001022007819 */ /* 0x000fe200000006ff */
[----:B-1----:R-:W-:Y:S06]  /*0be0*/  BRA.U UP1, `(.L_x_1203) ;  /* 0x0000000101e47547 */ /* 0x002fec000b800000 */
        /* <DEDUP_REMOVED lines=20> */
[----:B------:R-:W-:Y:S01]  /*0d30*/  FFMA.FTZ R17, R6, R24, R17 ;  /* 0x0000001806117223 */ /* 0x000fe20000010011 */
[----:B------:R-:W-:Y:S01]  /*0d40*/  FMUL.FTZ R20, R20, UR12 ;  /* 0x0000000c14147c20 */ /* 0x000fe20008410000 */
[----:B------:R-:W-:Y:S01]  /*0d50*/  FADD.FTZ R24, R8, -UR16 ;  /* 0x8000001008187e21 */ /* 0x000fe20008010000 */
[----:B------:R-:W-:-:S02]  /*0d60*/  FADD.FTZ R22, R21, R22 ;  /* 0x0000001615167221 */ /* 0x000fc40000010000 */
[----:B------:R-:W-:Y:S01]  /*0d70*/  FFMA.FTZ R23, R20, R21, R23 ;  /* 0x0000001514177223 */ /* 0x000fe20000010017 */
[----:B------:R-:W-:Y:S01]  /*0d80*/  FMUL.FTZ R24, R24, UR12 ;  /* 0x0000000c18187c20 */ /* 0x000fe20008410000 */
[----:B------:R-:W-:Y:S01]  /*0d90*/  FADD.FTZ R21, R9, -UR16 ;  /* 0x8000001009157e21 */ /* 0x000fe20008010000 */
[----:B------:R-:W-:Y:S01]  /*0da0*/  FADD.FTZ R26, R22, R25 ;  /* 0x00000019161a7221 */ /* 0x000fe20000010000 */
[----:B------:R-:W-:Y:S01]  /*0db0*/  FFMA.FTZ R16, R7, R20, R16 ;  /* 0x0000001407107223 */ /* 0x000fe20000010010 */
[----:B------:R-:W-:Y:S01]  /*0dc0*/  FFMA.FTZ R25, R24, R25, R23 ;  /* 0x0000001918197223 */ /* 0x000fe20000010017 */
[----:B------:R-:W-:Y:S01]  /*0dd0*/  FMUL.FTZ R23, R11, R0 ;  /* 0x000000000b177220 */ /* 0x000fe20000410000 */
[----:B------:R-:W-:Y:S01]  /*0de0*/  FMUL.FTZ R22, R21, UR12 ;  /* 0x0000000c15167c20 */ /* 0x000fe20008410000 */
[----:B------:R-:W-:Y:S02]  /*0df0*/  FADD.FTZ R21, R12, -UR16 ;  /* 0x800000100c157e21 */ /* 0x000fe40008010000 */
[----:B------:R-:W-:Y:S01]  /*0e00*/  FADD.FTZ R26, R23, R26 ;  /* 0x0000001a171a7221 */ /* 0x000fe20000010000 */
[----:B------:R-:W-:Y:S01]  /*0e10*/  FFMA.FTZ R20, R22, R23, R25 ;  /* 0x0000001716147223 */ /* 0x000fe20000010019 */
[----:B------:R-:W-:Y:S01]  /*0e20*/  FMUL.FTZ R25, R14, R37 ;  /* 0x000000250e197220 */ /* 0x000fe20000410000 */
[----:B------:R-:W-:Y:S01]  /*0e30*/  FMUL.FTZ R21, R21, UR12 ;  /* 0x0000000c15157c20 */ /* 0x000fe20008410000 */
[----:B------:R-:W-:Y:S01]  /*0e40*/  FFMA.FTZ R23, R10, R24, R17 ;  /* 0x000000180a177223 */ /* 0x000fe20000010011 */
[----:B------:R-:W-:Y:S01]  /*0e50*/  FFMA.FTZ R22, R11, R22, R16 ;  /* 0x000000160b167223 */ /* 0x000fe20000010010 */
[----:B------:R-:W-:Y:S01]  /*0e60*/  FADD.FTZ R27, R26, R25 ;  /* 0x000000191a1b7221 */ /* 0x000fe20000010000 */
[----:B------:R-:W-:Y:S01]  /*0e70*/  FFMA.FTZ R26, R21, R25, R20 ;  /* 0x00000019151a7223 */ /* 0x000fe20000010014 */
[----:B------:R-:W-:Y:S01]  /*0e80*/  FADD.FTZ R20, R13, -UR16 ;  /* 0x800000100d147e21 */ /* 0x000fe20008010000 */
[----:B------:R-:W-:Y:S01]  /*0e90*/  FADD.FTZ R17, RZ, R2 ;  /* 0x00000002ff117221 */ /* 0x000fe20000010000 */
[----:B------:R-:W-:Y:S01]  /*0ea0*/  FADD.FTZ R16, RZ, R3 ;  /* 0x00000003ff107221 */ /* 0x000fe20000010000 */
        /* <DEDUP_REMOVED lines=13> */
.L_x_1203:
        /* <DEDUP_REMOVED lines=10> */
[----:B------:R-:W-:Y:S01]  /*1020*/  FFMA.FTZ R20, R37, R26, R40 ;  /* 0x0000001a25147223 */ /* 0x000fe20000010028 */
[----:B------:R-:W-:Y:S01]  /*1030*/  FADD.FTZ R35, R9, -UR16 ;  /* 0x8000001009237e21 */ /* 0x000fe20008010000 */
[----:B------:R-:W-:Y:S01]  /*1040*/  FMUL.FTZ R21, R23, -1.4426950216293334961 ;  /* 0xbfb8aa3b17157820 */ /* 0x000fe20000410000 */
[----:B------:R-:W-:Y:S01]  /*1050*/  FMUL.FTZ R24, R22, -1.4426950216293334961 ;  /* 0xbfb8aa3b16187820 */ /* 0x000fe20000410000 */
[----:B------:R-:W-:-:S04]  /*1060*/  FMUL.FTZ R27, R20, -1.4426950216293334961 ;  /* 0xbfb8aa3b141b7820 */ /* 0x000fc80000410000 */
[----:B------:R-:W0:Y:S04]  /*1070*/  MUFU.EX2 R21, R21 ;  /* 0x0000001500157308 */ /* 0x000e280000000800 */
[----:B------:R-:W1:Y:S04]  /*1080*/  MUFU.EX2 R24, R24 ;  /* 0x0000001800187308 */ /* 0x000e680000000800 */
[----:B------:R-:W2:Y:S01]  /*1090*/  MUFU.EX2 R27, R27 ;  /* 0x0000001b001b7308 */ /* 0x000ea20000000800 */
[----:B0-----:R-:W-:Y:S01]  /*10a0*/  FADD.FTZ R33, R21, 1 ;  /* 0x3f80000015217421 */ /* 0x001fe20000010000 */
[----:B------:R-:W-:Y:S01]  /*10b0*/  FFMA.FTZ R21, R0, R25, R41 ;  /* 0x0000001900157223 */ /* 0x000fe20000010029 */
[----:B-1----:R-:W-:-:S03]  /*10c0*/  FADD.FTZ R32, R24, 1 ;  /* 0x3f80000018207421 */ /* 0x002fc60000010000 */
[----:B------:R-:W-:Y:S01]  /*10d0*/  FMUL.FTZ R28, R21, -1.4426950216293334961 ;  /* 0xbfb8aa3b151c7820 */ /* 0x000fe20000410000 */
[----:B------:R-:W0:Y:S01]  /*10e0*/  MUFU.RCP R33, R33 ;  /* 0x0000002100217308 */ /* 0x000e220000001000 */
[----:B------:R-:W-:Y:S01]  /*10f0*/  FADD.FTZ R24, R8, -UR16 ;  /* 0x8000001008187e21 */ /* 0x000fe20008010000 */
[----:B--2---:R-:W-:-:S03]  /*1100*/  FADD.FTZ R27, R27, 1 ;  /* 0x3f8000001b1b7421 */ /* 0x004fc60000010000 */
[----:B------:R-:W-:-:S03]  /*1110*/  FMUL.FTZ R24, R24, UR12 ;  /* 0x0000000c18187c20 */ /* 0x000fc60008410000 */
[----:B------:R-:W1:Y:S01]  /*1120*/  MUFU.RCP R32, R32 ;  /* 0x0000002000207308 */ /* 0x000e620000001000 */
[----:B------:R-:W-:-:S04]  /*1130*/  FFMA.FTZ R31, R37, R24, R40 ;  /* 0x00000018251f7223 */ /* 0x000fc80000010028 */
[----:B------:R-:W-:-:S03]  /*1140*/  FMUL.FTZ R45, R31, -1.4426950216293334961 ;  /* 0xbfb8aa3b1f2d7820 */ /* 0x000fc60000410000 */
[----:B------:R-:W2:Y:S01]  /*1150*/  MUFU.RCP R27, R27 ;  /* 0x0000001b001b7308 */ /* 0x000ea20000001000 */
[----:B0-----:R-:W-:Y:S01]  /*1160*/  FADD.FTZ R34, -R33, 1 ;  /* 0x3f80000021227421 */ /* 0x001fe20000010100 */
[----:B------:R-:W-:-:S03]  /*1170*/  FMUL.FTZ R46, R2, R33 ;  /* 0x00000021022e7220 */ /* 0x000fc60000410000 */
[----:B------:R-:W-:-:S03]  /*1180*/  FFMA.FTZ R23, R23, R34, 1 ;  /* 0x3f80000017177423 */ /* 0x000fc60000010022 */
[----:B------:R-:W0:Y:S01]  /*1190*/  MUFU.EX2 R28, R28 ;  /* 0x0000001c001c7308 */ /* 0x000e220000000800 */
[----:B-1----:R-:W-:-:S04]  /*11a0*/  FADD.FTZ R29, -R32, 1 ;  /* 0x3f800000201d7421 */ /* 0x002fc80000010100 */
[----:B------:R-:W-:Y:S01]  /*11b0*/  FFMA.FTZ R34, R22, R29, 1 ;  /* 0x3f80000016227423 */ /* 0x000fe2000001001d */
[----:B------:R-:W-:Y:S01]  /*11c0*/  FMUL.FTZ R22, R35, UR12 ;  /* 0x0000000c23167c20 */ /* 0x000fe20008410000 */
[----:B------:R-:W1:Y:S01]  /*11d0*/  MUFU.EX2 R29, R45 ;  /* 0x0000002d001d7308 */ /* 0x000e620000000800 */
[----:B------:R-:W-:Y:S02]  /*11e0*/  FMUL.FTZ R35, R3, R32 ;  /* 0x0000002003237220 */ /* 0x000fe40000410000 */
[----:B------:R-:W-:Y:S01]  /*11f0*/  FFMA.FTZ R33, R0, R22, R41 ;  /* 0x0000001600217223 */ /* 0x000fe20000010029 */
[----:B0-----:R-:W-:Y:S01]  /*1200*/  FADD.FTZ R32, R28, 1 ;  /* 0x3f8000001c207421 */ /* 0x001fe20000010000 */
[----:B------:R-:W-:Y:S01]  /*1210*/  FMUL.FTZ R28, R46, R23 ;  /* 0x000000172e1c7220 */ /* 0x000fe20000410000 */
[----:B------:R-:W-:Y:S01]  /*1220*/  FMUL.FTZ R23, R35, R34 ;  /* 0x0000002223177220 */ /* 0x000fe20000410000 */
[----:B--2---:R-:W-:Y:S01]  /*1230*/  FADD.FTZ R35, -R27, 1 ;  /* 0x3f8000001b237421 */ /* 0x004fe20000010100 */
[----:B------:R-:W-:Y:S01]  /*1240*/  FMUL.FTZ R27, R6, R27 ;  /* 0x0000001b061b7220 */ /* 0x000fe20000410000 */
[----:B------:R-:W-:Y:S01]  /*1250*/  FMUL.FTZ R46, R33, -1.4426950216293334961 ;  /* 0xbfb8aa3b212e7820 */ /* 0x000fe20000410000 */
[----:B------:R-:W0:Y:S01]  /*1260*/  MUFU.RCP R32, R32 ;  /* 0x0000002000207308 */ /* 0x000e220000001000 */
[----:B------:R-:W-:Y:S01]  /*1270*/  FFMA.FTZ R34, R20, R35, 1 ;  /* 0x3f80000014227423 */ /* 0x000fe20000010023 */
[----:B------:R-:W-:Y:S01]  /*1280*/  FADD.FTZ R20, R12, -UR16 ;  /* 0x800000100c147e21 */ /* 0x000fe20008010000 */
[----:B-1----:R-:W-:-:S02]  /*1290*/  FADD.FTZ R35, R29, 1 ;  /* 0x3f8000001d237421 */ /* 0x002fc40000010000 */
[----:B------:R-:W-:Y:S01]  /*12a0*/  FMUL.FTZ R29, R27, R34 ;  /* 0x000000221b1d7220 */ /* 0x000fe20000410000 */
[----:B------:R-:W-:Y:S02]  /*12b0*/  FMUL.FTZ R20, R20, UR12 ;  /* 0x0000000c14147c20 */ /* 0x000fe40008410000 */
[----:B------:R-:W1:Y:S02]  /*12c0*/  MUFU.EX2 R46, R46 ;  /* 0x0000002e002e7308 */ /* 0x000e640000000800 */
[----:B------:R-:W-:Y:S02]  /*12d0*/  FFMA.FTZ R34, R37, R20, R40 ;  /* 0x0000001425227223 */ /* 0x000fe40000010028 */
[----:B------:R-:W2:Y:S02]  /*12e0*/  MUFU.RCP R35, R35 ;  /* 0x0000002300237308 */ /* 0x000ea40000001000 */
[----:B------:R-:W-:Y:S01]  /*12f0*/  FMUL.FTZ R45, R34, -1.4426950216293334961 ;  /* 0xbfb8aa3b222d7820 */ /* 0x000fe20000410000 */
[----:B0-----:R-:W-:Y:S01]  /*1300*/  FADD.FTZ R52, -R32, 1 ;  /* 0x3f80000020347421 */ /* 0x001fe20000010100 */
[----:B------:R-:W-:-:S04]  /*1310*/  FMUL.FTZ R27, R7, R32 ;  /* 0x00000020071b7220 */ /* 0x000fc80000410000 */
[----:B------:R-:W0:Y:S01]  /*1320*/  MUFU.EX2 R45, R45 ;  /* 0x0000002d002d7308 */ /* 0x000e220000000800 */
[----:B------:R-:W-:Y:S01]  /*1330*/  FFMA.FTZ R52, R21, R52, 1 ;  /* 0x3f80000015347423 */ /* 0x000fe20000010034 */
[----:B------:R-:W-:Y:S01]  /*1340*/  FADD.FTZ R21, R13, -UR16 ;  /* 0x800000100d157e21 */ /* 0x000fe20008010000 */
[----:B-1----:R-:W-:Y:S02]  /*1350*/  FADD.FTZ R46, R46, 1 ;  /* 0x3f8000002e2e7421 */ /* 0x002fe40000010000 */
[----:B------:R-:W-:Y:S01]  /*1360*/  FMUL.FTZ R27, R27, R52 ;  /* 0x000000341b1b7220 */ /* 0x000fe20000410000 */
[----:B------:R-:W-:Y:S01]  /*1370*/  FMUL.FTZ R21, R21, UR12 ;  /* 0x0000000c15157c20 */ /* 0x000fe20008410000 */
[----:B--2---:R-:W-:Y:S02]  /*1380*/  FADD.FTZ R32, -R35, 1 ;  /* 0x3f80000023207421 */ /* 0x004fe40000010100 */
[----:B------:R-:W1:Y:S01]  /*1390*/  MUFU.RCP R46, R46 ;  /* 0x0000002e002e7308 */ /* 0x000e620000001000 */
[----:B------:R-:W-:Y:S01]  /*13a0*/  FMUL.FTZ R52, R10, R35 ;  /* 0x000000230a347220 */ /* 0x000fe20000410000 */
[----:B------:R-:W-:Y:S01]  /*13b0*/  FFMA.FTZ R31, R31, R32, 1 ;  /* 0x3f8000001f1f7423 */ /* 0x000fe20000010020 */
[----:B------:R-:W-:Y:S01]  /*13c0*/  FFMA.FTZ R32, R0, R21, R41 ;  /* 0x0000001500207223 */ /* 0x000fe20000010029 */
[----:B0-----:R-:W-:-:S02]  /*13d0*/  FADD.FTZ R53, R45, 1 ;  /* 0x3f8000002d357421 */ /* 0x001fc40000010000 */
[----:B------:R-:W-:Y:S01]  /*13e0*/  FMUL.FTZ R31, R52, R31 ;  /* 0x0000001f341f7220 */ /* 0x000fe20000410000 */
[----:B------:R-:W-:Y:S01]  /*13f0*/  FMUL.FTZ R47, R32, -1.4426950216293334961 ;  /* 0xbfb8aa3b202f7820 */ /* 0x000fe20000410000 */
[----:B------:R-:W0:Y:S08]  /*1400*/  MUFU.RCP R45, R53 ;  /* 0x00000035002d7308 */ /* 0x000e300000001000 */
[----:B------:R-:W2:Y:S01]  /*1410*/  MUFU.EX2 R47, R47 ;  /* 0x0000002f002f7308 */ /* 0x000ea20000000800 */
[----:B-1----:R-:W-:Y:S01]  /*1420*/  FADD.FTZ R52, -R46, 1 ;  /* 0x3f8000002e347421 */ /* 0x002fe20000010100 */
[----:B------:R-:W-:-:S03]  /*1430*/  FMUL.FTZ R46, R11, R46 ;  /* 0x0000002e0b2e7220 */ /* 0x000fc60000410000 */
[----:B------:R-:W-:-:S04]  /*1440*/  FFMA.FTZ R35, R33, R52, 1 ;  /* 0x3f80000021237423 */ /* 0x000fc80000010034 */
[----:B------:R-:W-:Y:S01]  /*1450*/  FMUL.FTZ R35, R46, R35 ;  /* 0x000000232e237220 */ /* 0x000fe20000410000 */
[----:B0-----:R-:W-:Y:S01]  /*1460*/  FADD.FTZ R33, -R45, 1 ;  /* 0x3f8000002d217421 */ /* 0x001fe20000010100 */
[----:B------:R-:W-:Y:S01]  /*1470*/  FMUL.FTZ R45, R14, R45 ;  /* 0x0000002d0e2d7220 */ /* 0x000fe20000410000 */
[----:B------:R-:W-:Y:S01]  /*1480*/  FMUL.FTZ R46, R37, R28 ;  /* 0x0000001c252e7220 */ /* 0x000fe20000410000 */
[----:B--2---:R-:W-:Y:S01]  /*1490*/  FADD.FTZ R52, R47, 1 ;  /* 0x3f8000002f347421 */ /* 0x004fe20000010000 */
[----:B------:R-:W-:Y:S01]  /*14a0*/  FFMA.FTZ R33, R34, R33, 1 ;  /* 0x3f80000022217423 */ /* 0x000fe20000010021 */
[----:B------:R-:W-:Y:S02]  /*14b0*/  FMUL.FTZ R47, R0, R23 ;  /* 0x00000017002f7220 */ /* 0x000fe40000410000 */
[----:B------:R-:W0:Y:S01]  /*14c0*/  MUFU.RCP R34, R52 ;  /* 0x0000003400227308 */ /* 0x000e220000001000 */
[----:B------:R-:W-:Y:S01]  /*14d0*/  FMUL.FTZ R33, R45, R33 ;  /* 0x000000212d217220 */ /* 0x000fe20000410000 */
[----:B------:R-:W-:Y:S01]  /*14e0*/  FFMA.FTZ R45, R17, R46, RZ ;  /* 0x0000002e112d7223 */ /* 0x000fe200000100ff */
[----:B------:R-:W-:-:S03]  /*14f0*/  FADD.FTZ R46, RZ, R46 ;  /* 0x0000002eff2e7221 */ /* 0x000fc60000010000 */
[C---:B------:R-:W-:Y:S01]  /*1500*/  FFMA.FTZ R45, R16.reuse, R47, R45 ;  /* 0x0000002f102d7223 */ /* 0x040fe2000001002d */
[----:B------:R-:W-:Y:S01]  /*1510*/  FADD.FTZ R46, R47, R46 ;  /* 0x0000002e2f2e7221 */ /* 0x000fe20000010000 */
[----:B------:R-:W-:Y:S01]  /*1520*/  FFMA.FTZ R47, R17, R28, RZ ;  /* 0x0000001c112f7223 */ /* 0x000fe200000100ff */
[----:B------:R-:W-:Y:S01]  /*1530*/  FADD.FTZ R28, RZ, R28 ;  /* 0x0000001cff1c7221 */ /* 0x000fe20000010000 */
[----:B------:R-:W-:-:S03]  /*1540*/  FFMA.FTZ R16, R16, R23, RZ ;  /* 0x0000001710107223 */ /* 0x000fc600000100ff */
[----:B------:R-:W-:-:S04]  /*1550*/  FADD.FTZ R28, R28, R29 ;  /* 0x0000001d1c1c7221 */ /* 0x000fc80000010000 */
[----:B------:R-:W-:Y:S01]  /*1560*/  FADD.FTZ R28, R28, R31 ;  /* 0x0000001f1c1c7221 */ /* 0x000fe20000010000 */
[----:B0-----:R-:W-:Y:S01]  /*1570*/  FADD.FTZ R17, -R34, 1 ;  /* 0x3f80000022117421 */ /* 0x001fe20000010100 */
[----:B------:R-:W-:Y:S01]  /*1580*/  FMUL.FTZ R52, R15, R34 ;  /* 0x000000220f347220 */ /* 0x000fe20000410000 */
[----:B------:R-:W-:Y:S02]  /*1590*/  FMUL.FTZ R34, R37, R29 ;  /* 0x0000001d25227220 */ /* 0x000fe40000410000 */
[----:B------:R-:W-:Y:S01]  /*15a0*/  FFMA.FTZ R17, R32, R17, 1 ;  /* 0x3f80000020117423 */ /* 0x000fe20000010011 */
[C---:B------:R-:W-:Y:S01]  /*15b0*/  FFMA.FTZ R32, R26.reuse, R29, R47 ;  /* 0x0000001d1a207223 */ /* 0x040fe2000001002f */
[----:B------:R-:W-:Y:S01]  /*15c0*/  FFMA.FTZ R45, R26, R34, R45 ;  /* 0x000000221a2d7223 */ /* 0x000fe2000001002d */
[----:B------:R-:W-:Y:S01]  /*15d0*/  FADD.FTZ R47, R46, R34 ;  /* 0x000000222e2f7221 */ /* 0x000fe20000010000 */
[-C--:B------:R-:W-:Y:S01]  /*15e0*/  FMUL.FTZ R26, R0, R27.reuse ;  /* 0x0000001b001a7220 */ /* 0x080fe20000410000 */
[C---:B------:R-:W-:Y:S01]  /*15f0*/  FFMA.FTZ R29, R25.reuse, R27, R16 ;  /* 0x0000001b191d7223 */ /* 0x040fe20000010010 */
[----:B------:R-:W-:Y:S01]  /*1600*/  FADD.FTZ R16, RZ, R23 ;  /* 0x00000017ff107221 */ /* 0x000fe20000010000 */
[----:B------:R-:W-:Y:S01]  /*1610*/  FMUL.FTZ R17, R52, R17 ;  /* 0x0000001134117220 */ /* 0x000fe20000410000 */
[----:B------:R-:W-:Y:S01]  /*1620*/  FFMA.FTZ R45, R25, R26, R45 ;  /* 0x0000001a192d7223 */ /* 0x000fe2000001002d */
[----:B------:R-:W-:Y:S01]  /*1630*/  FADD.FTZ R47, R26, R47 ;  /* 0x0000002f1a2f7221 */ /* 0x000fe20000010000 */
[C---:B------:R-:W-:Y:S01]  /*1640*/  FMUL.FTZ R26, R37.reuse, R31 ;  /* 0x0000001f251a7220 */ /* 0x040fe20000410000 */
[----:B------:R-:W-:Y:S01]  /*1650*/  FMUL.FTZ R25, R0, R35 ;  /* 0x0000002300197220 */ /* 0x000fe20000410000 */
[----:B------:R-:W-:Y:S01]  /*1660*/  FADD.FTZ R16, R16, R27 ;  /* 0x0000001b10107221 */ /* 0x000fe20000010000 */
[----:B------:R-:W-:Y:S01]  /*1670*/  FMUL.FTZ R27, R37, R33 ;  /* 0x00000021251b7220 */ /* 0x000fe20000410000 */
[C---:B------:R-:W-:Y:S01]  /*1680*/  FFMA.FTZ R45, R24.reuse, R26, R45 ;  /* 0x0000001a182d7223 */ /* 0x040fe2000001002d */
[----:B------:R-:W-:Y:S01]  /*1690*/  FADD.FTZ R26, R47, R26 ;  /* 0x0000001a2f1a7221 */ /* 0x000fe20000010000 */
[----:B------:R-:W-:Y:S01]  /*16a0*/  FFMA.FTZ R23, R24, R31, R32 ;  /* 0x0000001f18177223 */ /* 0x000fe20000010020 */
[----:B------:R-:W-:Y:S01]  /*16b0*/  FMUL.FTZ R34, R0, R17 ;  /* 0x0000001100227220 */ /* 0x000fe20000410000 */
[C---:B------:R-:W-:Y:S01]  /*16c0*/  FFMA.FTZ R45, R22.reuse, R25, R45 ;  /* 0x00000019162d7223 */ /* 0x040fe2000001002d */
[----:B------:R-:W-:Y:S01]  /*16d0*/  FADD.FTZ R26, R25, R26 ;  /* 0x0000001a191a7221 */ /* 0x000fe20000010000 */
[----:B------:R-:W-:Y:S01]  /*16e0*/  FFMA.FTZ R32, R22, R35, R29 ;  /* 0x0000002316207223 */ /* 0x000fe2000001001d */
[----:B------:R-:W-:Y:S01]  /*16f0*/  FADD.FTZ R22, R28, R33 ;  /* 0x000000211c167221 */ /* 0x000fe20000010000 */
[----:B------:R-:W-:Y:S01]  /*1700*/  FFMA.FTZ R24, R20, R27, R45 ;  /* 0x0000001b14187223 */ /* 0x000fe2000001002d */
[----:B------:R-:W-:Y:S01]  /*1710*/  FADD.FTZ R27, R26, R27 ;  /* 0x0000001b1a1b7221 */ /* 0x000fe20000010000 */
[----:B------:R-:W-:Y:S01]  /*1720*/  FADD.FTZ R26, R16, R35 ;  /* 0x00000023101a7221 */ /* 0x000fe20000010000 */
[----:B------:R-:W-:Y:S01]  /*1730*/  FFMA.FTZ R20, R20, R33, R23 ;  /* 0x0000002114147223 */ /* 0x000fe20000010017 */
[C---:B------:R-:W-:Y:S01]  /*1740*/  FFMA.FTZ R24, R21.reuse, R34, R24 ;  /* 0x0000002215187223 */ /* 0x040fe20000010018 */
[----:B------:R-:W-:Y:S01]  /*1750*/  FADD.FTZ R16, R34, R27 ;  /* 0x0000001b22107221 */ /* 0x000fe20000010000 */
[----:B------:R-:W-:Y:S01]  /*1760*/  FFMA.FTZ R21, R21, R17, R32 ;  /* 0x0000001115157223 */ /* 0x000fe20000010020 */
[----:B------:R-:W-:-:S07]  /*1770*/  FADD.FTZ R23, R26, R17 ;  /* 0x000000111a177221 */ /* 0x000fce0000010000 */
.L_x_1204:
        /* <DEDUP_REMOVED lines=11> */
[----:B------:R-:W-:Y:S02]  /*1830*/  ISETP.NE.AND P2, PT, R39, RZ, PT ;  /* 0x000000ff2700720c */ /* 0x000fe40003f45270 */
[----:B------:R-:W-:Y:S01]  /*1840*/  ISETP.GE.U32.AND P3, PT, R36, 0x2, PT ;  /* 0x000000022400780c */ /* 0x000fe20003f66070 */
        /* <DEDUP_REMOVED lines=29> */
.L_x_1206:
[----:B------:R-:W-:Y:S05]  /*1a20*/  BSYNC.RECONVERGENT B0 ;  /* 0x0000000000007941 */ /* 0x000fea0003800200 */
.L_x_1205:
[----:B------:R-:W-:Y:S06]  /*1a30*/  BAR.SYNC.DEFER_BLOCKING 0x0 ;  /* 0x0000000000007b1d */ /* 0x000fec0000010000 */
[----:B------:R-:W-:Y:S04]  /*1a40*/  BSSY.RECONVERGENT B0, `(.L_x_1207) ;  /* 0x000000b000007945 */ /* 0x000fe80003800200 */
[----:B------:R-:W-:Y:S05]  /*1a50*/  @P2 BRA `(.L_x_1208) ;  /* 0x0000000000242947 */ /* 0x000fea0003800000 */
[----:B------:R-:W-:-:S09]  /*1a60*/  ULEA UR4, UR17, UR5, 0x18 ;  /* 0x0000000511047291 */ /* 0x000fd2000f8ec0ff */
        /* <DEDUP_REMOVED lines=8> */
.L_x_1208:
[----:B------:R-:W-:Y:S05]  /*1af0*/  BSYNC.RECONVERGENT B0 ;  /* 0x0000000000007941 */ /* 0x000fea0003800200 */
.L_x_1207:
        /* <DEDUP_REMOVED lines=20> */
[----:B------:R-:W-:-:S03]  /*1c40*/  FADD.FTZ R52, R52, R35 ;  /* 0x0000002334347221 */ /* 0x000fc60000010000 */
        /* <DEDUP_REMOVED lines=298> */
.L_x_1210:
[----:B------:R-:W-:Y:S05]  /*2ef0*/  BSYNC.RECONVERGENT B0 ;  /* 0x0000000000007941 */ /* 0x000fea0003800200 */
.L_x_1209:
        /* <DEDUP_REMOVED lines=28> */
.L_x_1212:
[----:B------:R-:W-:Y:S05]  /*30c0*/  BSYNC.RECONVERGENT B0 ;  /* 0x0000000000007941 */ /* 0x000fea0003800200 */
.L_x_1211:
[----:B------:R-:W-:Y:S05]  /*30d0*/  @!P3 BRA `(.L_x_1213) ;  /* 0x0000000800acb947 */ /* 0x000fea0003800000 */
[----:B----4-:R-:W4:Y:S01]  /*30e0*/  LDC.64 R20, c[0x0][0x3d0] ;  /* 0x0000f400ff147b82 */ /* 0x010f220000000a00 */
[----:B------:R-:W-:Y:S02]  /*30f0*/  LOP3.LUT R22, R42, 0x1, RZ, 0xc0, !PT ;  /* 0x000000012a167812 */ /* 0x000fe400078ec0ff */
[----:B------:R-:W-:-:S03]  /*3100*/  ISETP.GE.U32.AND P3, PT, R36, 0x8, PT ;  /* 0x000000082400780c */ /* 0x000fc60003f66070 */
[----:B-1----:R-:W-:-:S04]  /*3110*/  IMAD R25, R22, UR14, RZ ;  /* 0x0000000e16197c24 */ /* 0x002fc8000f8e02ff */
[----:B------:R-:W-:-:S05]  /*3120*/  IMAD R22, R25, R36, RZ ;  /* 0x0000002419167224 */ /* 0x000fca00078e02ff */
[----:B------:R-:W-:-:S05]  /*3130*/  SHF.L.U32 R23, R22, 0x1, RZ ;  /* 0x0000000116177819 */ /* 0x000fca00000006ff */
[----:B----4-:R-:W-:Y:S01]  /*3140*/  IMAD.WIDE R20, R23, 0x4, R20 ;  /* 0x0000000417147825 */ /* 0x010fe200078e0214 */
[----:B------:R-:W-:Y:S06]  /*3150*/  @P2 BRA `(.L_x_1214) ;  /* 0x0000000000542947 */ /* 0x000fec0003800000 */
[----:B------:R-:W1:Y:S01]  /*3160*/  LDC.64 R22, c[0x0][0x3c8] ;  /* 0x0000f200ff167b82 */ /* 0x000e620000000a00 */
[----:B------:R-:W-:Y:S01]  /*3170*/  LOP3.LUT P1, R26, R42, 0x2, RZ, 0xc0, !PT ;  /* 0x000000022a1a7812 */ /* 0x000fe2000782c0ff */
[----:B------:R-:W-:Y:S02]  /*3180*/  UIMAD UR4, UR13, UR14, UR9 ;  /* 0x0000000e0d0472a4 */ /* 0x000fe4000f8e0209 */
[----:B------:R-:W-:Y:S02]  /*3190*/  IADD3 R25, PT, PT, R25, UR9, RZ ;  /* 0x0000000919197c10 */ /* 0x000fe4000fffe0ff */
[----:B------:R-:W-:Y:S02]  /*31a0*/  SEL R29, R36, RZ, !P1 ;  /* 0x000000ff241d7207 */ /* 0x000fe40004800000 */
[----:B------:R-:W-:Y:S02]  /*31b0*/  MOV R27, UR4 ;  /* 0x00000004001b7c02 */ /* 0x000fe40008000f00 */
[----:B------:R-:W-:Y:S01]  /*31c0*/  ISETP.NE.AND P1, PT, R29, -0x1, PT ;  /* 0xffffffff1d00780c */ /* 0x000fe20003f25270 */
[----:B-1----:R-:W-:-:S04]  /*31d0*/  IMAD.WIDE.U32 R22, R25, 0x4, R22 ;  /* 0x0000000419167825 */ /* 0x002fc800078e0016 */
[----:B--2---:R-:W-:Y:S01]  /*31e0*/  IMAD.WIDE.U32 R24, R27, 0x8, R20 ;  /* 0x000000081b187825 */ /* 0x004fe200078e0014 */
[----:B------:R-:W-:-:S04]  /*31f0*/  IADD3 R27, PT, PT, -R26, 0x1, RZ ;  /* 0x000000011a1b7810 */ /* 0x000fc80007ffe1ff */
[----:B------:R1:W-:Y:S01]  /*3200*/  STG.E.64 desc[UR10][R24.64], R16 ;  /* 0x0000001018007986 */ /* 0x0003e2000c101b0a */
[----:B------:R-:W-:Y:S06]  /*3210*/  MEMBAR.ALL.GPU ;  /* 0x0000000000007992 */ /* 0x000fec000000a000 */
[----:B------:R-:W-:-:S00]  /*3220*/  ERRBAR ;  /* 0x00000000000079ab */ /* 0x000fc00000000000 */
[----:B------:R-:W-:Y:S06]  /*3230*/  CGAERRBAR ;  /* 0x00000000000075ab */ /* 0x000fec0000000000 */
[----:B------:R1:W-:Y:S01]  /*3240*/  REDG.E.ADD.S32.STRONG.GPU desc[UR10][R22.64], R27 ;  /* 0x0000001b1600798e */ /* 0x0003e2000c12e30a */
[----:B------:R-:W-:Y:S05]  /*3250*/  @!P1 BRA `(.L_x_1214) ;  /* 0x0000000000149947 */ /* 0x000fea0003800000 */
.L_x_1215:
[----:B-1----:R-:W2:Y:S04]  /*3260*/  LDG.E.STRONG.GPU R24, desc[UR10][R22.64] ;  /* 0x0000000a16187981 */ /* 0x002ea8000c1ef900 */
[----:B--2---:R-:W-:Y:S01]  /*3270*/  CCTL.IVALL ;  /* 0x00000000ff00798f */ /* 0x004fe20002000000 */
[----:B------:R-:W-:Y:S05]  /*3280*/  YIELD ;  /* 0x0000000000007946 */ /* 0x000fea0003800000 */
[----:B------:R-:W-:-:S13]  /*3290*/  ISETP.NE.AND P1, PT, R24, R29, PT ;  /* 0x0000001d1800720c */ /* 0x000fda0003f25270 */
[----:B------:R-:W-:Y:S05]  /*32a0*/  @P1 BRA `(.L_x_1215) ;  /* 0xfffffffc00ec1947 */ /* 0x000fea000383ffff */
.L_x_1214:
[----:B------:R-:W-:Y:S05]  /*32b0*/  WARPSYNC.ALL ;  /* 0x0000000000007948 */ /* 0x000fea0003800000 */
[----:B------:R-:W-:Y:S01]  /*32c0*/  BAR.SYNC.DEFER_BLOCKING 0x0 ;  /* 0x0000000000007b1d */ /* 0x000fe20000010000 */
[----:B------:R-:W-:-:S05]  /*32d0*/  HFMA2 R30, -RZ, RZ, 0, 0 ;  /* 0x00000000ff1e7431 */ /* 0x000fca00000001ff */
[----:B------:R-:W-:Y:S05]  /*32e0*/  @!P3 BRA `(.L_x_1216) ;  /* 0x000000040010b947 */ /* 0x000fea0003800000 */
[----:B------:R-:W-:Y:S02]  /*32f0*/  MOV R31, RZ ;  /* 0x000000ff001f7202 */ /* 0x000fe40000000f00 */
[----:B------:R-:W-:-:S07]  /*3300*/  LOP3.LUT R30, R36, 0x7ffffff8, RZ, 0xc0, !PT ;  /* 0x7ffffff8241e7812 */ /* 0x000fce00078ec0ff */
.L_x_1217:
[C---:B-1----:R-:W-:Y:S02]  /*3310*/  IADD3 R25, PT, PT, R31.reuse, 0x1, RZ ;  /* 0x000000011f197810 */ /* 0x042fe40007ffe0ff */
[----:B------:R-:W-:Y:S02]  /*3320*/  ISETP.EQ.OR P3, PT, R31, UR13, P2 ;  /* 0x0000000d1f007c0c */ /* 0x000fe40009762670 */
[----:B------:R-:W-:Y:S02]  /*3330*/  ISETP.EQ.OR P5, PT, R25, UR13, P2 ;  /* 0x0000000d19007c0c */ /* 0x000fe400097a2670 */
[C---:B------:R-:W-:Y:S02]  /*3340*/  IADD3 R27, PT, PT, R31.reuse, 0x2, RZ ;  /* 0x000000021f1b7810 */ /* 0x040fe40007ffe0ff */
[----:B------:R-:W-:Y:S02]  /*3350*/  MOV R22, UR14 ;  /* 0x0000000e00167c02 */ /* 0x000fe40008000f00 */
[----:B------:R-:W-:-:S02]  /*3360*/  IADD3 R29, PT, PT, R31, 0x3, RZ ;  /* 0x000000031f1d7810 */ /* 0x000fc40007ffe0ff */
[----:B------:R-:W-:Y:S02]  /*3370*/  ISETP.EQ.OR P6, PT, R27, UR13, P2 ;  /* 0x0000000d1b007c0c */ /* 0x000fe400097c2670 */
[----:B--2---:R-:W-:Y:S01]  /*3380*/  MOV R24, UR14 ;  /* 0x0000000e00187c02 */ /* 0x004fe20008000f00 */
[----:B------:R-:W-:Y:S01]  /*3390*/  @!P3 IMAD R23, R31, R22, UR9 ;  /* 0x000000091f17be24 */ /* 0x000fe2000f8e0216 */
[----:B------:R-:W-:Y:S02]  /*33a0*/  ISETP.EQ.OR P1, PT, R29, UR13, P2 ;  /* 0x0000000d1d007c0c */ /* 0x000fe40009722670 */
[----:B------:R-:W-:Y:S01]  /*33b0*/  MOV R26, UR14 ;  /* 0x0000000e001a7c02 */ /* 0x000fe20008000f00 */
        /* <DEDUP_REMOVED lines=10> */
[----:B------:R-:W4:Y:S04]  /*3460*/  @!P6 LDG.E.64 R26, desc[UR10][R26.64] ;  /* 0x0000000a1a1ae981 */ /* 0x000f28000c1e1b00 */
[----:B------:R-:W5:Y:S01]  /*3470*/  @!P1 LDG.E.64 R28, desc[UR10][R28.64] ;  /* 0x0000000a1c1c9981 */ /* 0x000f62000c1e1b00 */
[----:B------:R-:W-:Y:S01]  /*3480*/  IADD3 R32, PT, PT, R31, 0x4, RZ ;  /* 0x000000041f207810 */ /* 0x000fe20007ffe0ff */
[----:B0--3--:R-:W-:Y:S01]  /*3490*/  @!P3 FADD.FTZ R16, R16, R22 ;  /* 0x000000161010b221 */ /* 0x009fe20000010000 */
        /* <DEDUP_REMOVED lines=10> */
[----:B------:R-:W-:-:S02]  /*3540*/  IADD3 R26, PT, PT, R31, 0x7, RZ ;  /* 0x000000071f1a7810 */ /* 0x000fc40007ffe0ff */
[----:B------:R-:W-:Y:S02]  /*3550*/  ISETP.EQ.OR P6, PT, R24, UR13, P2 ;  /* 0x0000000d18007c0c */ /* 0x000fe400097c2670 */
[----:B------:R-:W-:Y:S01]  /*3560*/  MOV R25, UR14 ;  /* 0x0000000e00197c02 */ /* 0x000fe20008000f00 */
[----:B------:R-:W-:Y:S02]  /*3570*/  @!P3 IMAD R23, R32, R23, UR9 ;  /* 0x000000092017be24 */ /* 0x000fe4000f8e0217 */
[----:B-----5:R-:W-:Y:S01]  /*3580*/  @!P1 FADD.FTZ R16, R16, R28 ;  /* 0x0000001c10109221 */ /* 0x020fe20000010000 */
        /* <DEDUP_REMOVED lines=26> */
.L_x_1216:
[----:B-1----:R-:W-:-:S04]  /*3730*/  LOP3.LUT R22, R36, 0x7, RZ, 0xc0, !PT ;  /* 0x0000000724167812 */ /* 0x002fc800078ec0ff */
[----:B------:R-:W-:-:S13]  /*3740*/  ISETP.NE.AND P1, PT, R22, RZ, PT ;  /* 0x000000ff1600720c */ /* 0x000fda0003f25270 */
        /* <DEDUP_REMOVED lines=10> */
[C---:B--2---:R-:W-:Y:S02]  /*37f0*/  IADD3 R24, PT, PT, R30.reuse, 0x1, RZ ;  /* 0x000000011e187810 */ /* 0x044fe40007ffe0ff */
[----:B------:R-:W-:Y:S02]  /*3800*/  IADD3 R27, PT, PT, R30, 0x2, RZ ;  /* 0x000000021e1b7810 */ /* 0x000fe40007ffe0ff */
[----:B------:R-:W-:Y:S02]  /*3810*/  ISETP.EQ.OR P5, PT, R24, UR13, P2 ;  /* 0x0000000d18007c0c */ /* 0x000fe400097a2670 */
[----:B------:R-:W-:Y:S02]  /*3820*/  IADD3 R25, PT, PT, R30, 0x3, RZ ;  /* 0x000000031e197810 */ /* 0x000fe40007ffe0ff */
[----:B------:R-:W-:Y:S02]  /*3830*/  ISETP.EQ.OR P3, PT, R27, UR13, P2 ;  /* 0x0000000d1b007c0c */ /* 0x000fe40009762670 */
[----:B------:R-:W-:-:S02]  /*3840*/  MOV R29, UR14 ;  /* 0x0000000e001d7c02 */ /* 0x000fc40008000f00 */
[----:B------:R-:W-:-:S09]  /*3850*/  MOV R26, UR14 ;  /* 0x0000000e001a7c02 */ /* 0x000fd20008000f00 */
        /* <DEDUP_REMOVED lines=20> */
.L_x_1218:
[----:B------:R-:W-:Y:S05]  /*39a0*/  @!P1 BRA `(.L_x_1213) ;  /* 0x0000000000789947 */ /* 0x000fea0003800000 */
[----:B------:R-:W-:Y:S02]  /*39b0*/  ISETP.NE.AND P1, PT, R28, 0x1, PT ;  /* 0x000000011c00780c */ /* 0x000fe40003f25270 */
[----:B------:R-:W-:-:S11]  /*39c0*/  LOP3.LUT R26, R36, 0x1, RZ, 0xc0, !PT ;  /* 0x00000001241a7812 */ /* 0x000fd600078ec0ff */
        /* <DEDUP_REMOVED lines=9> */
[----:B--2---:R-:W-:Y:S02]  /*3a60*/  @!P1 IMAD.WIDE.U32 R24, R25, 0x8, R20 ;  /* 0x0000000819189825 */ /* 0x004fe400078e0014 */
[----:B------:R-:W0:Y:S04]  /*3a70*/  @!P3 LDG.E.64 R22, desc[UR10][R22.64] ;  /* 0x0000000a1616b981 */ /* 0x000e28000c1e1b00 */
[----:B------:R-:W2:Y:S01]  /*3a80*/  @!P1 LDG.E.64 R24, desc[UR10][R24.64] ;  /* 0x0000000a18189981 */ /* 0x000ea2000c1e1b00 */
[----:B------:R-:W-:Y:S01]  /*3a90*/  IADD3 R30, PT, PT, R30, 0x2, RZ ;  /* 0x000000021e1e7810 */ /* 0x000fe20007ffe0ff */
[----:B0--3--:R-:W-:Y:S01]  /*3aa0*/  @!P3 FADD.FTZ R16, R16, R22 ;  /* 0x000000161010b221 */ /* 0x009fe20000010000 */
[----:B------:R-:W-:-:S03]  /*3ab0*/  @!P3 FADD.FTZ R17, R17, R23 ;  /* 0x000000171111b221 */ /* 0x000fc60000010000 */
[----:B--2---:R-:W-:Y:S01]  /*3ac0*/  @!P1 FADD.FTZ R16, R16, R24 ;  /* 0x0000001810109221 */ /* 0x004fe20000010000 */
[----:B------:R-:W-:-:S07]  /*3ad0*/  @!P1 FADD.FTZ R17, R17, R25 ;  /* 0x0000001911119221 */ /* 0x000fce0000010000 */
.L_x_1219:
        /* <DEDUP_REMOVED lines=8> */
[----:B0--3--:R-:W-:Y:S01]  /*3b60*/  FADD.FTZ R16, R16, R20 ;  /* 0x0000001410107221 */ /* 0x009fe20000010000 */
[----:B------:R-:W-:-:S07]  /*3b70*/  FADD.FTZ R17, R17, R21 ;  /* 0x0000001511117221 */ /* 0x000fce0000010000 */
.L_x_1220:
[----:B------:R-:W-:Y:S05]  /*3b80*/  BSYNC.RECONVERGENT B0 ;  /* 0x0000000000007941 */ /* 0x000fea0003800200 */
.L_x_1213:
[----:B------:R-:W5:Y:S01]  /*3b90*/  S2UR UR5, SR_CgaCtaId ;  /* 0x00000000000579c3 */ /* 0x000f620000008800 */
[----:B------:R-:W-:Y:S01]  /*3ba0*/  UMOV UR4, 0x400 ;  /* 0x0000040000047882 */ /* 0x000fe20000000000 */
[----:B------:R-:W0:Y:S01]  /*3bb0*/  LDCU.64 UR18, c[0x0][0x400] ;  /* 0x00008000ff1277ac */ /* 0x000e220008000a00 */
[----:B----4-:R-:W-:Y:S01]  /*3bc0*/  IADD3 R23, PT, PT, R44, 0x40, RZ ;  /* 0x000000402c177810 */ /* 0x010fe20007ffe0ff */
[----:B------:R-:W-:Y:S01]  /*3bd0*/  FADD.FTZ R18, R18, -UR16 ;  /* 0x8000001012127e21 */ /* 0x000fe20008010000 */
[----:B-1----:R-:W-:Y:S01]  /*3be0*/  SHF.R.S32.HI R25, RZ, 0x1f, R44 ;  /* 0x0000001fff197819 */ /* 0x002fe2000001142c */
[----:B------:R-:W-:Y:S01]  /*3bf0*/  FADD.FTZ R4, R4, -UR16 ;  /* 0x8000001004047e21 */ /* 0x000fe20008010000 */
[----:B------:R-:W-:Y:S01]  /*3c00*/  IADD3 R22, PT, PT, R44, 0xc0, RZ ;  /* 0x000000c02c167810 */ /* 0x000fe20007ffe0ff */
[----:B------:R-:W-:Y:S01]  /*3c10*/  FADD.FTZ R5, R5, -UR16 ;  /* 0x8000001005057e21 */ /* 0x000fe20008010000 */
[----:B--2---:R-:W-:Y:S01]  /*3c20*/  SHF.R.S32.HI R24, RZ, 0x1f, R23 ;  /* 0x0000001fff187819 */ /* 0x004fe20000011417 */
[----:B------:R-:W-:Y:S01]  /*3c30*/  FMUL.FTZ R33, R18, UR12 ;  /* 0x0000000c12217c20 */ /* 0x000fe20008410000 */
[----:B0-----:R-:W-:-:S02]  /*3c40*/  ISETP.GE.U32.AND P3, PT, R23, UR18, PT ;  /* 0x0000001217007c0c */ /* 0x001fc4000bf66070 */
[----:B------:R-:W-:Y:S01]  /*3c50*/  ISETP.GE.U32.AND P1, PT, R22, UR18, PT ;  /* 0x0000001216007c0c */ /* 0x000fe2000bf26070 */
[----:B-----5:R-:W-:Y:S01]  /*3c60*/  ULEA UR4, UR5, UR4, 0x18 ;  /* 0x0000000405047291 */ /* 0x020fe2000f8ec0ff */
[----:B------:R-:W-:-:S08]  /*3c70*/  ISETP.GE.AND.EX P3, PT, R24, UR19, PT, P3 ;  /* 0x0000001318007c0c */ /* 0x000fd0000bf66330 */
[----:B------:R3:W-:Y:S01]  /*3c80*/  @!P2 STS.64 [UR4+0x30], R16 ;  /* 0x00003010ff00a988 */ /* 0x0007e20008000a04 */
[----:B------:R-:W-:Y:S01]  /*3c90*/  BAR.SYNC.DEFER_BLOCKING 0x0 ;  /* 0x0000000000007b1d */ /* 0x000fe20000010000 */
[----:B------:R-:W-:-:S04]  /*3ca0*/  ISETP.GE.U32.AND P2, PT, R44, UR18, PT ;  /* 0x000000122c007c0c */ /* 0x000fc8000bf46070 */
[----:B------:R-:W-:Y:S01]  /*3cb0*/  ISETP.GE.AND.EX P2, PT, R25, UR19, PT, P2 ;  /* 0x0000001319007c0c */ /* 0x000fe2000bf46320 */
[----:B---3--:R-:W-:-:S04]  /*3cc0*/  FADD.FTZ R16, R19, -UR16 ;  /* 0x8000001013107e21 */ /* 0x008fc80008010000 */
[----:B------:R-:W-:Y:S01]  /*3cd0*/  FMUL.FTZ R16, R16, UR12 ;  /* 0x0000000c10107c20 */ /* 0x000fe20008410000 */
        /* <DEDUP_REMOVED lines=23> */
.L_x_1221:
[--C-:B------:R-:W-:Y:S01]  /*3e50*/  FFMA.FTZ R18, R20, R33, R21.reuse ;  /* 0x0000002114127223 */ /* 0x100fe20000010015 */
[----:B------:R-:W-:Y:S01]  /*3e60*/  FMUL.FTZ R26, R5, UR12 ;  /* 0x0000000c051a7c20 */ /* 0x000fe20008410000 */
[----:B------:R-:W-:Y:S01]  /*3e70*/  FMUL.FTZ R28, R4, UR12 ;  /* 0x0000000c041c7c20 */ /* 0x000fe20008410000 */
[C-C-:B------:R-:W-:Y:S01]  /*3e80*/  FFMA.FTZ R5, R20.reuse, R16, R21.reuse ;  /* 0x0000001014057223 */ /* 0x140fe20000010015 */
[----:B------:R-:W-:Y:S01]  /*3e90*/  BSSY.RECONVERGENT B0, `(.L_x_1222) ;  /* 0x0000013000007945 */ /* 0x000fe20003800200 */
[----:B------:R-:W-:Y:S01]  /*3ea0*/  FFMA.FTZ R16, R37, R2, -R18 ;  /* 0x0000000225107223 */ /* 0x000fe20000010812 */
[C-C-:B------:R-:W-:Y:S01]  /*3eb0*/  FFMA.FTZ R18, R20.reuse, R28, R21.reuse ;  /* 0x0000001c14127223 */ /* 0x140fe20000010015 */
[----:B------:R-:W-:Y:S01]  /*3ec0*/  FFMA.FTZ R19, R20, R26, R21 ;  /* 0x0000001a14137223 */ /* 0x000fe20000010015 */
        /* <DEDUP_REMOVED lines=15> */
.L_x_1223:
[----:B------:R-:W-:Y:S05]  /*3fc0*/  BSYNC.RECONVERGENT B0 ;  /* 0x0000000000007941 */ /* 0x000fea0003800200 */
.L_x_1222:
        /* <DEDUP_REMOVED lines=19> */
.L_x_1224:
[----:B------:R-:W-:Y:S01]  /*4100*/  BSSY.RECONVERGENT B0, `(.L_x_1225) ;  /* 0x0000012000007945 */ /* 0x000fe20003800200 */
[----:B------:R-:W-:Y:S01]  /*4110*/  FFMA.FTZ R18, R37, R6, -R18 ;  /* 0x0000000625127223 */ /* 0x000fe20000010812 */
[----:B------:R-:W-:Y:S01]  /*4120*/  FADD.FTZ R8, R8, -UR16 ;  /* 0x8000001008087e21 */ /* 0x000fe20008010000 */
[----:B------:R-:W-:Y:S01]  /*4130*/  FFMA.FTZ R19, R0, R7, -R19 ;  /* 0x0000000700137223 */ /* 0x000fe20000010813 */
[----:B------:R-:W-:Y:S06]  /*4140*/  @P3 BRA `(.L_x_1226) ;  /* 0x0000000000343947 */ /* 0x000fec0003800000 */
[----:B------:R-:W1:Y:S01]  /*4150*/  LDCU.64 UR4, c[0x0][0x3f8] ;  /* 0x00007f00ff0477ac */ /* 0x000e620008000a00 */
[----:B------:R-:W-:Y:S01]  /*4160*/  MOV R2, R48 ;  /* 0x0000003000027202 */ /* 0x000fe20000000f00 */
[----:B------:R-:W-:Y:S01]  /*4170*/  FMUL.FTZ R18, R18, UR12 ;  /* 0x0000000c12127c20 */ /* 0x000fe20008410000 */
[----:B------:R-:W-:Y:S01]  /*4180*/  MOV R3, R51 ;  /* 0x0000003300037202 */ /* 0x000fe20000000f00 */
[----:B------:R-:W0:Y:S01]  /*4190*/  LDCU.64 UR20, c[0x0][0x380] ;  /* 0x00007000ff1477ac */ /* 0x000e220008000a00 */
[----:B------:R-:W-:Y:S01]  /*41a0*/  FMUL.FTZ R19, R19, UR12 ;  /* 0x0000000c13137c20 */ /* 0x000fe20008410000 */
[----:B-1----:R-:W-:Y:S02]  /*41b0*/  IMAD R24, R24, UR4, RZ ;  /* 0x0000000418187c24 */ /* 0x002fe4000f8e02ff */
[----:B------:R-:W-:-:S04]  /*41c0*/  IMAD.WIDE.U32 R2, R23, UR4, R2 ;  /* 0x0000000417027c25 */ /* 0x000fc8000f8e0002 */
[----:B------:R-:W-:Y:S01]  /*41d0*/  IMAD R23, R23, UR5, R24 ;  /* 0x0000000517177c24 */ /* 0x000fe2000f8e0218 */
[----:B0-----:R-:W-:-:S04]  /*41e0*/  LEA R4, P2, R2, UR20, 0x2 ;  /* 0x0000001402047c11 */ /* 0x001fc8000f8410ff */
[----:B------:R-:W-:-:S04]  /*41f0*/  IADD3 R23, PT, PT, R3, R23, RZ ;  /* 0x0000001703177210 */ /* 0x000fc80007ffe0ff */
[----:B------:R-:W-:-:S05]  /*4200*/  LEA.HI.X R5, R2, UR21, R23, 0x2, P2 ;  /* 0x0000001502057c11 */ /* 0x000fca00090f1417 */
[----:B------:R1:W-:Y:S02]  /*4210*/  STG.E.64 desc[UR10][R4.64], R18 ;  /* 0x0000001204007986 */ /* 0x0003e4000c101b0a */
.L_x_1226:
[----:B------:R-:W-:Y:S05]  /*4220*/  BSYNC.RECONVERGENT B0 ;  /* 0x0000000000007941 */ /* 0x000fea0003800200 */
.L_x_1225:
[----:B------:R-:W-:Y:S01]  /*4230*/  FADD.FTZ R3, R12, -UR16 ;  /* 0x800000100c037e21 */ /* 0x000fe20008010000 */
[----:B------:R-:W-:Y:S01]  /*4240*/  FADD.FTZ R2, R13, -UR16 ;  /* 0x800000100d027e21 */ /* 0x000fe20008010000 */
[----:B------:R-:W-:Y:S01]  /*4250*/  FADD.FTZ R9, R9, -UR16 ;  /* 0x8000001009097e21 */ /* 0x000fe20008010000 */
[----:B0-----:R-:W-:Y:S01]  /*4260*/  FMUL.FTZ R17, R8, UR12 ;  /* 0x0000000c08117c20 */ /* 0x001fe20008410000 */
[----:B------:R-:W-:Y:S01]  /*4270*/  FMUL.FTZ R3, R3, UR12 ;  /* 0x0000000c03037c20 */ /* 0x000fe20008410000 */
[----:B------:R-:W-:Y:S01]  /*4280*/  FMUL.FTZ R2, R2, UR12 ;  /* 0x0000000c02027c20 */ /* 0x000fe20008410000 */
[----:B-1----:R-:W-:Y:S01]  /*4290*/  FMUL.FTZ R18, R9, UR12 ;  /* 0x0000000c09127c20 */ /* 0x002fe20008410000 */
        /* <DEDUP_REMOVED lines=19> */
.L_x_1227:
[----:B------:R-:W-:Y:S04]  /*43d0*/  BSSY.RECONVERGENT B0, `(.L_x_1228) ;  /* 0x0000015000007945 */ /* 0x000fe80003800200 */
[----:B------:R-:W-:Y:S05]  /*43e0*/  @P0 BRA `(.L_x_1229) ;  /* 0x00000000004c0947 */ /* 0x000fea0003800000 */
[----:B------:R-:W0:Y:S01]  /*43f0*/  LDCU.64 UR4, c[0x0][0x3f8] ;  /* 0x00007f00ff0477ac */ /* 0x000e220008000a00 */
[----:B------:R-:W-:Y:S01]  /*4400*/  IADD3 R9, PT, PT, R44, 0x80, RZ ;  /* 0x000000802c097810 */ /* 0x000fe20007ffe0ff */
[----:B------:R-:W-:Y:S01]  /*4410*/  FFMA.FTZ R6, R20, R17, R21 ;  /* 0x0000001114067223 */ /* 0x000fe20000010015 */
[----:B------:R-:W-:Y:S01]  /*4420*/  MOV R4, R48 ;  /* 0x0000003000047202 */ /* 0x000fe20000000f00 */
[----:B------:R-:W1:Y:S01]  /*4430*/  LDCU.64 UR20, c[0x0][0x380] ;  /* 0x00007000ff1477ac */ /* 0x000e620008000a00 */
[----:B------:R-:W-:Y:S01]  /*4440*/  SHF.R.S32.HI R7, RZ, 0x1f, R9 ;  /* 0x0000001fff077819 */ /* 0x000fe20000011409 */
[----:B------:R-:W-:Y:S01]  /*4450*/  FFMA.FTZ R10, R37, R10, -R6 ;  /* 0x0000000a250a7223 */ /* 0x000fe20000010806 */
[----:B------:R-:W-:-:S03]  /*4460*/  MOV R5, R51 ;  /* 0x0000003300057202 */ /* 0x000fc60000000f00 */
[----:B------:R-:W-:Y:S01]  /*4470*/  FMUL.FTZ R10, R10, UR12 ;  /* 0x0000000c0a0a7c20 */ /* 0x000fe20008410000 */
[----:B0-----:R-:W-:Y:S02]  /*4480*/  IMAD R7, R7, UR4, RZ ;  /* 0x0000000407077c24 */ /* 0x001fe4000f8e02ff */
[----:B------:R-:W-:-:S04]  /*4490*/  IMAD.WIDE.U32 R4, R9, UR4, R4 ;  /* 0x0000000409047c25 */ /* 0x000fc8000f8e0004 */
[----:B------:R-:W-:Y:S02]  /*44a0*/  IMAD R9, R9, UR5, R7 ;  /* 0x0000000509097c24 */ /* 0x000fe4000f8e0207 */
[----:B------:R-:W-:Y:S01]  /*44b0*/  FFMA.FTZ R7, R20, R18, R21 ;  /* 0x0000001214077223 */ /* 0x000fe20000010015 */
[----:B-1----:R-:W-:Y:S02]  /*44c0*/  LEA R6, P0, R4, UR20, 0x2 ;  /* 0x0000001404067c11 */ /* 0x002fe4000f8010ff */
[----:B------:R-:W-:Y:S01]  /*44d0*/  IADD3 R9, PT, PT, R5, R9, RZ ;  /* 0x0000000905097210 */ /* 0x000fe20007ffe0ff */
[----:B------:R-:W-:-:S03]  /*44e0*/  FFMA.FTZ R11, R0, R11, -R7 ;  /* 0x0000000b000b7223 */ /* 0x000fc60000010807 */
[----:B------:R-:W-:Y:S01]  /*44f0*/  LEA.HI.X R7, R4, UR21, R9, 0x2, P0 ;  /* 0x0000001504077c11 */ /* 0x000fe200080f1409 */
[----:B------:R-:W-:-:S05]  /*4500*/  FMUL.FTZ R11, R11, UR12 ;  /* 0x0000000c0b0b7c20 */ /* 0x000fca0008410000 */
[----:B------:R0:W-:Y:S02]  /*4510*/  STG.E.64 desc[UR10][R6.64], R10 ;  /* 0x0000000a06007986 */ /* 0x0001e4000c101b0a */
.L_x_1229:
[----:B------:R-:W-:Y:S05]  /*4520*/  BSYNC.RECONVERGENT B0 ;  /* 0x0000000000007941 */ /* 0x000fea0003800200 */
.L_x_1228:
[----:B------:R-:W-:Y:S01]  /*4530*/  UISETP.NE.AND UP0, UPT, UR15, URZ, UPT ;  /* 0x000000ff0f00728c */ /* 0x000fe2000bf05270 */
[C-C-:B------:R-:W-:Y:S01]  /*4540*/  FFMA.FTZ R12, R20.reuse, R3, R21.reuse ;  /* 0x00000003140c7223 */ /* 0x140fe20000010015 */
[----:B------:R-:W-:Y:S01]  /*4550*/  FFMA.FTZ R21, R20, R2, R21 ;  /* 0x0000000214157223 */ /* 0x000fe20000010015 */
[----:B0-----:R-:W-:-:S06]  /*4560*/  SHF.R.S32.HI R11, RZ, 0x1f, R22 ;  /* 0x0000001fff0b7819 */ /* 0x001fcc0000011416 */
        /* <DEDUP_REMOVED lines=19> */
.L_x_1230:
        /* <DEDUP_REMOVED lines=10> */
[----:B0-----:R-:W-:Y:S02]  /*4740*/  IMAD R3, R11, UR4, RZ ;  /* 0x000000040b037c24 */ /* 0x001fe4000f8e02ff */
[----:B------:R-:W-:-:S04]  /*4750*/  IMAD.WIDE.U32 R48, R22, UR4, R48 ;  /* 0x0000000416307c25 */ /* 0x000fc8000f8e0030 */
[----:B------:R-:W-:Y:S01]  /*4760*/  IMAD R3, R22, UR5, R3 ;  /* 0x0000000516037c24 */ /* 0x000fe2000f8e0203 */
[----:B-1----:R-:W-:-:S04]  /*4770*/  LEA R2, P0, R48, UR16, 0x2 ;  /* 0x0000001030027c11 */ /* 0x002fc8000f8010ff */
[----:B------:R-:W-:-:S04]  /*4780*/  IADD3 R3, PT, PT, R49, R3, RZ ;  /* 0x0000000331037210 */ /* 0x000fc80007ffe0ff */
[----:B------:R-:W-:-:S05]  /*4790*/  LEA.HI.X R3, R48, UR17, R3, 0x2, P0 ;  /* 0x0000001130037c11 */ /* 0x000fca00080f1403 */
[----:B------:R0:W-:Y:S02]  /*47a0*/  STG.E.64 desc[UR10][R2.64], R12 ;  /* 0x0000000c02007986 */ /* 0x0001e4000c101b0a */
.L_x_1232:
[----:B------:R-:W-:Y:S05]  /*47b0*/  BSYNC.RECONVERGENT B0 ;  /* 0x0000000000007941 */ /* 0x000fea0003800200 */
.L_x_1231:
[----:B------:R-:W-:Y:S01]  /*47c0*/  UIADD3 UR8, UPT, UPT, UR14, UR8, URZ ;  /* 0x000000080e087290 */ /* 0x000fe2000fffe0ff */
[----:B------:R-:W-:-:S03]  /*47d0*/  IADD3 R42, PT, PT, R42, 0x1, RZ ;  /* 0x000000012a2a7810 */ /* 0x000fc60007ffe0ff */
[----:B------:R-:W-:-:S09]  /*47e0*/  UISETP.GE.AND UP0, UPT, UR8, UR6, UPT ;  /* 0x000000060800728c */ /* 0x000fd2000bf06270 */
[----:B------:R-:W-:Y:S05]  /*47f0*/  BRA.U !UP0, `(.L_x_1233) ;  /* 0xffffffb908607547 */ /* 0x000fea000b83ffff */
.L_x_1202:
        /* <DEDUP_REMOVED lines=19> */
.L_x_1235:
[----:B------:R-:W-:Y:S05]  /*4930*/  BSYNC.RECONVERGENT B0 ;  /* 0x0000000000007941 */ /* 0x000fea0003800200 */
.L_x_1234:
[----:B------:R-:W-:Y:S05]  /*4940*/  @P0 EXIT ;  /* 0x000000000000094d */ /* 0x000fea0003800000 */
[----:B------:R-:W-:Y:S05]  /*4950*/  @P2 BRA `(.L_x_1236) ;  /* 0x0000000000202947 */ /* 0x000fea0003800000 */
[----:B------:R-:W-:-:S05]  /*4960*/  IMAD R0, R4, R7, RZ ;  /* 0x0000000704007224 */ /* 0x000fca00078e02ff */
[----:B------:R-:W-:-:S13]  /*4970*/  ISETP.NE.AND P0, PT, R0, -0x1, PT ;  /* 0xffffffff0000780c */ /* 0x000fda0003f05270 */
[----:B------:R-:W-:Y:S05]  /*4980*/  @!P0 BRA `(.L_x_1236) ;  /* 0x0000000000148947 */ /* 0x000fea0003800000 */
.L_x_1237:
[----:B0-----:R-:W2:Y:S04]  /*4990*/  LDG.E.STRONG.GPU R5, desc[UR10][R2.64] ;  /* 0x0000000a02057981 */ /* 0x001ea8000c1ef900 */
[----:B--2---:R-:W-:Y:S01]  /*49a0*/  CCTL.IVALL ;  /* 0x00000000ff00798f */ /* 0x004fe20002000000 */
[----:B------:R-:W-:Y:S05]  /*49b0*/  YIELD ;  /* 0x0000000000007946 */ /* 0x000fea0003800000 */
[----:B------:R-:W-:-:S13]  /*49c0*/  ISETP.NE.AND P0, PT, R5, R0, PT ;  /* 0x000000000500720c */ /* 0x000fda0003f05270 */
[----:B------:R-:W-:Y:S05]  /*49d0*/  @P0 BRA `(.L_x_1237) ;  /* 0xfffffffc00ec0947 */ /* 0x000fea000383ffff */
.L_x_1236:
        /* <DEDUP_REMOVED lines=36> */
[----:B------:R-:W-:Y:S01]  /*4c20*/  SHF.R.U64 R16, R16, 0x7, R9 ;  /* 0x0000000710107819 */ /* 0x000fe20000001209 */
[----:B------:R-:W-:Y:S01]  /*4c30*/  IMAD.WIDE.U32 R4, R6, 0x4, RZ ;  /* 0x0000000406047825 */ /* 0x000fe200078e00ff */
[C---:B------:R-:W-:Y:S01]  /*4c40*/  SHF.L.U32 R21, R39.reuse, 0x2, RZ ;  /* 0x0000000227157819 */ /* 0x040fe200000006ff */
        /* <DEDUP_REMOVED lines=8> */
[----:B------:R-:W-:Y:S02]  /*4cd0*/  IADD3 R39, P3, PT, R2, R39, RZ ;  /* 0x0000002702277210 */ /* 0x000fe40007f7e0ff */
        /* <DEDUP_REMOVED lines=12> */
.L_x_1240:
[-C--:B0-----:R-:W-:Y:S02]  /*4da0*/  LEA R10, P1, R0, R25.reuse, 0x2 ;  /* 0x00000019000a7211 */ /* 0x081fe400078210ff */
        /* <DEDUP_REMOVED lines=30> */
.L_x_1239:
[----:B------:R-:W-:Y:S05]  /*4f90*/  BSYNC.RECONVERGENT B0 ;  /* 0x0000000000007941 */ /* 0x000fea0003800200 */
.L_x_1238:
        /* <DEDUP_REMOVED lines=10> */
.L_x_1241:
[C---:B---3--:R-:W-:Y:S02]  /*5040*/  SHF.L.U32 R9, R39.reuse, 0x2, RZ ;  /* 0x0000000227097819 */ /* 0x048fe400000006ff */
[----:B------:R-:W-:Y:S02]  /*5050*/  SHF.L.U64.HI R18, R39, 0x2, R18 ;  /* 0x0000000227127819 */ /* 0x000fe40000010212 */
[----:B-1----:R-:W-:-:S04]  /*5060*/  IADD3 R10, P0, PT, R9, UR4, RZ ;  /* 0x00000004090a7c10 */ /* 0x002fc8000ff1e0ff */
[----:B------:R-:W-:Y:S02]  /*5070*/  IADD3.X R11, PT, PT, R18, UR5, RZ, P0, !PT ;  /* 0x00000005120b7c10 */ /* 0x000fe400087fe4ff */
        /* <DEDUP_REMOVED lines=15> */
[----:B0-----:R-:W-:Y:S02]  /*5170*/  IADD3 R22, P0, PT, R23, UR8, RZ ;  /* 0x0000000817167c10 */ /* 0x001fe4000ff1e0ff */
[----:B---3--:R-:W-:Y:S02]  /*5180*/  F2FP.BF16.F32.PACK_AB R19, R13, R10 ;  /* 0x0000000a0d13723e */ /* 0x008fe400000010ff */
[----:B------:R-:W-:-:S02]  /*5190*/  IADD3 R10, P1, PT, R23, UR4, RZ ;  /* 0x00000004170a7c10 */ /* 0x000fc4000ff3e0ff */
[----:B------:R-:W-:Y:S02]  /*51a0*/  IADD3.X R23, PT, PT, R24, UR9, RZ, P0, !PT ;  /* 0x0000000918177c10 */ /* 0x000fe400087fe4ff */
[----:B------:R-:W-:Y:S02]  /*51b0*/  IADD3.X R11, PT, PT, R11, UR5, RZ, P1, !PT ;  /* 0x000000050b0b7c10 */ /* 0x000fe40008ffe4ff */
[----:B----4-:R-:W-:Y:S02]  /*51c0*/  F2FP.BF16.F32.PACK_AB R27, R17, R14 ;  /* 0x0000000e111b723e */ /* 0x010fe400000010ff */
[C---:B------:R-:W-:Y:S02]  /*51d0*/  IADD3 R16, P0, PT, R10.reuse, R5, RZ ;  /* 0x000000050a107210 */ /* 0x040fe40007f1e0ff */
[C---:B------:R-:W-:Y:S02]  /*51e0*/  IADD3 R12, P1, PT, R10.reuse, R6, RZ ;  /* 0x000000060a0c7210 */ /* 0x040fe40007f3e0ff */
[----:B------:R-:W-:-:S02]  /*51f0*/  IADD3 R14, P2, PT, R10, R8, RZ ;  /* 0x000000080a0e7210 */ /* 0x000fc40007f5e0ff */
[C---:B------:R-:W-:Y:S02]  /*5200*/  IADD3.X R17, PT, PT, R11.reuse, R4, RZ, P0, !PT ;  /* 0x000000040b117210 */ /* 0x040fe400007fe4ff */
[C---:B------:R-:W-:Y:S02]  /*5210*/  IADD3.X R13, PT, PT, R11.reuse, R2, RZ, P1, !PT ;  /* 0x000000020b0d7210 */ /* 0x040fe40000ffe4ff */
[----:B------:R-:W-:Y:S01]  /*5220*/  IADD3.X R15, PT, PT, R11, R7, RZ, P2, !PT ;  /* 0x000000070b0f7210 */ /* 0x000fe200017fe4ff */
        /* <DEDUP_REMOVED lines=56> */
.L_x_1242:
        /* <DEDUP_REMOVED lines=13> */
.L_x_2497:


//--------------------- .text._Z35group_norm_nhwc_bwd_one_pass_kernelI11Fp32IOBf16WLi512ELi4ELi128EEv26Group_norm_nhwc_bwd_params --------------------------
	.section	.text._Z35group_norm_nhwc_bwd_one_pass_kernelI11Fp32IOBf16WLi512ELi4ELi128EEv26Group_norm_nhwc_bwd_params,"ax",@progbits
	.align	128
        .global         _Z35group_norm_nhwc_bwd_one_pass_kernelI11Fp32IOBf16WLi512ELi4ELi128EEv26Group_norm_nhwc_bwd_params
        .type           _Z35group_norm_nhwc_bwd_one_pass_kernelI11Fp32IOBf16WLi512ELi4ELi128EEv26Group_norm_nhwc_bwd_params,@function
        .size           _Z35group_norm_nhwc_bwd_one_pass_kernelI11Fp32IOBf16WLi512ELi4ELi128EEv26Group_norm_nhwc_bwd_params,(.L_x_2498 - _Z35group_norm_nhwc_bwd_one_pass_kernelI11Fp32IOBf16WLi512ELi4ELi128EEv26Group_norm_nhwc_bwd_params)
        .other          _Z35group_norm_nhwc_bwd_one_pass_kernelI11Fp32IOBf16WLi512ELi4ELi128EEv26Group_norm_nhwc_bwd_params,@"STO_CUDA_ENTRY STV_DEFAULT"
_Z35group_norm_nhwc_bwd_one_pass_kernelI11Fp32IOBf16WLi512ELi4ELi128EEv26Group_norm_nhwc_bwd_params:
.text._Z35group_norm_nhwc_bwd_one_pass_kernelI11Fp32IOBf16WLi512ELi4ELi128EEv26Group_norm_nhwc_bwd_params:
        /* <DEDUP_REMOVED lines=25> */
.L_x_1286:
[----:B0-----:R-:W0:Y:S01]  /*0190*/  LDC R6, c[0x0][0x410] ;  /* 0x00010400ff067b82 */ /* 0x001e220000000800 */
[----:B-1----:R-:W1:Y:S01]  /*01a0*/  LDCU.128 UR16, c[0x0][0x400] ;  /* 0x00008000ff1077ac */ /* 0x002e620008000c00 */
[----:B------:R-:W-:Y:S02]  /*01b0*/  ISETP.LE.AND P0, PT, RZ, UR7, PT ;  /* 0x00000007ff007c0c */ /* 0x000fe4000bf03270 */
[----:B------:R-:W-:Y:S02]  /*01c0*/  CS2R R50, SRZ ;  /* 0x0000000000327805 */ /* 0x000fe4000001ff00 */
[----:B------:R-:W-:Y:S01]  /*01d0*/  SHF.R.S32.HI R27, RZ, 0x1f, R67 ;  /* 0x0000001fff1b7819 */ /* 0x000fe20000011443 */
[----:B--2---:R-:W2:Y:S01]  /*01e0*/  LDCU.64 UR4, c[0x0][0x3b8] ;  /* 0x00007700ff0477ac */ /* 0x004ea20008000a00 */
[----:B------:R-:W-:Y:S02]  /*01f0*/  SHF.R.S32.HI R29, RZ, 0x1f, R66 ;  /* 0x0000001fff1d7819 */ /* 0x000fe40000011442 */
[----:B------:R-:W-:Y:S01]  /*0200*/  SHF.R.S32.HI R25, RZ, 0x1f, R65 ;  /* 0x0000001fff197819 */ /* 0x000fe20000011441 */
[----:B---3--:R-:W3:Y:S01]  /*0210*/  LDC R35, c[0x0][0x41c] ;  /* 0x00010700ff237b82 */ /* 0x008ee20000000800 */
[----:B------:R-:W-:-:S02]  /*0220*/  SHF.R.U32.HI R30, RZ, 0x1, R59 ;  /* 0x00000001ff1e7819 */ /* 0x000fc4000001163b */
[----:B-1----:R-:W-:Y:S02]  /*0230*/  ISETP.GE.U32.AND P5, PT, R68, UR16, PT ;  /* 0x0000001044007c0c */ /* 0x002fe4000bfa6070 */
[----:B0-----:R-:W-:-:S04]  /*0240*/  IABS R5, R6 ;  /* 0x0000000600057213 */ /* 0x001fc80000000000 */
[----:B------:R-:W0:Y:S01]  /*0250*/  I2F.RP R0, R5 ;  /* 0x0000000500007306 */ /* 0x000e220000209400 */
[----:B---3--:R-:W-:-:S07]  /*0260*/  IMAD R30, R35, UR13, R30 ;  /* 0x0000000d231e7c24 */ /* 0x008fce000f8e021e */
[----:B0-----:R-:W0:Y:S02]  /*0270*/  MUFU.RCP R0, R0 ;  /* 0x0000000000007308 */ /* 0x001e240000001000 */
[----:B0---4-:R-:W-:-:S06]  /*0280*/  IADD3 R2, PT, PT, R0, 0xffffffe, RZ ;  /* 0x0ffffffe00027810 */ /* 0x011fcc0007ffe0ff */
[----:B------:R0:W1:Y:S02]  /*0290*/  F2I.FTZ.U32.TRUNC.NTZ R3, R2 ;  /* 0x0000000200037305 */ /* 0x000064000021f000 */
[----:B0-----:R-:W-:Y:S02]  /*02a0*/  MOV R2, RZ ;  /* 0x000000ff00027202 */ /* 0x001fe40000000f00 */
[----:B-1----:R-:W-:-:S05]  /*02b0*/  IADD3 R4, PT, PT, RZ, -R3, RZ ;  /* 0x80000003ff047210 */ /* 0x002fca0007ffe0ff */
[----:B------:R-:W-:Y:S01]  /*02c0*/  IMAD R7, R4, R5, RZ ;  /* 0x0000000504077224 */ /* 0x000fe200078e02ff */
[----:B------:R-:W-:-:S03]  /*02d0*/  IABS R4, UR7 ;  /* 0x0000000700047c13 */ /* 0x000fc60008000000 */
[----:B------:R-:W-:Y:S01]  /*02e0*/  IMAD.HI.U32 R3, R3, R7, R2 ;  /* 0x0000000703037227 */ /* 0x000fe200078e0002 */
[----:B------:R-:W-:Y:S02]  /*02f0*/  SHF.R.S32.HI R7, RZ, 0x1f, R68 ;  /* 0x0000001fff077819 */ /* 0x000fe40000011444 */
[----:B------:R-:W-:Y:S02]  /*0300*/  LOP3.LUT R2, R6, UR7, RZ, 0x3c, !PT ;  /* 0x0000000706027c12 */ /* 0x000fe4000f8e3cff */
[----:B------:R-:W-:Y:S01]  /*0310*/  ISETP.GE.AND.EX P5, PT, R7, UR17, PT, P5 ;  /* 0x0000001107007c0c */ /* 0x000fe2000bfa6350 */
[----:B------:R-:W-:Y:S01]  /*0320*/  IMAD.HI.U32 R3, R3, R4, RZ ;  /* 0x0000000403037227 */ /* 0x000fe200078e00ff */
[----:B------:R-:W-:Y:S02]  /*0330*/  ISETP.GE.AND P1, PT, R2, RZ, PT ;  /* 0x000000ff0200720c */ /* 0x000fe40003f26270 */
[----:B------:R-:W-:Y:S02]  /*0340*/  SHF.L.U32 R2, R59, 0x1, RZ ;  /* 0x000000013b027819 */ /* 0x000fe400000006ff */
[----:B------:R-:W-:-:S05]  /*0350*/  IADD3 R0, PT, PT, -R3, RZ, RZ ;  /* 0x000000ff03007210 */ /* 0x000fca0007ffe1ff */
[C---:B------:R-:W-:Y:S02]  /*0360*/  IMAD R0, R5.reuse, R0, R4 ;  /* 0x0000000005007224 */ /* 0x040fe400078e0204 */
[----:B------:R-:W0:Y:S03]  /*0370*/  @!P5 LDC.64 R14, c[0x0][0x3f8] ;  /* 0x0000fe00ff0edb82 */ /* 0x000e260000000a00 */
[----:B------:R-:W-:-:S05]  /*0380*/  ISETP.GT.U32.AND P3, PT, R5, R0, PT ;  /* 0x000000000500720c */ /* 0x000fca0003f64070 */
[----:B------:R-:W1:Y:S08]  /*0390*/  @!P5 LDC.64 R22, c[0x0][0x3a0] ;  /* 0x0000e800ff16db82 */ /* 0x000e700000000a00 */
[----:B------:R-:W-:Y:S01]  /*03a0*/  @!P3 IADD3 R0, PT, PT, R0, -R5, RZ ;  /* 0x800000050000b210 */ /* 0x000fe20007ffe0ff */
[----:B------:R-:W3:Y:S01]  /*03b0*/  @!P5 LDC.64 R16, c[0x0][0x398] ;  /* 0x0000e600ff10db82 */ /* 0x000ee20000000a00 */
[----:B------:R-:W-:-:S02]  /*03c0*/  @!P3 IADD3 R3, PT, PT, R3, 0x1, RZ ;  /* 0x000000010303b810 */ /* 0x000fc40007ffe0ff */
[CC--:B------:R-:W-:Y:S02]  /*03d0*/  ISETP.GE.U32.AND P2, PT, R0.reuse, R5.reuse, PT ;  /* 0x000000050000720c */ /* 0x0c0fe40003f46070 */
[-C--:B------:R-:W-:Y:S02]  /*03e0*/  ISETP.GT.U32.AND P4, PT, R5, R0.reuse, PT ;  /* 0x000000000500720c */ /* 0x080fe40003f84070 */
[----:B------:R-:W-:Y:S02]  /*03f0*/  IADD3 R5, PT, PT, R0, -R5, RZ ;  /* 0x8000000500057210 */ /* 0x000fe40007ffe0ff */
[----:B------:R-:W-:Y:S02]  /*0400*/  ISETP.GE.U32.AND P3, PT, R66, UR16, PT ;  /* 0x0000001042007c0c */ /* 0x000fe4000bf66070 */
[----:B------:R-:W-:Y:S02]  /*0410*/  SEL R0, R5, R0, !P4 ;  /* 0x0000000005007207 */ /* 0x000fe40006000000 */
[----:B------:R-:W-:-:S02]  /*0420*/  ISETP.GE.U32.AND P4, PT, R67, UR16, PT ;  /* 0x0000001043007c0c */ /* 0x000fc4000bf86070 */
[----:B------:R-:W-:Y:S02]  /*0430*/  LOP3.LUT R5, RZ, R6, RZ, 0x33, !PT ;  /* 0x00000006ff057212 */ /* 0x000fe400078e33ff */
[----:B------:R-:W-:Y:S02]  /*0440*/  @P2 IADD3 R3, PT, PT, R3, 0x1, RZ ;  /* 0x0000000103032810 */ /* 0x000fe40007ffe0ff */
[----:B------:R-:W-:Y:S02]  /*0450*/  ISETP.NE.AND P2, PT, R6, RZ, PT ;  /* 0x000000ff0600720c */ /* 0x000fe40003f45270 */
[----:B------:R-:W-:Y:S02]  /*0460*/  @!P0 IADD3 R0, PT, PT, -R0, RZ, RZ ;  /* 0x000000ff00008210 */ /* 0x000fe40007ffe1ff */
[----:B------:R-:W-:Y:S02]  /*0470*/  @!P1 IADD3 R3, PT, PT, -R3, RZ, RZ ;  /* 0x000000ff03039210 */ /* 0x000fe40007ffe1ff */
[----:B------:R-:W-:-:S02]  /*0480*/  ISETP.GE.AND.EX P4, PT, R27, UR17, PT, P4 ;  /* 0x000000111b007c0c */ /* 0x000fc4000bf86340 */
[C---:B------:R-:W-:Y:S02]  /*0490*/  SEL R34, R5.reuse, R0, !P2 ;  /* 0x0000000005227207 */ /* 0x040fe40005000000 */
[----:B------:R-:W-:Y:S02]  /*04a0*/  SEL R3, R5, R3, !P2 ;  /* 0x0000000305037207 */ /* 0x000fe40005000000 */
[----:B------:R-:W-:Y:S02]  /*04b0*/  SHF.L.U32 R19, R34, 0x2, RZ ;  /* 0x0000000222137819 */ /* 0x000fe400000006ff */
[----:B------:R-:W-:Y:S02]  /*04c0*/  LOP3.LUT R0, R2, 0x2, RZ, 0xc0, !PT ;  /* 0x0000000202007812 */ /* 0x000fe400078ec0ff */
[----:B------:R-:W-:Y:S02]  /*04d0*/  SHF.R.S32.HI R2, RZ, 0x1f, R3 ;  /* 0x0000001fff027819 */ /* 0x000fe40000011403 */
[----:B------:R-:W-:Y:S01]  /*04e0*/  ISETP.GE.AND.EX P3, PT, R29, UR17, PT, P3 ;  /* 0x000000111d007c0c */ /* 0x000fe2000bf66330 */
[----:B------:R-:W4:Y:S01]  /*04f0*/  @!P4 LDC.64 R4, c[0x0][0x3f8] ;  /* 0x0000fe00ff04cb82 */ /* 0x000f220000000a00 */
[----:B------:R-:W-:Y:S01]  /*0500*/  SHF.R.S32.HI R75, RZ, 0x1f, R19 ;  /* 0x0000001fff4b7819 */ /* 0x000fe20000011413 */
[----:B------:R-:W-:Y:S01]  /*0510*/  IMAD R2, R2, UR18, RZ ;  /* 0x0000001202027c24 */ /* 0x000fe2000f8e02ff */
[----:B------:R-:W-:-:S02]  /*0520*/  LOP3.LUT R74, R19, R0, RZ, 0xfc, !PT ;  /* 0x00000000134a7212 */ /* 0x000fc400078efcff */
[----:B------:R-:W-:Y:S02]  /*0530*/  ISETP.GE.U32.AND P0, PT, R65, UR16, PT ;  /* 0x0000001041007c0c */ /* 0x000fe4000bf06070 */
[----:B------:R-:W-:Y:S01]  /*0540*/  ISETP.GE.U32.AND P2, PT, R64, UR16, PT ;  /* 0x0000001040007c0c */ /* 0x000fe2000bf46070 */
[----:B------:R-:W-:Y:S01]  /*0550*/  IMAD.WIDE.U32 R74, R3, UR18, R74 ;  /* 0x00000012034a7c25 */ /* 0x000fe2000f8e004a */
[----:B------:R-:W-:Y:S01]  /*0560*/  ISETP.GE.AND.EX P0, PT, R25, UR17, PT, P0 ;  /* 0x0000001119007c0c */ /* 0x000fe2000bf06300 */
[----:B------:R-:W2:Y:S02]  /*0570*/  @!P4 LDC.64 R10, c[0x0][0x398] ;  /* 0x0000e600ff0acb82 */ /* 0x000ea40000000a00 */
[----:B------:R-:W-:Y:S01]  /*0580*/  IMAD R3, R3, UR19, R2 ;  /* 0x0000001303037c24 */ /* 0x000fe2000f8e0202 */
[----:B------:R-:W-:Y:S01]  /*0590*/  @!P5 MOV R72, R74 ;  /* 0x0000004a0048d202 */ /* 0x000fe20000000f00 */
[----:B0-----:R-:W-:Y:S01]  /*05a0*/  @!P5 IMAD R2, R7, R14, RZ ;  /* 0x0000000e0702d224 */ /* 0x001fe200078e02ff */
[----:B------:R-:W-:-:S02]  /*05b0*/  @!P4 MOV R26, R74 ;  /* 0x0000004a001ac202 */ /* 0x000fc40000000f00 */
[----:B------:R-:W-:Y:S01]  /*05c0*/  IADD3 R73, PT, PT, R75, R3, RZ ;  /* 0x000000034b497210 */ /* 0x000fe20007ffe0ff */
[----:B------:R-:W0:Y:S01]  /*05d0*/  @!P3 LDC.64 R20, c[0x0][0x3f8] ;  /* 0x0000fe00ff14bb82 */ /* 0x000e220000000a00 */
[C---:B------:R-:W-:Y:S01]  /*05e0*/  @!P5 IMAD R15, R68.reuse, R15, R2 ;  /* 0x0000000f440fd224 */ /* 0x040fe200078e0202 */
[----:B------:R-:W-:Y:S01]  /*05f0*/  SHF.R.S32.HI R7, RZ, 0x1f, R64 ;  /* 0x0000001fff077819 */ /* 0x000fe20000011440 */
[----:B------:R-:W-:Y:S01]  /*0600*/  @!P5 IMAD.WIDE.U32 R12, R68, R14, R72 ;  /* 0x0000000e440cd225 */ /* 0x000fe200078e0048 */
[----:B------:R-:W-:Y:S02]  /*0610*/  @!P3 MOV R28, R74 ;  /* 0x0000004a001cb202 */ /* 0x000fe40000000f00 */
[----:B------:R-:W-:Y:S01]  /*0620*/  ISETP.GE.AND.EX P2, PT, R7, UR17, PT, P2 ;  /* 0x0000001107007c0c */ /* 0x000fe2000bf46320 */
[----:B----4-:R-:W-:Y:S01]  /*0630*/  @!P4 IMAD R14, R27, R4, RZ ;  /* 0x000000041b0ec224 */ /* 0x010fe200078e02ff */
[----:B------:R-:W-:Y:S01]  /*0640*/  @!P5 IADD3 R15, PT, PT, R13, R15, RZ ;  /* 0x0000000f0d0fd210 */ /* 0x000fe20007ffe0ff */
[----:B------:R-:W4:Y:S01]  /*0650*/  @!P0 LDC.64 R2, c[0x0][0x3f8] ;  /* 0x0000fe00ff028b82 */ /* 0x000f220000000a00 */
[C---:B------:R-:W-:Y:S01]  /*0660*/  @!P5 SHF.L.U32 R13, R12.reuse, 0x2, RZ ;  /* 0x000000020c0dd819 */ /* 0x040fe200000006ff */
[----:B------:R-:W-:Y:S01]  /*0670*/  @!P4 IMAD R31, R67, R5, R14 ;  /* 0x00000005431fc224 */ /* 0x000fe200078e020e */
[----:B------:R-:W-:-:S02]  /*0680*/  @!P5 SHF.L.U64.HI R6, R12, 0x2, R15 ;  /* 0x000000020c06d819 */ /* 0x000fc4000001020f */
[C---:B-1----:R-:W-:Y:S02]  /*0690*/  @!P5 IADD3 R22, P1, PT, R13.reuse, R22, RZ ;  /* 0x000000160d16d210 */ /* 0x042fe40007f3e0ff */
[----:B---3--:R-:W-:Y:S01]  /*06a0*/  @!P5 IADD3 R16, P6, PT, R13, R16, RZ ;  /* 0x000000100d10d210 */ /* 0x008fe20007fde0ff */
[----:B------:R-:W1:Y:S01]  /*06b0*/  @!P4 LDC.64 R8, c[0x0][0x3a0] ;  /* 0x0000e800ff08cb82 */ /* 0x000e620000000a00 */
[----:B------:R-:W-:Y:S02]  /*06c0*/  @!P4 MOV R27, R73 ;  /* 0x00000049001bc202 */ /* 0x000fe40000000f00 */
[C---:B------:R-:W-:Y:S02]  /*06d0*/  @!P5 IADD3.X R23, PT, PT, R6.reuse, R23, RZ, P1, !PT ;  /* 0x000000170617d210 */ /* 0x040fe40000ffe4ff */
[----:B------:R-:W-:Y:S01]  /*06e0*/  @!P5 IADD3.X R17, PT, PT, R6, R17, RZ, P6, !PT ;  /* 0x000000110611d210 */ /* 0x000fe200037fe4ff */
[----:B------:R-:W-:Y:S01]  /*06f0*/  @!P4 IMAD.WIDE.U32 R26, R67, R4, R26 ;  /* 0x00000004431ac225 */ /* 0x000fe200078e001a */
[----:B------:R-:W-:Y:S01]  /*0700*/  @!P0 MOV R24, R74 ;  /* 0x0000004a00188202 */ /* 0x000fe20000000f00 */
[----:B------:R-:W3:Y:S01]  /*0710*/  @!P3 LDC.64 R12, c[0x0][0x398] ;  /* 0x0000e600ff0cbb82 */ /* 0x000ee20000000a00 */
[----:B--2---:R-:W-:Y:S01]  /*0720*/  UIMAD.WIDE UR4, UR7, 0x8, UR4 ;  /* 0x00000008070478a5 */ /* 0x004fe2000f8e0204 */
[-C--:B0-----:R-:W-:Y:S01]  /*0730*/  @!P3 IMAD R4, R29, R20.reuse, RZ ;  /* 0x000000141d04b224 */ /* 0x081fe200078e02ff */
[----:B------:R-:W-:Y:S01]  /*0740*/  @!P3 MOV R29, R73 ;  /* 0x00000049001db202 */ /* 0x000fe20000000f00 */
[----:B------:R-:W5:Y:S02]  /*0750*/  @!P5 LDG.E.64 R50, desc[UR10][R22.64] ;  /* 0x0000000a1632d981 */ /* 0x000f64000c1e1b00 */
[C---:B------:R-:W-:Y:S01]  /*0760*/  @!P3 IMAD R33, R66.reuse, R21, R4 ;  /* 0x000000154221b224 */ /* 0x040fe200078e0204 */
[----:B------:R-:W-:Y:S01]  /*0770*/  @!P4 IADD3 R21, PT, PT, R27, R31, RZ ;  /* 0x0000001f1b15c210 */ /* 0x000fe20007ffe0ff */
[----:B------:R-:W-:Y:S01]  /*0780*/  @!P3 IMAD.WIDE.U32 R28, R66, R20, R28 ;  /* 0x00000014421cb225 */ /* 0x000fe200078e001c */
[C---:B------:R-:W-:Y:S01]  /*0790*/  @!P4 SHF.L.U32 R31, R26.reuse, 0x2, RZ ;  /* 0x000000021a1fc819 */ /* 0x040fe200000006ff */
[----:B------:R-:W0:Y:S01]  /*07a0*/  @!P3 LDC.64 R14, c[0x0][0x3a0] ;  /* 0x0000e800ff0ebb82 */ /* 0x000e220000000a00 */
[----:B------:R-:W-:Y:S01]  /*07b0*/  @!P4 SHF.L.U64.HI R6, R26, 0x2, R21 ;  /* 0x000000021a06c819 */ /* 0x000fe20000010215 */
[----:B----4-:R-:W-:Y:S01]  /*07c0*/  @!P0 IMAD R18, R25, R2, RZ ;  /* 0x0000000219128224 */ /* 0x010fe200078e02ff */
[----:B------:R-:W-:-:S02]  /*07d0*/  @!P3 IADD3 R27, PT, PT, R29, R33, RZ ;  /* 0x000000211d1bb210 */ /* 0x000fc40007ffe0ff */
[----:B------:R-:W-:Y:S02]  /*07e0*/  @!P4 IADD3 R10, P1, PT, R31, R10, RZ ;  /* 0x0000000a1f0ac210 */ /* 0x000fe40007f3e0ff */
[----:B------:R-:W-:Y:S01]  /*07f0*/  @!P3 SHF.L.U32 R29, R28, 0x2, RZ ;  /* 0x000000021c1db819 */ /* 0x000fe200000006ff */
[----:B------:R-:W2:Y:S01]  /*0800*/  @!P2 LDC.64 R4, c[0x0][0x3f8] ;  /* 0x0000fe00ff04ab82 */ /* 0x000ea20000000a00 */
[----:B------:R-:W-:Y:S02]  /*0810*/  @!P4 IADD3.X R11, PT, PT, R6, R11, RZ, P1, !PT ;  /* 0x0000000b060bc210 */ /* 0x000fe40000ffe4ff */
[----:B------:R-:W-:Y:S02]  /*0820*/  @!P3 SHF.L.U64.HI R28, R28, 0x2, R27 ;  /* 0x000000021c1cb819 */ /* 0x000fe4000001021b */
[----:B------:R-:W-:Y:S02]  /*0830*/  SHF.R.S32.HI R33, RZ, 0x1f, R30 ;  /* 0x0000001fff217819 */ /* 0x000fe4000001141e */
[----:B---3--:R-:W-:Y:S01]  /*0840*/  @!P3 IADD3 R12, P1, PT, R29, R12, RZ ;  /* 0x0000000c1d0cb210 */ /* 0x008fe20007f3e0ff */
[----:B------:R-:W3:Y:S01]  /*0850*/  @!P0 LDC.64 R20, c[0x0][0x3a0] ;  /* 0x0000e800ff148b82 */ /* 0x000ee20000000a00 */
[----:B------:R-:W-:-:S02]  /*0860*/  @!P0 MOV R25, R73 ;  /* 0x0000004900198202 */ /* 0x000fc40000000f00 */
[----:B------:R-:W-:Y:S02]  /*0870*/  @!P3 IADD3.X R13, PT, PT, R28, R13, RZ, P1, !PT ;  /* 0x0000000d1c0db210 */ /* 0x000fe40000ffe4ff */
[----:B------:R-:W-:Y:S02]  /*0880*/  ISETP.GE.U32.AND P1, PT, R30, UR16, PT ;  /* 0x000000101e007c0c */ /* 0x000fe4000bf26070 */
[----:B-1----:R-:W-:Y:S01]  /*0890*/  @!P4 IADD3 R8, P6, PT, R31, R8, RZ ;  /* 0x000000081f08c210 */ /* 0x002fe20007fde0ff */
[----:B------:R-:W-:Y:S01]  /*08a0*/  @!P0 IMAD R31, R65, R3, R18 ;  /* 0x00000003411f8224 */ /* 0x000fe200078e0212 */
[----:B------:R-:W-:Y:S01]  /*08b0*/  ISETP.GE.AND.EX P1, PT, R33, UR17, PT, P1 ;  /* 0x0000001121007c0c */ /* 0x000fe2000bf26310 */
[----:B------:R-:W-:Y:S01]  /*08c0*/  @!P0 IMAD.WIDE.U32 R2, R65, R2, R24 ;  /* 0x0000000241028225 */ /* 0x000fe200078e0018 */
[----:B------:R-:W1:Y:S01]  /*08d0*/  @!P0 LDC.64 R26, c[0x0][0x398] ;  /* 0x0000e600ff1a8b82 */ /* 0x000e620000000a00 */
[----:B------:R-:W-:Y:S02]  /*08e0*/  @!P4 IADD3.X R9, PT, PT, R6, R9, RZ, P6, !PT ;  /* 0x000000090609c210 */ /* 0x000fe400037fe4ff */
[----:B0-----:R-:W-:-:S02]  /*08f0*/  @!P3 IADD3 R14, P6, PT, R29, R14, RZ ;  /* 0x0000000e1d0eb210 */ /* 0x001fc40007fde0ff */
[----:B------:R-:W-:Y:S01]  /*0900*/  @!P0 IADD3 R3, PT, PT, R3, R31, RZ ;  /* 0x0000001f03038210 */ /* 0x000fe20007ffe0ff */
[----:B--2---:R-:W-:Y:S01]  /*0910*/  @!P2 IMAD R18, R7, R4, RZ ;  /* 0x000000040712a224 */ /* 0x004fe200078e02ff */
[----:B------:R-:W-:Y:S01]  /*0920*/  @!P3 IADD3.X R15, PT, PT, R28, R15, RZ, P6, !PT ;  /* 0x0000000f1c0fb210 */ /* 0x000fe200037fe4ff */
[----:B------:R-:W0:Y:S01]  /*0930*/  @!P2 LDC.64 R38, c[0x0][0x3a0] ;  /* 0x0000e800ff26ab82 */ /* 0x000e220000000a00 */
[----:B------:R-:W-:Y:S01]  /*0940*/  @!P0 SHF.L.U32 R7, R2, 0x2, RZ ;  /* 0x0000000202078819 */ /* 0x000fe200000006ff */
[----:B------:R-:W-:Y:S01]  /*0950*/  @!P2 IMAD R25, R64, R5, R18 ;  /* 0x000000054019a224 */ /* 0x000fe200078e0212 */
[----:B------:R-:W-:Y:S02]  /*0960*/  @!P0 SHF.L.U64.HI R6, R2, 0x2, R3 ;  /* 0x0000000202068819 */ /* 0x000fe40000010203 */
[----:B------:R-:W-:Y:S02]  /*0970*/  @!P2 MOV R2, R74 ;  /* 0x0000004a0002a202 */ /* 0x000fe40000000f00 */
[----:B------:R-:W-:Y:S01]  /*0980*/  @!P2 MOV R3, R73 ;  /* 0x000000490003a202 */ /* 0x000fe20000000f00 */
[----:B------:R-:W2:Y:S01]  /*0990*/  @!P1 LDC.64 R28, c[0x0][0x3f8] ;  /* 0x0000fe00ff1c9b82 */ /* 0x000ea20000000a00 */
[----:B---3--:R-:W-:Y:S01]  /*09a0*/  @!P0 IADD3 R20, P6, PT, R7, R20, RZ ;  /* 0x0000001407148210 */ /* 0x008fe20007fde0ff */
[----:B------:R-:W-:-:S03]  /*09b0*/  @!P2 IMAD.WIDE.U32 R4, R64, R4, R2 ;  /* 0x000000044004a225 */ /* 0x000fc600078e0002 */
[----:B------:R-:W-:Y:S02]  /*09c0*/  @!P0 IADD3.X R21, PT, PT, R6, R21, RZ, P6, !PT ;  /* 0x0000001506158210 */ /* 0x000fe400037fe4ff */
[----:B------:R-:W-:Y:S01]  /*09d0*/  MOV R2, RZ ;  /* 0x000000ff00027202 */ /* 0x000fe20000000f00 */
[----:B------:R-:W3:Y:S01]  /*09e0*/  @!P1 LDC.64 R40, c[0x0][0x398] ;  /* 0x0000e600ff289b82 */ /* 0x000ee20000000a00 */
[----:B------:R-:W-:Y:S02]  /*09f0*/  @!P2 IADD3 R3, PT, PT, R5, R25, RZ ;  /* 0x000000190503a210 */ /* 0x000fe40007ffe0ff */
[C---:B------:R-:W-:Y:S02]  /*0a00*/  @!P2 SHF.L.U32 R37, R4.reuse, 0x2, RZ ;  /* 0x000000020425a819 */ /* 0x040fe400000006ff */
[----:B------:R-:W-:Y:S02]  /*0a10*/  @!P2 SHF.L.U64.HI R36, R4, 0x2, R3 ;  /* 0x000000020424a819 */ /* 0x000fe40000010203 */
[----:B------:R-:W-:-:S02]  /*0a20*/  CS2R R4, SRZ ;  /* 0x0000000000047805 */ /* 0x000fc4000001ff00 */
[----:B-1----:R-:W-:Y:S01]  /*0a30*/  @!P0 IADD3 R26, P6, PT, R7, R26, RZ ;  /* 0x0000001a071a8210 */ /* 0x002fe20007fde0ff */
[----:B------:R-:W1:Y:S01]  /*0a40*/  @!P2 LDC.64 R24, c[0x0][0x398] ;  /* 0x0000e600ff18ab82 */ /* 0x000e620000000a00 */
[----:B------:R-:W-:Y:S02]  /*0a50*/  MOV R3, RZ ;  /* 0x000000ff00037202 */ /* 0x000fe40000000f00 */
[----:B------:R-:W-:Y:S02]  /*0a60*/  @!P0 IADD3.X R27, PT, PT, R6, R27, RZ, P6, !PT ;  /* 0x0000001b061b8210 */ /* 0x000fe400037fe4ff */
[----:B------:R-:W-:Y:S01]  /*0a70*/  CS2R R6, SRZ ;  /* 0x0000000000067805 */ /* 0x000fe2000001ff00 */
[----:B------:R4:W5:Y:S01]  /*0a80*/  @!P4 LDG.E.64 R4, desc[UR10][R8.64] ;  /* 0x0000000a0804c981 */ /* 0x000962000c1e1b00 */
[----:B--2---:R-:W-:Y:S01]  /*0a90*/  @!P1 IMAD R33, R33, R28, RZ ;  /* 0x0000001c21219224 */ /* 0x004fe200078e02ff */
[----:B------:R-:W-:-:S03]  /*0aa0*/  IADD3 R18, PT, PT, R30, 0xc0, RZ ;  /* 0x000000c01e127810 */ /* 0x000fc60007ffe0ff */
[----:B------:R2:W5:Y:S04]  /*0ab0*/  @!P4 LDG.E.64 R6, desc[UR10][R10.64] ;  /* 0x0000000a0a06c981 */ /* 0x000568000c1e1b00 */
[----:B------:R3:W5:Y:S01]  /*0ac0*/  @!P5 LDG.E.64 R2, desc[UR10][R16.64] ;  /* 0x0000000a1002d981 */ /* 0x000762000c1e1b00 */
[----:B----4-:R-:W-:Y:S02]  /*0ad0*/  @!P1 MOV R8, R74 ;  /* 0x0000004a00089202 */ /* 0x010fe40000000f00 */
[----:B------:R-:W-:Y:S01]  /*0ae0*/  @!P1 MOV R9, R73 ;  /* 0x0000004900099202 */ /* 0x000fe20000000f00 */
[C---:B--2---:R-:W-:Y:S01]  /*0af0*/  @!P1 IMAD R11, R30.reuse, R29, R33 ;  /* 0x0000001d1e0b9224 */ /* 0x044fe200078e0221 */
[----:B------:R-:W-:Y:S01]  /*0b00*/  MOV R29, UR5 ;  /* 0x00000005001d7c02 */ /* 0x000fe20008000f00 */
[----:B------:R-:W-:Y:S01]  /*0b10*/  @!P1 IMAD.WIDE.U32 R8, R30, R28, R8 ;  /* 0x0000001c1e089225 */ /* 0x000fe200078e0008 */
[----:B------:R-:W-:-:S02]  /*0b20*/  MOV R28, UR4 ;  /* 0x00000004001c7c02 */ /* 0x000fc40008000f00 */
[----:B------:R-:W-:Y:S02]  /*0b30*/  ISETP.GE.U32.AND P5, PT, R18, UR16, PT ;  /* 0x0000001012007c0c */ /* 0x000fe4000bfa6070 */
[----:B------:R-:W-:Y:S02]  /*0b40*/  SHF.R.S32.HI R31, RZ, 0x1f, R18 ;  /* 0x0000001fff1f7819 */ /* 0x000fe40000011412 */
[----:B------:R-:W2:Y:S02]  /*0b50*/  LDG.E.64 R28, desc[UR10][R28.64] ;  /* 0x0000000a1c1c7981 */ /* 0x000ea4000c1e1b00 */
[----:B------:R-:W-:Y:S02]  /*0b60*/  ISETP.GE.AND.EX P4, PT, R31, UR17, PT, P5 ;  /* 0x000000111f007c0c */ /* 0x000fe4000bf86350 */
[----:B------:R-:W-:Y:S02]  /*0b70*/  SHF.R.S32.HI R35, RZ, 0x1f, R63 ;  /* 0x0000001fff237819 */ /* 0x000fe4000001143f */
[----:B------:R-:W-:-:S02]  /*0b80*/  ISETP.GE.U32.AND P5, PT, R63, UR16, PT ;  /* 0x000000103f007c0c */ /* 0x000fc4000bfa6070 */
[----:B0-----:R-:W-:Y:S02]  /*0b90*/  @!P2 IADD3 R22, P6, PT, R37, R38, RZ ;  /* 0x000000262516a210 */ /* 0x001fe40007fde0ff */
[----:B------:R-:W-:Y:S02]  /*0ba0*/  ISETP.GE.AND.EX P5, PT, R35, UR17, PT, P5 ;  /* 0x0000001123007c0c */ /* 0x000fe4000bfa6350 */
[----:B------:R-:W-:Y:S02]  /*0bb0*/  @!P2 IADD3.X R23, PT, PT, R36, R39, RZ, P6, !PT ;  /* 0x000000272417a210 */ /* 0x000fe400037fe4ff */
[----:B------:R-:W0:Y:S08]  /*0bc0*/  @!P1 LDC.64 R38, c[0x0][0x3a0] ;  /* 0x0000e800ff269b82 */ /* 0x000e300000000a00 */
[----:B------:R-:W4:Y:S01]  /*0bd0*/  @!P4 LDC.64 R32, c[0x0][0x3f8] ;  /* 0x0000fe00ff20cb82 */ /* 0x000f220000000a00 */
[----:B-1----:R-:W-:-:S02]  /*0be0*/  @!P2 IADD3 R24, P6, PT, R37, R24, RZ ;  /* 0x000000182518a210 */ /* 0x002fc40007fde0ff */
[----:B------:R-:W-:-:S05]  /*0bf0*/  @!P1 IADD3 R9, PT, PT, R9, R11, RZ ;  /* 0x0000000b09099210 */ /* 0x000fca0007ffe0ff */
[----:B---3--:R-:W1:Y:S01]  /*0c00*/  @!P5 LDC.64 R16, c[0x0][0x3f8] ;  /* 0x0000fe00ff10db82 */ /* 0x008e620000000a00 */
[----:B------:R-:W-:Y:S02]  /*0c10*/  @!P2 IADD3.X R25, PT, PT, R36, R25, RZ, P6, !PT ;  /* 0x000000192419a210 */ /* 0x000fe400037fe4ff */
[C---:B------:R-:W-:Y:S02]  /*0c20*/  @!P1 SHF.L.U32 R37, R8.reuse, 0x2, RZ ;  /* 0x0000000208259819 */ /* 0x040fe400000006ff */
[----:B------:R-:W-:Y:S02]  /*0c30*/  @!P1 SHF.L.U64.HI R36, R8, 0x2, R9 ;  /* 0x0000000208249819 */ /* 0x000fe40000010209 */
[----:B------:R-:W-:Y:S02]  /*0c40*/  CS2R R8, SRZ ;  /* 0x0000000000087805 */ /* 0x000fe4000001ff00 */
[----:B------:R-:W-:Y:S01]  /*0c50*/  CS2R R10, SRZ ;  /* 0x00000000000a7805 */ /* 0x000fe2000001ff00 */
[----:B------:R-:W3:Y:S01]  /*0c60*/  @!P4 LDC.64 R42, c[0x0][0x3a0] ;  /* 0x0000e800ff2acb82 */ /* 0x000ee20000000a00 */
[----:B0-----:R-:W-:-:S02]  /*0c70*/  @!P1 IADD3 R38, P6, PT, R37, R38, RZ ;  /* 0x0000002625269210 */ /* 0x001fc40007fde0ff */
[----:B------:R0:W5:Y:S01]  /*0c80*/  @!P3 LDG.E.64 R8, desc[UR10][R14.64] ;  /* 0x0000000a0e08b981 */ /* 0x000162000c1e1b00 */
[----:B----4-:R-:W-:-:S03]  /*0c90*/  @!P4 IMAD R44, R31, R32, RZ ;  /* 0x000000201f2cc224 */ /* 0x010fc600078e02ff */
[----:B------:R4:W5:Y:S01]  /*0ca0*/  @!P3 LDG.E.64 R10, desc[UR10][R12.64] ;  /* 0x0000000a0c0ab981 */ /* 0x000962000c1e1b00 */
[----:B------:R-:W3:Y:S01]  /*0cb0*/  @!P4 LDC.64 R30, c[0x0][0x398] ;  /* 0x0000e600ff1ecb82 */ /* 0x000ee20000000a00 */
[----:B------:R-:W-:Y:S02]  /*0cc0*/  ISETP.NE.AND P3, PT, RZ, UR15, PT ;  /* 0x0000000fff007c0c */ /* 0x000fe4000bf65270 */
[----:B0-----:R-:W-:Y:S02]  /*0cd0*/  @!P4 MOV R14, R74 ;  /* 0x0000004a000ec202 */ /* 0x001fe40000000f00 */
[----:B------:R-:W-:Y:S01]  /*0ce0*/  @!P4 MOV R15, R73 ;  /* 0x00000049000fc202 */ /* 0x000fe20000000f00 */
[----:B------:R-:W-:Y:S01]  /*0cf0*/  @!P4 IMAD R45, R18, R33, R44 ;  /* 0x00000021122dc224 */ /* 0x000fe200078e022c */
[----:B------:R-:W-:Y:S01]  /*0d00*/  @!P1 IADD3.X R39, PT, PT, R36, R39, RZ, P6, !PT ;  /* 0x0000002724279210 */ /* 0x000fe200037fe4ff */
[----:B------:R-:W-:Y:S01]  /*0d10*/  @!P4 IMAD.WIDE.U32 R14, R18, R32, R14 ;  /* 0x00000020120ec225 */ /* 0x000fe200078e000e */
[----:B------:R-:W-:Y:S01]  /*0d20*/  @!P1 IADD3 R40, P6, PT, R37, R40, RZ ;  /* 0x0000002825289210 */ /* 0x000fe20007fde0ff */
[----:B------:R-:W0:Y:S02]  /*0d30*/  @!P5 LDC.64 R32, c[0x0][0x3a0] ;  /* 0x0000e800ff20db82 */ /* 0x000e240000000a00 */
[----:B-1----:R-:W-:Y:S01]  /*0d40*/  @!P5 IMAD R44, R35, R16, RZ ;  /* 0x00000010232cd224 */ /* 0x002fe200078e02ff */
[----:B------:R-:W-:-:S02]  /*0d50*/  @!P4 IADD3 R15, PT, PT, R15, R45, RZ ;  /* 0x0000002d0f0fc210 */ /* 0x000fc40007ffe0ff */
[----:B------:R-:W-:-:S03]  /*0d60*/  @!P1 IADD3.X R41, PT, PT, R36, R41, RZ, P6, !PT ;  /* 0x0000002924299210 */ /* 0x000fc600037fe4ff */
[----:B------:R-:W1:Y:S01]  /*0d70*/  @!P5 LDC.64 R36, c[0x0][0x398] ;  /* 0x0000e600ff24db82 */ /* 0x000e620000000a00 */
[C---:B------:R-:W-:Y:S01]  /*0d80*/  @!P4 SHF.L.U32 R35, R14.reuse, 0x2, RZ ;  /* 0x000000020e23c819 */ /* 0x040fe200000006ff */
[----:B------:R-:W-:Y:S01]  /*0d90*/  @!P5 IMAD R47, R63, R17, R44 ;  /* 0x000000113f2fd224 */ /* 0x000fe200078e022c */
[----:B------:R-:W-:Y:S02]  /*0da0*/  @!P4 SHF.L.U64.HI R18, R14, 0x2, R15 ;  /* 0x000000020e12c819 */ /* 0x000fe4000001020f */
[----:B------:R-:W-:Y:S02]  /*0db0*/  @!P5 MOV R44, R74 ;  /* 0x0000004a002cd202 */ /* 0x000fe40000000f00 */
[----:B------:R-:W-:Y:S01]  /*0dc0*/  @!P5 MOV R45, R73 ;  /* 0x00000049002dd202 */ /* 0x000fe20000000f00 */
[----:B----4-:R-:W4:Y:S01]  /*0dd0*/  @P3 LDC.64 R12, c[0x0][0x3b0] ;  /* 0x0000ec00ff0c3b82 */ /* 0x010f220000000a00 */
[----:B---3--:R-:W-:-:S07]  /*0de0*/  @!P4 IADD3 R42, P6, PT, R35, R42, RZ ;  /* 0x0000002a232ac210 */ /* 0x008fce0007fde0ff */
[----:B------:R-:W3:Y:S01]  /*0df0*/  LDC.64 R14, c[0x0][0x3a8] ;  /* 0x0000ea00ff0e7b82 */ /* 0x000ee20000000a00 */
[----:B------:R-:W-:Y:S01]  /*0e00*/  @!P5 IMAD.WIDE.U32 R16, R63, R16, R44 ;  /* 0x000000103f10d225 */ /* 0x000fe200078e002c */
[----:B------:R-:W-:Y:S02]  /*0e10*/  @!P4 IADD3.X R43, PT, PT, R18, R43, RZ, P6, !PT ;  /* 0x0000002b122bc210 */ /* 0x000fe400037fe4ff */
[----:B------:R-:W-:Y:S02]  /*0e20*/  @!P4 IADD3 R30, P6, PT, R35, R30, RZ ;  /* 0x0000001e231ec210 */ /* 0x000fe40007fde0ff */
[----:B------:R-:W-:Y:S02]  /*0e30*/  @!P5 IADD3 R35, PT, PT, R17, R47, RZ ;  /* 0x0000002f1123d210 */ /* 0x000fe40007ffe0ff */
[----:B------:R-:W-:Y:S02]  /*0e40*/  @!P5 SHF.L.U32 R17, R16, 0x2, RZ ;  /* 0x000000021011d819 */ /* 0x000fe400000006ff */
[----:B------:R-:W-:-:S02]  /*0e50*/  @!P4 IADD3.X R31, PT, PT, R18, R31, RZ, P6, !PT ;  /* 0x0000001f121fc210 */ /* 0x000fc400037fe4ff */
[----:B------:R-:W-:Y:S02]  /*0e60*/  @!P5 SHF.L.U64.HI R16, R16, 0x2, R35 ;  /* 0x000000021010d819 */ /* 0x000fe40000010223 */
[----:B0-----:R-:W-:Y:S02]  /*0e70*/  @!P5 IADD3 R32, P6, PT, R17, R32, RZ ;  /* 0x000000201120d210 */ /* 0x001fe40007fde0ff */
[----:B------:R-:W-:Y:S02]  /*0e80*/  IADD3 R19, PT, PT, R19, R0, RZ ;  /* 0x0000000013137210 */ /* 0x000fe40007ffe0ff */
[----:B------:R-:W-:Y:S02]  /*0e90*/  @!P5 IADD3.X R33, PT, PT, R16, R33, RZ, P6, !PT ;  /* 0x000000211021d210 */ /* 0x000fe400037fe4ff */
[----:B-1----:R-:W-:Y:S01]  /*0ea0*/  @!P5 IADD3 R36, P6, PT, R17, R36, RZ ;  /* 0x000000241124d210 */ /* 0x002fe20007fde0ff */
[----:B----4-:R-:W-:Y:S01]  /*0eb0*/  @P3 IMAD.WIDE R48, R19, 0x2, R12 ;  /* 0x0000000213303825 */ /* 0x010fe200078e020c */
[----:B------:R-:W-:-:S02]  /*0ec0*/  CS2R R12, SRZ ;  /* 0x00000000000c7805 */ /* 0x000fc4000001ff00 */
[----:B------:R-:W-:Y:S01]  /*0ed0*/  @!P5 IADD3.X R37, PT, PT, R16, R37, RZ, P6, !PT ;  /* 0x000000251025d210 */ /* 0x000fe200037fe4ff */
[----:B---3--:R-:W-:Y:S01]  /*0ee0*/  IMAD.WIDE R44, R19, 0x2, R14 ;  /* 0x00000002132c7825 */ /* 0x008fe200078e020e */
[----:B------:R-:W-:Y:S02]  /*0ef0*/  CS2R R14, SRZ ;  /* 0x00000000000e7805 */ /* 0x000fe4000001ff00 */
        /* <DEDUP_REMOVED lines=10> */
[----:B------:R-:W4:Y:S01]  /*0fa0*/  @P3 LDG.E.U16 R0, desc[UR10][R48.64+0x2] ;  /* 0x0000020a30003981 */ /* 0x000f22000c1e1500 */
[----:B---3--:R-:W-:-:S03]  /*0fb0*/  CS2R R22, SRZ ;  /* 0x0000000000167805 */ /* 0x008fc6000001ff00 */
[----:B------:R-:W3:Y:S01]  /*0fc0*/  @P3 LDG.E.U16 R46, desc[UR10][R48.64] ;  /* 0x0000000a302e3981 */ /* 0x000ee2000c1e1500 */
[----:B0-----:R-:W-:-:S03]  /*0fd0*/  CS2R R24, SRZ ;  /* 0x0000000000187805 */ /* 0x001fc6000001ff00 */
[----:B------:R-:W3:Y:S04]  /*0fe0*/  LDG.E.U16 R57, desc[UR10][R44.64] ;  /* 0x0000000a2c397981 */ /* 0x000ee8000c1e1500 */
[----:B------:R-:W3:Y:S04]  /*0ff0*/  LDG.E.U16 R35, desc[UR10][R44.64+0x2] ;  /* 0x0000020a2c237981 */ /* 0x000ee8000c1e1500 */
[----:B------:R0:W5:Y:S04]  /*1000*/  @!P1 LDG.E.64 R54, desc[UR10][R38.64] ;  /* 0x0000000a26369981 */ /* 0x000168000c1e1b00 */
[----:B------:R0:W5:Y:S04]  /*1010*/  @!P1 LDG.E.64 R52, desc[UR10][R40.64] ;  /* 0x0000000a28349981 */ /* 0x000168000c1e1b00 */
[----:B------:R0:W5:Y:S04]  /*1020*/  @!P4 LDG.E.64 R20, desc[UR10][R42.64] ;  /* 0x0000000a2a14c981 */ /* 0x000168000c1e1b00 */
[----:B------:R0:W5:Y:S04]  /*1030*/  @!P4 LDG.E.64 R22, desc[UR10][R30.64] ;  /* 0x0000000a1e16c981 */ /* 0x000168000c1e1b00 */
[----:B------:R0:W5:Y:S04]  /*1040*/  @!P5 LDG.E.64 R24, desc[UR10][R32.64] ;  /* 0x0000000a2018d981 */ /* 0x000168000c1e1b00 */
[----:B------:R0:W5:Y:S01]  /*1050*/  @!P5 LDG.E.64 R26, desc[UR10][R36.64] ;  /* 0x0000000a241ad981 */ /* 0x000162000c1e1b00 */
        /* <DEDUP_REMOVED lines=14> */
[----:B----4-:R-:W-:Y:S02]  /*1140*/  @P3 SHF.L.U32 R61, R0, 0x10, RZ ;  /* 0x00000010003d3819 */ /* 0x010fe400000006ff */
[----:B---3--:R-:W-:Y:S02]  /*1150*/  @P3 SHF.L.U32 R60, R46, 0x10, RZ ;  /* 0x000000102e3c3819 */ /* 0x008fe400000006ff */
[----:B------:R-:W-:Y:S02]  /*1160*/  SHF.L.U32 R57, R57, 0x10, RZ ;  /* 0x0000001039397819 */ /* 0x000fe400000006ff */
[----:B------:R-:W-:Y:S01]  /*1170*/  SHF.L.U32 R0, R35, 0x10, RZ ;  /* 0x0000001023007819 */ /* 0x000fe200000006ff */
[----:B0-----:R-:W-:Y:S06]  /*1180*/  BRA.U UP1, `(.L_x_1244) ;  /* 0x0000000501c47547 */ /* 0x001fec000b800000 */
[----:B-----5:R-:W-:Y:S01]  /*1190*/  FADD.FTZ R29, R54, -UR16 ;  /* 0x80000010361d7e21 */ /* 0x020fe20008010000 */
[-C--:B------:R-:W-:Y:S01]  /*11a0*/  FMUL.FTZ R30, R52, R57.reuse ;  /* 0x00000039341e7220 */ /* 0x080fe20000410000 */
        /* <DEDUP_REMOVED lines=15> */
[----:B------:R-:W-:Y:S01]  /*12a0*/  FMUL.FTZ R30, R29, UR9 ;  /* 0x000000091d1e7c20 */ /* 0x000fe20008410000 */
[----:B------:R-:W-:Y:S01]  /*12b0*/  FADD.FTZ R32, R32, R37 ;  /* 0x0000002520207221 */ /* 0x000fe20000010000 */
[----:B------:R-:W-:Y:S01]  /*12c0*/  FADD.FTZ R31, R4, -UR16 ;  /* 0x80000010041f7e21 */ /* 0x000fe20008010000 */
[----:B------:R-:W-:Y:S01]  /*12d0*/  FMUL.FTZ R29, R3, R0 ;  /* 0x00000000031d7220 */ /* 0x000fe20000410000 */
[----:B------:R-:W-:Y:S01]  /*12e0*/  FFMA.FTZ R28, R53, R28, RZ ;  /* 0x0000001c351c7223 */ /* 0x000fe200000100ff */
[----:B------:R-:W-:Y:S01]  /*12f0*/  FMUL.FTZ R37, R6, R57 ;  /* 0x0000003906257220 */ /* 0x000fe20000410000 */
[----:B------:R-:W-:Y:S01]  /*1300*/  FMUL.FTZ R36, R31, UR9 ;  /* 0x000000091f247c20 */ /* 0x000fe20008410000 */
[----:B------:R-:W-:Y:S01]  /*1310*/  FADD.FTZ R32, R29, R32 ;  /* 0x000000201d207221 */ /* 0x000fe20000010000 */
[----:B------:R-:W-:Y:S01]  /*1320*/  FFMA.FTZ R33, R30, R29, R33 ;  /* 0x0000001d1e217223 */ /* 0x000fe20000010021 */
[----:B------:R-:W-:Y:S01]  /*1330*/  FADD.FTZ R29, R5, -UR16 ;  /* 0x80000010051d7e21 */ /* 0x000fe20008010000 */
[----:B------:R-:W-:Y:S01]  /*1340*/  FFMA.FTZ R28, R3, R30, R28 ;  /* 0x0000001e031c7223 */ /* 0x000fe2000001001c */
[----:B------:R-:W-:Y:S01]  /*1350*/  FFMA.FTZ R35, R6, R36, R35 ;  /* 0x0000002406237223 */ /* 0x000fe20000010023 */
[----:B------:R-:W-:Y:S01]  /*1360*/  FADD.FTZ R31, R32, R37 ;  /* 0x00000025201f7221 */ /* 0x000fe20000010000 */
[----:B------:R-:W-:Y:S01]  /*1370*/  FFMA.FTZ R36, R36, R37, R33 ;  /* 0x0000002524247223 */ /* 0x000fe20000010021 */
[----:B------:R-:W-:Y:S01]  /*1380*/  FMUL.FTZ R29, R29, UR9 ;  /* 0x000000091d1d7c20 */ /* 0x000fe20008410000 */
[C---:B------:R-:W-:Y:S01]  /*1390*/  FMUL.FTZ R30, R7.reuse, R0 ;  /* 0x00000000071e7220 */ /* 0x040fe20000410000 */
[----:B------:R-:W-:Y:S01]  /*13a0*/  FADD.FTZ R32, R20, -UR16 ;  /* 0x8000001014207e21 */ /* 0x000fe20008010000 */
[----:B------:R-:W-:Y:S01]  /*13b0*/  FMUL.FTZ R38, R22, R57 ;  /* 0x0000003916267220 */ /* 0x000fe20000410000 */
[----:B------:R-:W-:Y:S01]  /*13c0*/  FFMA.FTZ R28, R7, R29, R28 ;  /* 0x0000001d071c7223 */ /* 0x000fe2000001001c */
[----:B------:R-:W-:Y:S01]  /*13d0*/  FFMA.FTZ R36, R29, R30, R36 ;  /* 0x0000001e1d247223 */ /* 0x000fe20000010024 */
[----:B------:R-:W-:Y:S01]  /*13e0*/  FMUL.FTZ R33, R32, UR9 ;  /* 0x0000000920217c20 */ /* 0x000fe20008410000 */
[----:B------:R-:W-:Y:S01]  /*13f0*/  FADD.FTZ R31, R30, R31 ;  /* 0x0000001f1e1f7221 */ /* 0x000fe20000010000 */
[----:B------:R-:W-:Y:S01]  /*1400*/  FADD.FTZ R29, R21, -UR16 ;  /* 0x80000010151d7e21 */ /* 0x000fe20008010000 */
[----:B------:R-:W-:Y:S01]  /*1410*/  FMUL.FTZ R30, R23, R0 ;  /* 0x00000000171e7220 */ /* 0x000fe20000410000 */
[----:B------:R-:W-:Y:S01]  /*1420*/  FFMA.FTZ R36, R33, R38, R36 ;  /* 0x0000002621247223 */ /* 0x000fe20000010024 */
[----:B------:R-:W-:Y:S01]  /*1430*/  FADD.FTZ R31, R31, R38 ;  /* 0x000000261f1f7221 */ /* 0x000fe20000010000 */
[----:B------:R-:W-:Y:S01]  /*1440*/  FMUL.FTZ R29, R29, UR9 ;  /* 0x000000091d1d7c20 */ /* 0x000fe20008410000 */
[----:B------:R-:W-:Y:S01]  /*1450*/  FADD.FTZ R32, R8, -UR16 ;  /* 0x8000001008207e21 */ /* 0x000fe20008010000 */
[----:B------:R-:W-:Y:S01]  /*1460*/  FFMA.FTZ R35, R22, R33, R35 ;  /* 0x0000002116237223 */ /* 0x000fe20000010023 */
[----:B------:R-:W-:Y:S01]  /*1470*/  FMUL.FTZ R38, R10, R57 ;  /* 0x000000390a267220 */ /* 0x000fe20000410000 */
[----:B------:R-:W-:Y:S01]  /*1480*/  FFMA.FTZ R28, R23, R29, R28 ;  /* 0x0000001d171c7223 */ /* 0x000fe2000001001c */
[----:B------:R-:W-:Y:S01]  /*1490*/  FADD.FTZ R31, R30, R31 ;  /* 0x0000001f1e1f7221 */ /* 0x000fe20000010000 */
[----:B------:R-:W-:Y:S01]  /*14a0*/  FFMA.FTZ R36, R29, R30, R36 ;  /* 0x0000001e1d247223 */ /* 0x000fe20000010024 */
[----:B------:R-:W-:Y:S01]  /*14b0*/  FMUL.FTZ R33, R32, UR9 ;  /* 0x0000000920217c20 */ /* 0x000fe20008410000 */
[----:B------:R-:W-:Y:S01]  /*14c0*/  FADD.FTZ R29, R9, -UR16 ;  /* 0x80000010091d7e21 */ /* 0x000fe20008010000 */
[----:B------:R-:W-:Y:S01]  /*14d0*/  FADD.FTZ R31, R31, R38 ;  /* 0x000000261f1f7221 */ /* 0x000fe20000010000 */
[----:B------:R-:W-:Y:S01]  /*14e0*/  FMUL.FTZ R30, R11, R0 ;  /* 0x000000000b1e7220 */ /* 0x000fe20000410000 */
[----:B------:R-:W-:Y:S01]  /*14f0*/  FFMA.FTZ R36, R33, R38, R36 ;  /* 0x0000002621247223 */ /* 0x000fe20000010024 */
[----:B------:R-:W-:Y:S01]  /*1500*/  FMUL.FTZ R29, R29, UR9 ;  /* 0x000000091d1d7c20 */ /* 0x000fe20008410000 */
[----:B------:R-:W-:Y:S01]  /*1510*/  FADD.FTZ R32, R12, -UR16 ;  /* 0x800000100c207e21 */ /* 0x000fe20008010000 */
[----:B------:R-:W-:Y:S01]  /*1520*/  FMUL.FTZ R38, R14, R57 ;  /* 0x000000390e267220 */ /* 0x000fe20000410000 */
[----:B------:R-:W-:Y:S01]  /*1530*/  FADD.FTZ R31, R30, R31 ;  /* 0x0000001f1e1f7221 */ /* 0x000fe20000010000 */
[----:B------:R-:W-:Y:S01]  /*1540*/  FFMA.FTZ R35, R10, R33, R35 ;  /* 0x000000210a237223 */ /* 0x000fe20000010023 */
[----:B------:R-:W-:Y:S01]  /*1550*/  FFMA.FTZ R28, R11, R29, R28 ;  /* 0x0000001d0b1c7223 */ /* 0x000fe2000001001c */
[----:B------:R-:W-:Y:S01]  /*1560*/  FFMA.FTZ R36, R29, R30, R36 ;  /* 0x0000001e1d247223 */ /* 0x000fe20000010024 */
[----:B------:R-:W-:Y:S01]  /*1570*/  FMUL.FTZ R33, R32, UR9 ;  /* 0x0000000920217c20 */ /* 0x000fe20008410000 */
[----:B------:R-:W-:Y:S01]  /*1580*/  FADD.FTZ R29, R13, -UR16 ;  /* 0x800000100d1d7e21 */ /* 0x000fe20008010000 */
[----:B------:R-:W-:Y:S01]  /*1590*/  FADD.FTZ R32, R16, -UR16 ;  /* 0x8000001010207e21 */ /* 0x000fe20008010000 */
[----:B------:R-:W-:Y:S01]  /*15a0*/  FADD.FTZ R31, R31, R38 ;  /* 0x000000261f1f7221 */ /* 0x000fe20000010000 */
[----:B------:R-:W-:Y:S01]  /*15b0*/  FMUL.FTZ R30, R15, R0 ;  /* 0x000000000f1e7220 */ /* 0x000fe20000410000 */
[----:B------:R-:W-:Y:S01]  /*15c0*/  FFMA.FTZ R35, R14, R33, R35 ;  /* 0x000000210e237223 */ /* 0x000fe20000010023 */
[----:B------:R-:W-:Y:S01]  /*15d0*/  FFMA.FTZ R36, R33, R38, R36 ;  /* 0x0000002621247223 */ /* 0x000fe20000010024 */
        /* <DEDUP_REMOVED lines=19> */
[----:B------:R-:W-:Y:S01]  /*1710*/  FADD.FTZ R32, R24, -UR16 ;  /* 0x8000001018207e21 */ /* 0x000fe20008010000 */
[----:B------:R-:W-:Y:S01]  /*1720*/  FADD.FTZ R35, R36, R35 ;  /* 0x0000002324237221 */ /* 0x000fe20000010000 */
[----:B------:R-:W-:Y:S01]  /*1730*/  FADD.FTZ R31, R22, R31 ;  /* 0x0000001f161f7221 */ /* 0x000fe20000010000 */
[----:B------:R-:W-:Y:S01]  /*1740*/  FADD.FTZ R30, R23, R30 ;  /* 0x0000001e171e7221 */ /* 0x000fe20000010000 */
[----:B------:R-:W-:Y:S01]  /*1750*/  FFMA.FTZ R38, R33, R36, R38 ;  /* 0x0000002421267223 */ /* 0x000fe20000010026 */
        /* <DEDUP_REMOVED lines=20> */
.L_x_1244:
        /* <DEDUP_REMOVED lines=9> */
[--C-:B------:R-:W-:Y:S01]  /*1930*/  FFMA.FTZ R32, R0, R28, R61.reuse ;  /* 0x0000001c00207223 */ /* 0x100fe2000001003d */
[--C-:B------:R-:W-:Y:S01]  /*1940*/  FFMA.FTZ R43, R57, R42, R60.reuse ;  /* 0x0000002a392b7223 */ /* 0x100fe2000001003c */
[----:B------:R-:W-:Y:S01]  /*1950*/  FADD.FTZ R46, R51, -UR16 ;  /* 0x80000010332e7e21 */ /* 0x000fe20008010000 */
[----:B------:R-:W-:Y:S01]  /*1960*/  FMUL.FTZ R33, R35, -1.4426950216293334961 ;  /* 0xbfb8aa3b23217820 */ /* 0x000fe20000410000 */
[----:B------:R-:W-:Y:S01]  /*1970*/  FFMA.FTZ R31, R57, R49, R60 ;  /* 0x00000031391f7223 */ /* 0x000fe2000001003c */
[----:B------:R-:W-:Y:S01]  /*1980*/  FMUL.FTZ R36, R32, -1.4426950216293334961 ;  /* 0xbfb8aa3b20247820 */ /* 0x000fe20000410000 */
[----:B------:R-:W-:Y:S01]  /*1990*/  FMUL.FTZ R44, R43, -1.4426950216293334961 ;  /* 0xbfb8aa3b2b2c7820 */ /* 0x000fe20000410000 */
        /* <DEDUP_REMOVED lines=18> */
[----:B------:R-:W-:-:S03]  /*1ac0*/  FFMA.FTZ R35, R35, R40, 1 ;  /* 0x3f80000023237423 */ /* 0x000fc60000010028 */
[----:B------:R-:W1:Y:S01]  /*1ad0*/  MUFU.RCP R37, R37 ;  /* 0x0000002500257308 */ /* 0x000e620000001000 */
[----:B--2---:R-:W-:Y:S01]  /*1ae0*/  FADD.FTZ R41, -R38, 1 ;  /* 0x3f80000026297421 */ /* 0x004fe20000010100 */
[----:B------:R-:W-:-:S03]  /*1af0*/  FMUL.FTZ R47, R53, R38 ;  /* 0x00000026352f7220 */ /* 0x000fc60000410000 */
[----:B------:R-:W-:-:S03]  /*1b00*/  FFMA.FTZ R32, R32, R41, 1 ;  /* 0x3f80000020207423 */ /* 0x000fc60000010029 */
[----:B------:R-:W2:Y:S01]  /*1b10*/  MUFU.RCP R36, R36 ;  /* 0x0000002400247308 */ /* 0x000ea20000001000 */
[----:B0-----:R-:W-:Y:S01]  /*1b20*/  FADD.FTZ R40, -R33, 1 ;  /* 0x3f80000021287421 */ /* 0x001fe20000010100 */
[----:B------:R-:W-:Y:S01]  /*1b30*/  FMUL.FTZ R47, R47, R32 ;  /* 0x000000202f2f7220 */ /* 0x000fe20000410000 */
[----:B------:R-:W-:Y:S01]  /*1b40*/  FADD.FTZ R32, R20, -UR16 ;  /* 0x8000001014207e21 */ /* 0x000fe20008010000 */
[----:B------:R-:W-:Y:S01]  /*1b50*/  FMUL.FTZ R76, R6, R33 ;  /* 0x00000021064c7220 */ /* 0x000fe20000410000 */
[----:B------:R-:W-:Y:S01]  /*1b60*/  FFMA.FTZ R43, R43, R40, 1 ;  /* 0x3f8000002b2b7423 */ /* 0x000fe20000010028 */
[----:B------:R-:W-:Y:S01]  /*1b70*/  FADD.FTZ R40, R5, -UR16 ;  /* 0x8000001005287e21 */ /* 0x000fe20008010000 */
[----:B-1----:R-:W-:Y:S01]  /*1b80*/  FADD.FTZ R44, -R37, 1 ;  /* 0x3f800000252c7421 */ /* 0x002fe20000010100 */
[----:B------:R-:W-:Y:S02]  /*1b90*/  FMUL.FTZ R38, R2, R37 ;  /* 0x0000002502267220 */ /* 0x000fe40000410000 */
[----:B------:R-:W-:Y:S01]  /*1ba0*/  FMUL.FTZ R40, R40, UR9 ;  /* 0x0000000928287c20 */ /* 0x000fe20008410000 */
[----:B------:R-:W-:Y:S01]  /*1bb0*/  FMUL.FTZ R43, R76, R43 ;  /* 0x0000002b4c2b7220 */ /* 0x000fe20000410000 */
[----:B------:R-:W-:Y:S01]  /*1bc0*/  FFMA.FTZ R31, R31, R44, 1 ;  /* 0x3f8000001f1f7423 */ /* 0x000fe2000001002c */
[----:B------:R-:W-:Y:S01]  /*1bd0*/  FMUL.FTZ R44, R52, R39 ;  /* 0x00000027342c7220 */ /* 0x000fe20000410000 */
[--C-:B------:R-:W-:Y:S01]  /*1be0*/  FFMA.FTZ R45, R0, R40, R61.reuse ;  /* 0x00000028002d7223 */ /* 0x100fe2000001003d */
[----:B--2---:R-:W-:Y:S01]  /*1bf0*/  FADD.FTZ R41, -R36, 1 ;  /* 0x3f80000024297421 */ /* 0x004fe20000010100 */
[----:B------:R-:W-:Y:S01]  /*1c00*/  FMUL.FTZ R38, R38, R31 ;  /* 0x0000001f26267220 */ /* 0x000fe20000410000 */
[----:B------:R-:W-:Y:S01]  /*1c10*/  FMUL.FTZ R31, R32, UR9 ;  /* 0x00000009201f7c20 */ /* 0x000fe20008410000 */
[----:B------:R-:W-:Y:S01]  /*1c20*/  FMUL.FTZ R71, R45, -1.4426950216293334961 ;  /* 0xbfb8aa3b2d477820 */ /* 0x000fe20000410000 */
[----:B------:R-:W-:Y:S01]  /*1c30*/  FFMA.FTZ R30, R30, R41, 1 ;  /* 0x3f8000001e1e7423 */ /* 0x000fe20000010029 */
[----:B------:R-:W-:Y:S01]  /*1c40*/  FMUL.FTZ R41, R3, R36 ;  /* 0x0000002403297220 */ /* 0x000fe20000410000 */
[----:B------:R-:W-:Y:S01]  /*1c50*/  FADD.FTZ R36, R21, -UR16 ;  /* 0x8000001015247e21 */ /* 0x000fe20008010000 */
[----:B------:R-:W-:Y:S01]  /*1c60*/  FFMA.FTZ R32, R57, R31, R60 ;  /* 0x0000001f39207223 */ /* 0x000fe2000001003c */
[----:B------:R-:W-:Y:S01]  /*1c70*/  FMUL.FTZ R44, R44, R35 ;  /* 0x000000232c2c7220 */ /* 0x000fe20000410000 */
[----:B------:R-:W-:Y:S01]  /*1c80*/  FMUL.FTZ R41, R41, R30 ;  /* 0x0000001e29297220 */ /* 0x000fe20000410000 */
[----:B------:R-:W-:Y:S01]  /*1c90*/  FADD.FTZ R30, R8, -UR16 ;  /* 0x80000010081e7e21 */ /* 0x000fe20008010000 */
[----:B------:R-:W-:Y:S01]  /*1ca0*/  FMUL.FTZ R36, R36, UR9 ;  /* 0x0000000924247c20 */ /* 0x000fe20008410000 */
[----:B------:R-:W-:Y:S01]  /*1cb0*/  FMUL.FTZ R77, R32, -1.4426950216293334961 ;  /* 0xbfb8aa3b204d7820 */ /* 0x000fe20000410000 */
[----:B------:R-:W0:Y:S01]  /*1cc0*/  MUFU.EX2 R71, R71 ;  /* 0x0000004700477308 */ /* 0x000e220000000800 */
[----:B------:R-:W-:Y:S01]  /*1cd0*/  FMUL.FTZ R30, R30, UR9 ;  /* 0x000000091e1e7c20 */ /* 0x000fe20008410000 */
[----:B------:R-:W-:-:S02]  /*1ce0*/  FFMA.FTZ R35, R0, R36, R61 ;  /* 0x0000002400237223 */ /* 0x000fc4000001003d */
[----:B------:R-:W1:Y:S01]  /*1cf0*/  MUFU.EX2 R39, R77 ;  /* 0x0000004d00277308 */ /* 0x000e620000000800 */
[----:B------:R-:W-:Y:S01]  /*1d00*/  FFMA.FTZ R37, R57, R30, R60 ;  /* 0x0000001e39257223 */ /* 0x000fe2000001003c */
[----:B------:R-:W-:-:S03]  /*1d10*/  FMUL.FTZ R70, R35, -1.4426950216293334961 ;  /* 0xbfb8aa3b23467820 */ /* 0x000fc60000410000 */
[----:B------:R-:W-:-:S03]  /*1d20*/  FMUL.FTZ R69, R37, -1.4426950216293334961 ;  /* 0xbfb8aa3b25457820 */ /* 0x000fc60000410000 */
[----:B------:R-:W2:Y:S01]  /*1d30*/  MUFU.EX2 R70, R70 ;  /* 0x0000004600467308 */ /* 0x000ea20000000800 */
[----:B0-----:R-:W-:-:S03]  /*1d40*/  FADD.FTZ R48, R71, 1 ;  /* 0x3f80000047307421 */ /* 0x001fc60000010000 */
[----:B------:R-:W0:Y:S01]  /*1d50*/  MUFU.EX2 R69, R69 ;  /* 0x0000004500457308 */ /* 0x000e220000000800 */
[----:B-1----:R-:W-:-:S03]  /*1d60*/  FADD.FTZ R39, R39, 1 ;  /* 0x3f80000027277421 */ /* 0x002fc60000010000 */
[----:B------:R-:W1:Y:S01]  /*1d70*/  MUFU.RCP R48, R48 ;  /* 0x0000003000307308 */ /* 0x000e620000001000 */
[----:B--2---:R-:W-:-:S07]  /*1d80*/  FADD.FTZ R71, R70, 1 ;  /* 0x3f80000046477421 */ /* 0x004fce0000010000 */
[----:B------:R-:W2:Y:S01]  /*1d90*/  MUFU.RCP R39, R39 ;  /* 0x0000002700277308 */ /* 0x000ea20000001000 */
[----:B0-----:R-:W-:-:S07]  /*1da0*/  FADD.FTZ R33, R69, 1 ;  /* 0x3f80000045217421 */ /* 0x001fce0000010000 */
[----:B------:R0:W3:Y:S01]  /*1db0*/  MUFU.RCP R70, R71 ;  /* 0x0000004700467308 */ /* 0x0000e20000001000 */
[----:B-1----:R-:W-:Y:S01]  /*1dc0*/  FADD.FTZ R76, -R48, 1 ;  /* 0x3f800000304c7421 */ /* 0x002fe20000010100 */
[----:B------:R-:W-:-:S03]  /*1dd0*/  FMUL.FTZ R48, R7, R48 ;  /* 0x0000003007307220 */ /* 0x000fc60000410000 */
[----:B------:R-:W-:-:S03]  /*1de0*/  FFMA.FTZ R45, R45, R76, 1 ;  /* 0x3f8000002d2d7423 */ /* 0x000fc6000001004c */
[----:B------:R-:W1:Y:S01]  /*1df0*/  MUFU.RCP R33, R33 ;  /* 0x0000002100217308 */ /* 0x000e620000001000 */
[----:B0-----:R-:W-:Y:S01]  /*1e00*/  FMUL.FTZ R71, R57, R38 ;  /* 0x0000002639477220 */ /* 0x001fe20000410000 */
[----:B--2---:R-:W-:-:S04]  /*1e10*/  FADD.FTZ R69, -R39, 1 ;  /* 0x3f80000027457421 */ /* 0x004fc80000010100 */
[----:B------:R-:W-:Y:S01]  /*1e20*/  FFMA.FTZ R69, R32, R69, 1 ;  /* 0x3f80000020457423 */ /* 0x000fe20000010045 */
[----:B------:R-:W-:Y:S01]  /*1e30*/  FMUL.FTZ R32, R22, R39 ;  /* 0x0000002716207220 */ /* 0x000fe20000410000 */
[----:B------:R-:W-:Y:S01]  /*1e40*/  FMUL.FTZ R39, R48, R45 ;  /* 0x0000002d30277220 */ /* 0x000fe20000410000 */
[----:B------:R-:W-:Y:S01]  /*1e50*/  FMUL.FTZ R45, R0, R47 ;  /* 0x0000002f002d7220 */ /* 0x000fe20000410000 */
[----:B---3--:R-:W-:Y:S01]  /*1e60*/  FADD.FTZ R48, -R70, 1 ;  /* 0x3f80000046307421 */ /* 0x008fe20000010100 */
[----:B------:R-:W-:-:S03]  /*1e70*/  FMUL.FTZ R32, R32, R69 ;  /* 0x0000004520207220 */ /* 0x000fc60000410000 */
[----:B------:R-:W-:Y:S01]  /*1e80*/  FFMA.FTZ R48, R35, R48, 1 ;  /* 0x3f80000023307423 */ /* 0x000fe20000010030 */
[----:B------:R-:W-:Y:S01]  /*1e90*/  FMUL.FTZ R35, R23, R70 ;  /* 0x0000004617237220 */ /* 0x000fe20000410000 */
[----:B-1----:R-:W-:-:S03]  /*1ea0*/  FADD.FTZ R76, -R33, 1 ;  /* 0x3f800000214c7421 */ /* 0x002fc60000010100 */
[----:B------:R-:W-:Y:S01]  /*1eb0*/  FMUL.FTZ R35, R35, R48 ;  /* 0x0000003023237220 */ /* 0x000fe20000410000 */
[----:B------:R-:W-:Y:S01]  /*1ec0*/  FMUL.FTZ R48, R57, R44 ;  /* 0x0000002c39307220 */ /* 0x000fe20000410000 */
[----:B------:R-:W-:Y:S01]  /*1ed0*/  FMUL.FTZ R33, R10, R33 ;  /* 0x000000210a217220 */ /* 0x000fe20000410000 */
[----:B------:R-:W-:Y:S01]  /*1ee0*/  FFMA.FTZ R76, R37, R76, 1 ;  /* 0x3f800000254c7423 */ /* 0x000fe2000001004c */
[----:B------:R-:W-:Y:S01]  /*1ef0*/  FADD.FTZ R37, R9, -UR16 ;  /* 0x8000001009257e21 */ /* 0x000fe20008010000 */
[----:B------:R-:W-:Y:S01]  /*1f00*/  FFMA.FTZ R69, R29, R48, RZ ;  /* 0x000000301d457223 */ /* 0x000fe200000100ff */
[----:B------:R-:W-:Y:S01]  /*1f10*/  FADD.FTZ R48, RZ, R48 ;  /* 0x00000030ff307221 */ /* 0x000fe20000010000 */
[----:B------:R-:W-:Y:S01]  /*1f20*/  FMUL.FTZ R33, R33, R76 ;  /* 0x0000004c21217220 */ /* 0x000fe20000410000 */
[----:B------:R-:W-:Y:S01]  /*1f30*/  FMUL.FTZ R37, R37, UR9 ;  /* 0x0000000925257c20 */ /* 0x000fe20008410000 */
[----:B------:R-:W-:Y:S01]  /*1f40*/  FFMA.FTZ R76, R28, R45, R69 ;  /* 0x0000002d1c4c7223 */ /* 0x000fe20000010045 */
[----:B------:R-:W-:Y:S01]  /*1f50*/  FADD.FTZ R48, R45, R48 ;  /* 0x000000302d307221 */ /* 0x000fe20000010000 */
[----:B------:R-:W-:Y:S01]  /*1f60*/  FFMA.FTZ R45, R29, R44, RZ ;  /* 0x0000002c1d2d7223 */ /* 0x000fe200000100ff */
[----:B------:R-:W-:Y:S01]  /*1f70*/  FFMA.FTZ R69, R0, R37, R61 ;  /* 0x0000002500457223 */ /* 0x000fe2000001003d */
[----:B------:R-:W-:-:S02]  /*1f80*/  FADD.FTZ R29, RZ, R44 ;  /* 0x0000002cff1d7221 */ /* 0x000fc40000010000 */
[----:B------:R-:W-:Y:S01]  /*1f90*/  FFMA.FTZ R45, R49, R38, R45 ;  /* 0x00000026312d7223 */ /* 0x000fe2000001002d */
[----:B------:R-:W-:Y:S01]  /*1fa0*/  FMUL.FTZ R77, R69, -1.4426950216293334961 ;  /* 0xbfb8aa3b454d7820 */ /* 0x000fe20000410000 */
[----:B------:R-:W-:Y:S01]  /*1fb0*/  FADD.FTZ R44, R29, R38 ;  /* 0x000000261d2c7221 */ /* 0x000fe20000010000 */
[----:B------:R-:W-:-:S04]  /*1fc0*/  FFMA.FTZ R49, R49, R71, R76 ;  /* 0x0000004731317223 */ /* 0x000fc8000001004c */
[----:B------:R-:W0:Y:S02]  /*1fd0*/  MUFU.EX2 R77, R77 ;  /* 0x0000004d004d7308 */ /* 0x000e240000000800 */
[----:B0-----:R-:W-:-:S06]  /*1fe0*/  FADD.FTZ R70, R77, 1 ;  /* 0x3f8000004d467421 */ /* 0x001fcc0000010000 */
[----:B------:R-:W0:Y:S02]  /*1ff0*/  MUFU.RCP R70, R70 ;  /* 0x0000004600467308 */ /* 0x000e240000001000 */
[----:B0-----:R-:W-:Y:S01]  /*2000*/  FADD.FTZ R38, -R70, 1 ;  /* 0x3f80000046267421 */ /* 0x001fe20000010100 */
[----:B------:R-:W-:-:S03]  /*2010*/  FMUL.FTZ R29, R11, R70 ;  /* 0x000000460b1d7220 */ /* 0x000fc60000410000 */
[----:B------:R-:W-:Y:S01]  /*2020*/  FFMA.FTZ R38, R69, R38, 1 ;  /* 0x3f80000045267423 */ /* 0x000fe20000010026 */
[----:B------:R-:W-:Y:S01]  /*2030*/  FADD.FTZ R69, R48, R71 ;  /* 0x0000004730457221 */ /* 0x000fe20000010000 */
[----:B------:R-:W-:Y:S01]  /*2040*/  FFMA.FTZ R71, R28, R47, RZ ;  /* 0x0000002f1c477223 */ /* 0x000fe200000100ff */
[----:B------:R-:W-:Y:S01]  /*2050*/  FADD.FTZ R48, RZ, R47 ;  /* 0x0000002fff307221 */ /* 0x000fe20000010000 */
[----:B------:R-:W-:Y:S01]  /*2060*/  FMUL.FTZ R29, R29, R38 ;  /* 0x000000261d1d7220 */ /* 0x000fe20000410000 */
[----:B------:R-:W-:Y:S01]  /*2070*/  FADD.FTZ R38, R12, -UR16 ;  /* 0x800000100c267e21 */ /* 0x000fe20008010000 */
[----:B------:R-:W-:Y:S01]  /*2080*/  FFMA.FTZ R47, R46, R41, R71 ;  /* 0x000000292e2f7223 */ /* 0x000fe20000010047 */
[----:B------:R-:W-:Y:S02]  /*2090*/  FADD.FTZ R48, R48, R41 ;  /* 0x0000002930307221 */ /* 0x000fe40000010000 */
[----:B------:R-:W-:Y:S01]  /*20a0*/  FMUL.FTZ R38, R38, UR9 ;  /* 0x0000000926267c20 */ /* 0x000fe20008410000 */
[----:B------:R-:W-:Y:S01]  /*20b0*/  FFMA.FTZ R47, R40, R39, R47 ;  /* 0x00000027282f7223 */ /* 0x000fe2000001002f */
[----:B------:R-:W-:-:S02]  /*20c0*/  FADD.FTZ R48, R48, R39 ;  /* 0x0000002730307221 */ /* 0x000fc40000010000 */
[----:B------:R-:W-:Y:S02]  /*20d0*/  FFMA.FTZ R70, R57, R38, R60 ;  /* 0x0000002639467223 */ /* 0x000fe4000001003c */
[----:B------:R-:W-:Y:S02]  /*20e0*/  FADD.FTZ R48, R48, R35 ;  /* 0x0000002330307221 */ /* 0x000fe40000010000 */
[----:B------:R-:W-:-:S06]  /*20f0*/  FMUL.FTZ R76, R70, -1.4426950216293334961 ;  /* 0xbfb8aa3b464c7820 */ /* 0x000fcc0000410000 */
[----:B------:R-:W0:Y:S02]  /*2100*/  MUFU.EX2 R76, R76 ;  /* 0x0000004c004c7308 */ /* 0x000e240000000800 */
[----:B0-----:R-:W-:Y:S01]  /*2110*/  FADD.FTZ R77, R76, 1 ;  /* 0x3f8000004c4d7421 */ /* 0x001fe20000010000 */
[----:B------:R-:W-:-:S04]  /*2120*/  FMUL.FTZ R76, R0, R41 ;  /* 0x00000029004c7220 */ /* 0x000fc80000410000 */
[----:B------:R-:W-:Y:S01]  /*2130*/  FFMA.FTZ R71, R46, R76, R49 ;  /* 0x0000004c2e477223 */ /* 0x000fe20000010031 */
[----:B------:R-:W0:Y:S01]  /*2140*/  MUFU.RCP R77, R77 ;  /* 0x0000004d004d7308 */ /* 0x000e220000001000 */
[----:B------:R-:W-:Y:S01]  /*2150*/  FADD.FTZ R69, R76, R69 ;  /* 0x000000454c457221 */ /* 0x000fe20000010000 */
[----:B------:R-:W-:Y:S01]  /*2160*/  FADD.FTZ R49, R44, R43 ;  /* 0x0000002b2c317221 */ /* 0x000fe20000010000 */
[-C--:B------:R-:W-:Y:S01]  /*2170*/  FFMA.FTZ R46, R42, R43.reuse, R45 ;  /* 0x0000002b2a2e7223 */ /* 0x080fe2000001002d */
[----:B------:R-:W-:-:S04]  /*2180*/  FMUL.FTZ R44, R57, R43 ;  /* 0x0000002b392c7220 */ /* 0x000fc80000410000 */
[----:B------:R-:W-:Y:S01]  /*2190*/  FFMA.FTZ R71, R42, R44, R71 ;  /* 0x0000002c2a477223 */ /* 0x000fe20000010047 */
[----:B------:R-:W-:Y:S01]  /*21a0*/  FADD.FTZ R69, R69, R44 ;  /* 0x0000002c45457221 */ /* 0x000fe20000010000 */
[----:B0-----:R-:W-:Y:S01]  /*21b0*/  FADD.FTZ R41, -R77, 1 ;  /* 0x3f8000004d297421 */ /* 0x001fe20000010100 */
[----:B------:R-:W-:-:S03]  /*21c0*/  FMUL.FTZ R28, R14, R77 ;  /* 0x0000004d0e1c7220 */ /* 0x000fc60000410000 */
[----:B------:R-:W-:-:S04]  /*21d0*/  FFMA.FTZ R41, R70, R41, 1 ;  /* 0x3f80000046297423 */ /* 0x000fc80000010029 */
[----:B------:R-:W-:Y:S01]  /*21e0*/  FMUL.FTZ R28, R28, R41 ;  /* 0x000000291c1c7220 */ /* 0x000fe20000410000 */
        /* <DEDUP_REMOVED lines=14> */
[----:B------:R-:W-:-:S04]  /*22d0*/  FADD.FTZ R43, R16, -UR16 ;  /* 0x80000010102b7e21 */ /* 0x000fc80008010000 */
[----:B------:R-:W-:-:S04]  /*22e0*/  FMUL.FTZ R43, R43, UR9 ;  /* 0x000000092b2b7c20 */ /* 0x000fc80008410000 */
[----:B------:R-:W-:-:S04]  /*22f0*/  FFMA.FTZ R44, R57, R43, R60 ;  /* 0x0000002b392c7223 */ /* 0x000fc8000001003c */
        /* <DEDUP_REMOVED lines=9> */
[----:B------:R-:W-:Y:S01]  /*2390*/  FFMA.FTZ R46, R36, R35, R47 ;  /* 0x00000023242e7223 */ /* 0x000fe2000001002f */
[----:B------:R-:W-:Y:S02]  /*23a0*/  FFMA.FTZ R39, R44, R39, 1 ;  /* 0x3f8000002c277423 */ /* 0x000fe40000010027 */
[----:B------:R-:W-:Y:S01]  /*23b0*/  FFMA.FTZ R45, R30, R33, R45 ;  /* 0x000000211e2d7223 */ /* 0x000fe2000001002d */
[----:B------:R-:W-:Y:S01]  /*23c0*/  FFMA.FTZ R46, R37, R29, R46 ;  /* 0x0000001d252e7223 */ /* 0x000fe2000001002e */
[----:B------:R-:W-:Y:S01]  /*23d0*/  FMUL.FTZ R40, R40, R39 ;  /* 0x0000002728287220 */ /* 0x000fe20000410000 */
[----:B------:R-:W-:Y:S01]  /*23e0*/  FADD.FTZ R39, R17, -UR16 ;  /* 0x8000001011277e21 */ /* 0x000fe20008010000 */
[----:B------:R-:W-:Y:S01]  /*23f0*/  FFMA.FTZ R45, R38, R28, R45 ;  /* 0x0000001c262d7223 */ /* 0x000fe2000001002d */
[----:B------:R-:W-:-:S02]  /*2400*/  FFMA.FTZ R46, R41, R42, R46 ;  /* 0x0000002a292e7223 */ /* 0x000fc4000001002e */
[----:B------:R-:W-:Y:S01]  /*2410*/  FMUL.FTZ R39, R39, UR9 ;  /* 0x0000000927277c20 */ /* 0x000fe20008410000 */
[----:B------:R-:W-:-:S03]  /*2420*/  FFMA.FTZ R45, R43, R40, R45 ;  /* 0x000000282b2d7223 */ /* 0x000fc6000001002d */
[----:B------:R-:W-:-:S04]  /*2430*/  FFMA.FTZ R71, R0, R39, R61 ;  /* 0x0000002700477223 */ /* 0x000fc8000001003d */
[----:B------:R-:W-:-:S06]  /*2440*/  FMUL.FTZ R44, R71, -1.4426950216293334961 ;  /* 0xbfb8aa3b472c7820 */ /* 0x000fcc0000410000 */
[----:B------:R-:W0:Y:S02]  /*2450*/  MUFU.EX2 R44, R44 ;  /* 0x0000002c002c7308 */ /* 0x000e240000000800 */
[----:B0-----:R-:W-:Y:S01]  /*2460*/  FADD.FTZ R76, R44, 1 ;  /* 0x3f8000002c4c7421 */ /* 0x001fe20000010000 */
[----:B------:R-:W-:Y:S01]  /*2470*/  FADD.FTZ R44, R49, R32 ;  /* 0x00000020312c7221 */ /* 0x000fe20000010000 */
[----:B------:R-:W-:-:S04]  /*2480*/  FFMA.FTZ R49, R31, R77, R70 ;  /* 0x0000004d1f317223 */ /* 0x000fc80000010046 */
        /* <DEDUP_REMOVED lines=8> */
[----:B------:R-:W-:Y:S01]  /*2510*/  FADD.FTZ R32, R24, -UR16 ;  /* 0x8000001018207e21 */ /* 0x000fe20008010000 */
[----:B------:R-:W-:Y:S01]  /*2520*/  FADD.FTZ R69, R44, R33 ;  /* 0x000000212c457221 */ /* 0x000fe20000010000 */
[----:B------:R-:W-:-:S02]  /*2530*/  FMUL.FTZ R44, R57, R33 ;  /* 0x00000021392c7220 */ /* 0x000fc40000410000 */
[----:B------:R-:W-:Y:S01]  /*2540*/  FMUL.FTZ R32, R32, UR9 ;  /* 0x0000000920207c20 */ /* 0x000fe20008410000 */
[----:B------:R-:W-:Y:S01]  /*2550*/  FADD.FTZ R69, R69, R28 ;  /* 0x0000001c45457221 */ /* 0x000fe20000010000 */
[----:B------:R-:W-:Y:S01]  /*2560*/  FFMA.FTZ R30, R30, R44, R47 ;  /* 0x0000002c1e1e7223 */ /* 0x000fe2000001002f */
[----:B------:R-:W-:Y:S01]  /*2570*/  FADD.FTZ R44, R49, R44 ;  /* 0x0000002c312c7221 */ /* 0x000fe20000010000 */
[C---:B------:R-:W-:Y:S01]  /*2580*/  FFMA.FTZ R70, R57.reuse, R32, R60 ;  /* 0x0000002039467223 */ /* 0x040fe2000001003c */
[----:B------:R-:W-:Y:S01]  /*2590*/  FMUL.FTZ R28, R57, R28 ;  /* 0x0000001c391c7220 */ /* 0x000fe20000410000 */
[----:B------:R-:W-:Y:S02]  /*25a0*/  FADD.FTZ R69, R69, R40 ;  /* 0x0000002845457221 */ /* 0x000fe40000010000 */
        /* <DEDUP_REMOVED lines=19> */
[----:B------:R-:W-:Y:S01]  /*26e0*/  FADD.FTZ R33, R48, R29 ;  /* 0x0000001d30217221 */ /* 0x000fe20000010000 */
[----:B------:R-:W-:-:S04]  /*26f0*/  FMUL.FTZ R29, R0, R29 ;  /* 0x0000001d001d7220 */ /* 0x000fc80000410000 */
        /* <DEDUP_REMOVED lines=10> */
[-C--:B------:R-:W-:Y:S01]  /*27a0*/  FMUL.FTZ R30, R0, R31.reuse ;  /* 0x0000001f001e7220 */ /* 0x080fe20000410000 */
[----:B------:R-:W-:Y:S01]  /*27b0*/  FADD.FTZ R42, R42, R31 ;  /* 0x0000001f2a2a7221 */ /* 0x000fe20000010000 */
[----:B------:R-:W-:Y:S01]  /*27c0*/  FFMA.FTZ R28, R43, R38, R28 ;  /* 0x000000262b1c7223 */ /* 0x000fe2000001001c */
[----:B------:R-:W-:Y:S01]  /*27d0*/  FADD.FTZ R33, R29, R38 ;  /* 0x000000261d217221 */ /* 0x000fe20000010000 */
[-C--:B------:R-:W-:Y:S01]  /*27e0*/  FMUL.FTZ R38, R57, R36.reuse ;  /* 0x0000002439267220 */ /* 0x080fe20000410000 */
[----:B------:R-:W-:Y:S01]  /*27f0*/  FFMA.FTZ R44, R32, R36, R45 ;  /* 0x00000024202c7223 */ /* 0x000fe2000001002d */
[C---:B------:R-:W-:Y:S01]  /*2800*/  FFMA.FTZ R29, R39.reuse, R30, R28 ;  /* 0x0000001e271d7223 */ /* 0x040fe2000001001c */
[----:B------:R-:W-:Y:S01]  /*2810*/  FADD.FTZ R33, R30, R33 ;  /* 0x000000211e217221 */ /* 0x000fe20000010000 */
[----:B------:R-:W-:Y:S01]  /*2820*/  FFMA.FTZ R28, R39, R31, R46 ;  /* 0x0000001f271c7223 */ /* 0x000fe2000001002e */
[----:B------:R-:W-:Y:S01]  /*2830*/  FADD.FTZ R46, R69, R36 ;  /* 0x00000024452e7221 */ /* 0x000fe20000010000 */
[----:B------:R-:W-:Y:S01]  /*2840*/  FFMA.FTZ R30, R32, R38, R29 ;  /* 0x00000026201e7223 */ /* 0x000fe2000001001d */
[----:B------:R-:W-:Y:S01]  /*2850*/  FADD.FTZ R33, R33, R38 ;  /* 0x0000002621217221 */ /* 0x000fe20000010000 */
[C---:B------:R-:W-:Y:S01]  /*2860*/  FFMA.FTZ R45, R35.reuse, R47, R28 ;  /* 0x0000002f232d7223 */ /* 0x040fe2000001001c */
[----:B------:R-:W-:Y:S01]  /*2870*/  FADD.FTZ R47, R42, R47 ;  /* 0x0000002f2a2f7221 */ /* 0x000fe20000010000 */
[----:B------:R-:W-:Y:S01]  /*2880*/  FFMA.FTZ R37, R35, R40, R30 ;  /* 0x0000002823257223 */ /* 0x000fe2000001001e */
[----:B------:R-:W-:-:S07]  /*2890*/  FADD.FTZ R40, R40, R33 ;  /* 0x0000002128287221 */ /* 0x000fce0000010000 */
.L_x_1245:
        /* <DEDUP_REMOVED lines=44> */
.L_x_1247:
[----:B------:R-:W-:Y:S05]  /*2b60*/  BSYNC.RECONVERGENT B0 ;  /* 0x0000000000007941 */ /* 0x000fea0003800200 */
.L_x_1246:
[----:B------:R-:W-:Y:S06]  /*2b70*/  BAR.SYNC.DEFER_BLOCKING 0x0 ;  /* 0x0000000000007b1d */ /* 0x000fec0000010000 */
[----:B------:R-:W-:Y:S04]  /*2b80*/  BSSY.RECONVERGENT B0, `(.L_x_1248) ;  /* 0x000000b000007945 */ /* 0x000fe80003800200 */
[----:B------:R-:W-:Y:S05]  /*2b90*/  @P1 BRA `(.L_x_1249) ;  /* 0x0000000000241947 */ /* 0x000fea0003800000 */
[----:B------:R-:W-:-:S09]  /*2ba0*/  ULEA UR4, UR12, UR5, 0x18 ;  /* 0x000000050c047291 */ /* 0x000fd2000f8ec0ff */
[----:B-1-3--:R-:W1:Y:S04]  /*2bb0*/  LDS.128 R28, [UR4+0x10] ;  /* 0x00001004ff1c7984 */ /* 0x00ae680008000c00 */
[----:B--2---:R-:W0:Y:S01]  /*2bc0*/  LDS.64 R32, [UR4+0x20] ;  /* 0x00002004ff207984 */ /* 0x004e220008000a00 */
[----:B-1----:R-:W-:Y:S01]  /*2bd0*/  FADD.FTZ R35, R48, R28 ;  /* 0x0000001c30237221 */ /* 0x002fe20000010000 */
[----:B------:R-:W-:-:S03]  /*2be0*/  FADD.FTZ R28, R49, R29 ;  /* 0x0000001d311c7221 */ /* 0x000fc60000010000 */
[----:B------:R-:W-:Y:S01]  /*2bf0*/  FADD.FTZ R35, R35, R30 ;  /* 0x0000001e23237221 */ /* 0x000fe20000010000 */
[----:B------:R-:W-:-:S03]  /*2c00*/  FADD.FTZ R28, R28, R31 ;  /* 0x0000001f1c1c7221 */ /* 0x000fc60000010000 */
[----:B0-----:R-:W-:Y:S01]  /*2c10*/  FADD.FTZ R48, R35, R32 ;  /* 0x0000002023307221 */ /* 0x001fe20000010000 */
[----:B------:R-:W-:-:S07]  /*2c20*/  FADD.FTZ R49, R28, R33 ;  /* 0x000000211c317221 */ /* 0x000fce0000010000 */
.L_x_1249:
[----:B------:R-:W-:Y:S05]  /*2c30*/  BSYNC.RECONVERGENT B0 ;  /* 0x0000000000007941 */ /* 0x000fea0003800200 */
.L_x_1248:
[----:B------:R-:W-:Y:S01]  /*2c40*/  BAR.SYNC.DEFER_BLOCKING 0x0 ;  /* 0x0000000000007b1d */ /* 0x000fe20000010000 */
[----:B------:R-:W-:-:S05]  /*2c50*/  LEA R69, R34, R59, 0x1 ;  /* 0x0000003b22457211 */ /* 0x000fca00078e08ff */
[----:B------:R-:W-:Y:S04]  /*2c60*/  BSSY.RECONVERGENT B0, `(.L_x_1250) ;  /* 0x000013d000007945 */ /* 0x000fe80003800200 */
[----:B------:R-:W-:Y:S05]  /*2c70*/  @P5 BRA `(.L_x_1251) ;  /* 0x0000001000ec5947 */ /* 0x000fea0003800000 */
[----:B--2---:R-:W2:Y:S04]  /*2c80*/  LDS.128 R32, [R70+0x20] ;  /* 0x0000200046207984 */ /* 0x004ea80000000c00 */
[----:B------:R-:W4:Y:S04]  /*2c90*/  LDS.128 R36, [R70+0x40] ;  /* 0x0000400046247984 */ /* 0x000f280000000c00 */
[----:B-1-3--:R-:W1:Y:S01]  /*2ca0*/  LDS.128 R28, [R70+0x60] ;  /* 0x00006000461c7984 */ /* 0x00ae620000000c00 */
        /* <DEDUP_REMOVED lines=14> */
[----:B------:R-:W3:Y:S04]  /*2d90*/  LDS.128 R36, [R70+0xc0] ;  /* 0x0000c00046247984 */ /* 0x000ee80000000c00 */
[----:B------:R-:W4:Y:S01]  /*2da0*/  LDS.128 R28, [R70+0xe0] ;  /* 0x0000e000461c7984 */ /* 0x000f220000000c00 */
[----:B--2---:R-:W-:Y:S01]  /*2db0*/  FADD.FTZ R45, R45, R32 ;  /* 0x000000202d2d7221 */ /* 0x004fe20000010000 */
[----:B------:R-:W-:Y:S01]  /*2dc0*/  FADD.FTZ R44, R44, R33 ;  /* 0x000000212c2c7221 */ /* 0x000fe20000010000 */
[----:B------:R-:W-:Y:S01]  /*2dd0*/  FADD.FTZ R47, R47, R34 ;  /* 0x000000222f2f7221 */ /* 0x000fe20000010000 */
[----:B------:R-:W-:-:S02]  /*2de0*/  FADD.FTZ R46, R46, R35 ;  /* 0x000000232e2e7221 */ /* 0x000fc40000010000 */
[----:B------:R-:W2:Y:S01]  /*2df0*/  LDS.128 R32, [R70+0x100] ;  /* 0x0001000046207984 */ /* 0x000ea20000000c00 */
[----:B-1----:R-:W-:Y:S01]  /*2e00*/  FADD.FTZ R45, R45, R40 ;  /* 0x000000282d2d7221 */ /* 0x002fe20000010000 */
[----:B------:R-:W-:Y:S01]  /*2e10*/  FADD.FTZ R44, R44, R41 ;  /* 0x000000292c2c7221 */ /* 0x000fe20000010000 */
[----:B------:R-:W-:Y:S01]  /*2e20*/  FADD.FTZ R47, R47, R42 ;  /* 0x0000002a2f2f7221 */ /* 0x000fe20000010000 */
[----:B------:R-:W-:Y:S01]  /*2e30*/  FADD.FTZ R46, R46, R43 ;  /* 0x0000002b2e2e7221 */ /* 0x000fe20000010000 */
[----:B---3--:R-:W-:Y:S01]  /*2e40*/  FADD.FTZ R45, R45, R36 ;  /* 0x000000242d2d7221 */ /* 0x008fe20000010000 */
[----:B------:R-:W1:Y:S01]  /*2e50*/  LDS.128 R40, [R70+0x120] ;  /* 0x0001200046287984 */ /* 0x000e620000000c00 */
        /* <DEDUP_REMOVED lines=9> */
[----:B--2---:R-:W-:Y:S01]  /*2ef0*/  FADD.FTZ R45, R45, R32 ;  /* 0x000000202d2d7221 */ /* 0x004fe20000010000 */
[----:B------:R-:W-:Y:S01]  /*2f00*/  FADD.FTZ R44, R44, R33 ;  /* 0x000000212c2c7221 */ /* 0x000fe20000010000 */
[----:B------:R-:W-:Y:S01]  /*2f10*/  FADD.FTZ R47, R47, R34 ;  /* 0x000000222f2f7221 */ /* 0x000fe20000010000 */
[----:B------:R-:W-:Y:S02]  /*2f20*/  FADD.FTZ R46, R46, R35 ;  /* 0x000000232e2e7221 */ /* 0x000fe40000010000 */
[----:B------:R-:W2:Y:S01]  /*2f30*/  LDS.128 R32, [R70+0x180] ;  /* 0x0001800046207984 */ /* 0x000ea20000000c00 */
[----:B-1----:R-:W-:Y:S01]  /*2f40*/  FADD.FTZ R45, R45, R40 ;  /* 0x000000282d2d7221 */ /* 0x002fe20000010000 */
[----:B------:R-:W-:Y:S01]  /*2f50*/  FADD.FTZ R44, R44, R41 ;  /* 0x000000292c2c7221 */ /* 0x000fe20000010000 */
[----:B------:R-:W-:Y:S01]  /*2f60*/  FADD.FTZ R47, R47, R42 ;  /* 0x0000002a2f2f7221 */ /* 0x000fe20000010000 */
[----:B------:R-:W-:-:S02]  /*2f70*/  FADD.FTZ R46, R46, R43 ;  /* 0x0000002b2e2e7221 */ /* 0x000fc40000010000 */
[----:B------:R-:W1:Y:S01]  /*2f80*/  LDS.128 R40, [R70+0x1a0] ;  /* 0x0001a00046287984 */ /* 0x000e620000000c00 */
        /* <DEDUP_REMOVED lines=18> */
[----:B------:R-:W-:Y:S02]  /*30b0*/  FADD.FTZ R46, R46, R43 ;  /* 0x0000002b2e2e7221 */ /* 0x000fe40000010000 */
[----:B------:R-:W1:Y:S01]  /*30c0*/  LDS.128 R40, [R70+0x220] ;  /* 0x0002200046287984 */ /* 0x000e620000000c00 */
        /* <DEDUP_REMOVED lines=224> */
[----:B------:R-:W1:Y:S01]  /*3ed0*/  LDS.128 R36, [R70+0x7a0] ;  /* 0x0007a00046247984 */ /* 0x000e620000000c00 */
[----:B----4-:R-:W-:Y:S01]  /*3ee0*/  FADD.FTZ R71, R45, R28 ;  /* 0x0000001c2d477221 */ /* 0x010fe20000010000 */
[----:B------:R-:W-:Y:S01]  /*3ef0*/  FADD.FTZ R28, R44, R29 ;  /* 0x0000001d2c1c7221 */ /* 0x000fe20000010000 */
[----:B------:R-:W-:Y:S01]  /*3f00*/  FADD.FTZ R29, R47, R30 ;  /* 0x0000001e2f1d7221 */ /* 0x000fe20000010000 */
[----:B------:R-:W-:Y:S01]  /*3f10*/  FADD.FTZ R30, R76, R31 ;  /* 0x0000001f4c1e7221 */ /* 0x000fe20000010000 */
[----:B------:R-:W3:Y:S01]  /*3f20*/  LDS.128 R44, [R70+0x7e0] ;  /* 0x0007e000462c7984 */ /* 0x000ee20000000c00 */
        /* <DEDUP_REMOVED lines=16> */
.L_x_1251:
[----:B------:R-:W-:Y:S05]  /*4030*/  BSYNC.RECONVERGENT B0 ;  /* 0x0000000000007941 */ /* 0x000fea0003800200 */
.L_x_1250:
[----:B------:R-:W-:Y:S04]  /*4040*/  BSSY.RECONVERGENT B0, `(.L_x_1252) ;  /* 0x000001c000007945 */ /* 0x000fe80003800200 */
[----:B------:R-:W-:Y:S05]  /*4050*/  @P5 BRA `(.L_x_1253) ;  /* 0x0000000000685947 */ /* 0x000fea0003800000 */
[----:B-1----:R-:W2:Y:S08]  /*4060*/  LDC.64 R30, c[0x0][0x3f8] ;  /* 0x0000fe00ff1e7b82 */ /* 0x002eb00000000a00 */
[----:B---3--:R-:W1:Y:S01]  /*4070*/  LDC.64 R28, c[0x0][0x3d8] ;  /* 0x0000f600ff1c7b82 */ /* 0x008e620000000a00 */
        /* <DEDUP_REMOVED lines=24> */
.L_x_1253:
[----:B------:R-:W-:Y:S05]  /*4200*/  BSYNC.RECONVERGENT B0 ;  /* 0x0000000000007941 */ /* 0x000fea0003800200 */
.L_x_1252:
[----:B------:R-:W-:Y:S05]  /*4210*/  @!P0 BRA `(.L_x_1254) ;  /* 0x0000000800bc8947 */ /* 0x000fea0003800000 */
[----:B------:R-:W5:Y:S01]  /*4220*/  LDC.64 R38, c[0x0][0x3d0] ;  /* 0x0000f400ff267b82 */ /* 0x000f620000000a00 */
[----:B---34-:R-:W-:-:S05]  /*4230*/  LOP3.LUT R28, R62, 0x1, RZ, 0xc0, !PT ;  /* 0x000000013e1c7812 */ /* 0x018fca00078ec0ff */
[----:B-1----:R-:W-:-:S04]  /*4240*/  IMAD R31, R28, UR14, RZ ;  /* 0x0000000e1c1f7c24 */ /* 0x002fc8000f8e02ff */
[----:B------:R-:W-:-:S05]  /*4250*/  IMAD R28, R31, R56, RZ ;  /* 0x000000381f1c7224 */ /* 0x000fca00078e02ff */
[----:B------:R-:W-:-:S05]  /*4260*/  SHF.L.U32 R29, R28, 0x1, RZ ;  /* 0x000000011c1d7819 */ /* 0x000fca00000006ff */
[----:B-----5:R-:W-:Y:S01]  /*4270*/  IMAD.WIDE R38, R29, 0x4, R38 ;  /* 0x000000041d267825 */ /* 0x020fe200078e0226 */
[----:B------:R-:W-:Y:S06]  /*4280*/  @P1 BRA `(.L_x_1255) ;  /* 0x0000000000681947 */ /* 0x000fec0003800000 */
[----:B------:R-:W1:Y:S01]  /*4290*/  LDC.64 R28, c[0x0][0x3c8] ;  /* 0x0000f200ff1c7b82 */ /* 0x000e620000000a00 */
[----:B--2---:R-:W-:Y:S01]  /*42a0*/  LOP3.LUT P0, R32, R62, 0x2, RZ, 0xc0, !PT ;  /* 0x000000023e207812 */ /* 0x004fe2000780c0ff */
[----:B------:R-:W-:Y:S02]  /*42b0*/  UIMAD UR4, UR13, UR14, UR8 ;  /* 0x0000000e0d0472a4 */ /* 0x000fe4000f8e0208 */
[----:B------:R-:W-:Y:S02]  /*42c0*/  IADD3 R31, PT, PT, R31, UR8, RZ ;  /* 0x000000081f1f7c10 */ /* 0x000fe4000fffe0ff */
[----:B------:R-:W-:Y:S02]  /*42d0*/  SEL R35, R56, RZ, !P0 ;  /* 0x000000ff38237207 */ /* 0x000fe40004000000 */
[----:B------:R-:W-:Y:S02]  /*42e0*/  MOV R33, UR4 ;  /* 0x0000000400217c02 */ /* 0x000fe40008000f00 */
        /* <DEDUP_REMOVED lines=10> */
[----:B-1----:R-:W1:Y:S01]  /*4390*/  LDC R33, c[0x0][0x2f8] ;  /* 0x0000be00ff217b82 */ /* 0x002e620000000800 */
[----:B------:R-:W-:-:S07]  /*43a0*/  MOV R30, 0xffffffff ;  /* 0xffffffff001e7802 */ /* 0x000fce0000000f00 */
.L_x_1256:
        /* <DEDUP_REMOVED lines=8> */
.L_x_1255:
[----:B------:R-:W-:Y:S05]  /*4430*/  WARPSYNC.ALL ;  /* 0x0000000000007948 */ /* 0x000fea0003800000 */
[----:B------:R-:W-:Y:S01]  /*4440*/  ISETP.GE.U32.AND P0, PT, R56, 0x8, PT ;  /* 0x000000083800780c */ /* 0x000fe20003f06070 */
[----:B------:R-:W-:Y:S01]  /*4450*/  BAR.SYNC.DEFER_BLOCKING 0x0 ;  /* 0x0000000000007b1d */ /* 0x000fe20000010000 */
[----:B------:R-:W-:-:S11]  /*4460*/  HFMA2 R40, -RZ, RZ, 0, 0 ;  /* 0x00000000ff287431 */ /* 0x000fd600000001ff */
[----:B------:R-:W-:Y:S05]  /*4470*/  @!P0 BRA `(.L_x_1257) ;  /* 0x0000000400108947 */ /* 0x000fea0003800000 */
[----:B------:R-:W-:Y:S02]  /*4480*/  MOV R41, RZ ;  /* 0x000000ff00297202 */ /* 0x000fe40000000f00 */
[----:B------:R-:W-:-:S07]  /*4490*/  LOP3.LUT R40, R56, 0x7ffffff8, RZ, 0xc0, !PT ;  /* 0x7ffffff838287812 */ /* 0x000fce00078ec0ff */
.L_x_1258:
[C---:B-1----:R-:W-:Y:S02]  /*44a0*/  IADD3 R31, PT, PT, R41.reuse, 0x1, RZ ;  /* 0x00000001291f7810 */ /* 0x042fe40007ffe0ff */
[----:B------:R-:W-:Y:S02]  /*44b0*/  ISETP.EQ.OR P5, PT, R41, UR13, P1 ;  /* 0x0000000d29007c0c */ /* 0x000fe40008fa2670 */
[----:B------:R-:W-:Y:S02]  /*44c0*/  ISETP.EQ.OR P6, PT, R31, UR13, P1 ;  /* 0x0000000d1f007c0c */ /* 0x000fe40008fc2670 */
[----:B------:R-:W-:Y:S02]  /*44d0*/  IADD3 R33, PT, PT, R41, 0x2, RZ ;  /* 0x0000000229217810 */ /* 0x000fe40007ffe0ff */
[----:B------:R-:W-:Y:S02]  /*44e0*/  MOV R28, UR14 ;  /* 0x0000000e001c7c02 */ /* 0x000fe40008000f00 */
[----:B------:R-:W-:-:S02]  /*44f0*/  ISETP.EQ.OR P0, PT, R33, UR13, P1 ;  /* 0x0000000d21007c0c */ /* 0x000fc40008f02670 */
[----:B------:R-:W-:Y:S02]  /*4500*/  MOV R30, UR14 ;  /* 0x0000000e001e7c02 */ /* 0x000fe40008000f00 */
[----:B--2---:R-:W-:Y:S01]  /*4510*/  MOV R32, UR14 ;  /* 0x0000000e00207c02 */ /* 0x004fe20008000f00 */
[----:B------:R-:W-:Y:S02]  /*4520*/  @!P5 IMAD R29, R41, R28, UR8 ;  /* 0x00000008291dde24 */ /* 0x000fe4000f8e021c */
[----:B------:R-:W-:Y:S02]  /*4530*/  @!P6 IMAD R31, R31, R30, UR8 ;  /* 0x000000081f1fee24 */ /* 0x000fe4000f8e021e */
[----:B------:R-:W-:-:S04]  /*4540*/  @!P5 IMAD.WIDE.U32 R28, R29, 0x8, R38 ;  /* 0x000000081d1cd825 */ /* 0x000fc800078e0026 */
[--C-:B------:R-:W-:Y:S02]  /*4550*/  @!P6 IMAD.WIDE.U32 R30, R31, 0x8, R38.reuse ;  /* 0x000000081f1ee825 */ /* 0x100fe400078e0026 */
[----:B------:R-:W0:Y:S02]  /*4560*/  @!P5 LDG.E.64 R28, desc[UR10][R28.64] ;  /* 0x0000000a1c1cd981 */ /* 0x000e24000c1e1b00 */
[----:B------:R-:W-:Y:S02]  /*4570*/  @!P0 IMAD R33, R33, R32, UR8 ;  /* 0x0000000821218e24 */ /* 0x000fe4000f8e0220 */
[----:B------:R-:W2:Y:S02]  /*4580*/  @!P6 LDG.E.64 R30, desc[UR10][R30.64] ;  /* 0x0000000a1e1ee981 */ /* 0x000ea4000c1e1b00 */
[----:B------:R-:W-:-:S06]  /*4590*/  @!P0 IMAD.WIDE.U32 R32, R33, 0x8, R38 ;  /* 0x0000000821208825 */ /* 0x000fcc00078e0026 */
[----:B------:R-:W3:Y:S01]  /*45a0*/  @!P0 LDG.E.64 R32, desc[UR10][R32.64] ;  /* 0x0000000a20208981 */ /* 0x000ee2000c1e1b00 */
[C---:B------:R-:W-:Y:S02]  /*45b0*/  IADD3 R35, PT, PT, R41.reuse, 0x3, RZ ;  /* 0x0000000329237810 */ /* 0x040fe40007ffe0ff */
[----:B------:R-:W-:Y:S02]  /*45c0*/  IADD3 R36, PT, PT, R41, 0x4, RZ ;  /* 0x0000000429247810 */ /* 0x000fe40007ffe0ff */
[----:B------:R-:W-:Y:S02]  /*45d0*/  ISETP.EQ.OR P2, PT, R35, UR13, P1 ;  /* 0x0000000d23007c0c */ /* 0x000fe40008f42670 */
[----:B------:R-:W-:Y:S02]  /*45e0*/  IADD3 R37, PT, PT, R41, 0x5, RZ ;  /* 0x0000000529257810 */ /* 0x000fe40007ffe0ff */
        /* <DEDUP_REMOVED lines=9> */
[----:B--2---:R-:W-:Y:S01]  /*4680*/  @!P6 FADD.FTZ R48, R48, R30 ;  /* 0x0000001e3030e221 */ /* 0x004fe20000010000 */
[----:B------:R-:W-:Y:S01]  /*4690*/  @!P6 FADD.FTZ R49, R49, R31 ;  /* 0x0000001f3131e221 */ /* 0x000fe20000010000 */
[----:B------:R-:W-:Y:S02]  /*46a0*/  MOV R31, UR14 ;  /* 0x0000000e001f7c02 */ /* 0x000fe40008000f00 */
[----:B------:R-:W-:Y:S01]  /*46b0*/  ISETP.EQ.OR P6, PT, R42, UR13, P1 ;  /* 0x0000000d2a007c0c */ /* 0x000fe20008fc2670 */
[----:B------:R-:W2:Y:S01]  /*46c0*/  @!P2 LDG.E.64 R28, desc[UR10][R28.64] ;  /* 0x0000000a1c1ca981 */ /* 0x000ea2000c1e1b00 */
[----:B------:R-:W-:Y:S01]  /*46d0*/  MOV R30, UR14 ;  /* 0x0000000e001e7c02 */ /* 0x000fe20008000f00 */
[----:B------:R-:W-:Y:S02]  /*46e0*/  @!P4 IMAD R31, R36, R31, UR8 ;  /* 0x00000008241fce24 */ /* 0x000fe4000f8e021f */
        /* <DEDUP_REMOVED lines=9> */
[----:B------:R-:W3:Y:S03]  /*4780*/  @!P4 LDG.E.64 R30, desc[UR10][R30.64] ;  /* 0x0000000a1e1ec981 */ /* 0x000ee6000c1e1b00 */
[----:B------:R-:W-:Y:S02]  /*4790*/  @!P0 IMAD R37, R34, R37, UR8 ;  /* 0x0000000822258e24 */ /* 0x000fe4000f8e0225 */
[--C-:B------:R-:W-:Y:S01]  /*47a0*/  @!P6 IMAD.WIDE.U32 R34, R35, 0x8, R38.reuse ;  /* 0x000000082322e825 */ /* 0x100fe200078e0026 */
[----:B------:R-:W4:Y:S03]  /*47b0*/  @!P5 LDG.E.64 R32, desc[UR10][R32.64] ;  /* 0x0000000a2020d981 */ /* 0x000f26000c1e1b00 */
[----:B------:R-:W-:-:S02]  /*47c0*/  @!P0 IMAD.WIDE.U32 R36, R37, 0x8, R38 ;  /* 0x0000000825248825 */ /* 0x000fc400078e0026 */
[----:B------:R-:W5:Y:S04]  /*47d0*/  @!P6 LDG.E.64 R34, desc[UR10][R34.64] ;  /* 0x0000000a2222e981 */ /* 0x000f68000c1e1b00 */
[----:B------:R-:W5:Y:S01]  /*47e0*/  @!P0 LDG.E.64 R36, desc[UR10][R36.64] ;  /* 0x0000000a24248981 */ /* 0x000f62000c1e1b00 */
        /* <DEDUP_REMOVED lines=13> */
.L_x_1257:
[----:B-1----:R-:W-:-:S13]  /*48c0*/  LOP3.LUT P0, R28, R56, 0x7, RZ, 0xc0, !PT ;  /* 0x00000007381c7812 */ /* 0x002fda000780c0ff */
        /* <DEDUP_REMOVED lines=9> */
[----:B------:R-:W-:Y:S02]  /*4960*/  ISETP.EQ.OR P5, PT, R35, UR13, P1 ;  /* 0x0000000d23007c0c */ /* 0x000fe40008fa2670 */
[----:B------:R-:W-:-:S02]  /*4970*/  IADD3 R33, PT, PT, R40, 0x3, RZ ;  /* 0x0000000328217810 */ /* 0x000fc40007ffe0ff */
        /* <DEDUP_REMOVED lines=26> */
.L_x_1259:
[----:B------:R-:W-:Y:S05]  /*4b20*/  @!P0 BRA `(.L_x_1254) ;  /* 0x0000000000788947 */ /* 0x000fea0003800000 */
[----:B------:R-:W-:Y:S02]  /*4b30*/  ISETP.NE.AND P0, PT, R36, 0x1, PT ;  /* 0x000000012400780c */ /* 0x000fe40003f05270 */
[----:B--2---:R-:W-:-:S11]  /*4b40*/  LOP3.LUT R32, R56, 0x1, RZ, 0xc0, !PT ;  /* 0x0000000138207812 */ /* 0x004fd600078ec0ff */
        /* <DEDUP_REMOVED lines=17> */
.L_x_1260:
        /* <DEDUP_REMOVED lines=10> */
.L_x_1261:
[----:B------:R-:W-:Y:S05]  /*4d00*/  BSYNC.RECONVERGENT B0 ;  /* 0x0000000000007941 */ /* 0x000fea0003800200 */
.L_x_1254:
[----:B------:R-:W5:Y:S01]  /*4d10*/  S2UR UR5, SR_CgaCtaId ;  /* 0x00000000000579c3 */ /* 0x000f620000008800 */
[----:B------:R-:W-:Y:S01]  /*4d20*/  UMOV UR4, 0x400 ;  /* 0x0000040000047882 */ /* 0x000fe20000000000 */
[----:B------:R-:W0:Y:S01]  /*4d30*/  LDCU.64 UR18, c[0x0][0x400] ;  /* 0x00008000ff1277ac */ /* 0x000e220008000a00 */
[----:B----4-:R-:W-:Y:S01]  /*4d40*/  SHF.R.U32.HI R30, RZ, 0x1, R59 ;  /* 0x00000001ff1e7819 */ /* 0x010fe2000001163b */
[----:B------:R-:W-:Y:S01]  /*4d50*/  FADD.FTZ R54, R54, -UR16 ;  /* 0x8000001036367e21 */ /* 0x000fe20008010000 */
[----:B--2---:R-:W-:Y:S01]  /*4d60*/  SHF.R.S32.HI R32, RZ, 0x1f, R68 ;  /* 0x0000001fff207819 */ /* 0x004fe20000011444 */
[----:B------:R-:W-:Y:S02]  /*4d70*/  FADD.FTZ R55, R55, -UR16 ;  /* 0x8000001037377e21 */ /* 0x000fe40008010000 */
[----:B-1----:R-:W1:Y:S01]  /*4d80*/  LDC R31, c[0x0][0x41c] ;  /* 0x00010700ff1f7b82 */ /* 0x002e620000000800 */
[----:B------:R-:W-:Y:S01]  /*4d90*/  FMUL.FTZ R54, R54, UR9 ;  /* 0x0000000936367c20 */ /* 0x000fe20008410000 */
[----:B------:R-:W-:Y:S01]  /*4da0*/  FMUL.FTZ R55, R55, UR9 ;  /* 0x0000000937377c20 */ /* 0x000fe20008410000 */
[----:B0-----:R-:W-:Y:S01]  /*4db0*/  ISETP.GE.U32.AND P2, PT, R67, UR18, PT ;  /* 0x0000001243007c0c */ /* 0x001fe2000bf46070 */
[----:B-----5:R-:W-:Y:S01]  /*4dc0*/  ULEA UR4, UR5, UR4, 0x18 ;  /* 0x0000000405047291 */ /* 0x020fe2000f8ec0ff */
[----:B-1----:R-:W-:-:S08]  /*4dd0*/  IMAD R30, R31, UR13, R30 ;  /* 0x0000000d1f1e7c24 */ /* 0x002fd0000f8e021e */
        /* <DEDUP_REMOVED lines=9> */
[----:B---3--:R-:W0:Y:S01]  /*4e70*/  LDS.64 R28, [UR4+0x30] ;  /* 0x00003004ff1c7984 */ /* 0x008e220008000a00 */
        /* <DEDUP_REMOVED lines=23> */
.L_x_1262:
[----:B------:R-:W-:Y:S01]  /*4ff0*/  FADD.FTZ R50, R50, -UR16 ;  /* 0x8000001032327e21 */ /* 0x000fe20008010000 */
[----:B------:R-:W-:Y:S01]  /*5000*/  FFMA.FTZ R35, R28, R55, R29 ;  /* 0x000000371c237223 */ /* 0x000fe2000001001d */
        /* <DEDUP_REMOVED lines=19> */
.L_x_1264:
[----:B------:R-:W-:Y:S05]  /*5140*/  BSYNC.RECONVERGENT B0 ;  /* 0x0000000000007941 */ /* 0x000fea0003800200 */
.L_x_1263:
        /* <DEDUP_REMOVED lines=21> */
.L_x_1265:
        /* <DEDUP_REMOVED lines=8> */
[----:B------:R-:W1:Y:S01]  /*5320*/  LDCU.64 UR4, c[0x0][0x3f8] ;  /* 0x00007f00ff0477ac */ /* 0x000e620008000a00 */
[----:B------:R-:W-:Y:S01]  /*5330*/  MOV R2, R74 ;  /* 0x0000004a00027202 */ /* 0x000fe20000000f00 */
[----:B------:R-:W-:Y:S01]  /*5340*/  FMUL.FTZ R44, R44, UR9 ;  /* 0x000000092c2c7c20 */ /* 0x000fe20008410000 */
[----:B------:R-:W-:Y:S01]  /*5350*/  MOV R3, R73 ;  /* 0x0000004900037202 */ /* 0x000fe20000000f00 */
[----:B------:R-:W2:Y:S01]  /*5360*/  LDCU.64 UR20, c[0x0][0x380] ;  /* 0x00007000ff1477ac */ /* 0x000ea20008000a00 */
[----:B------:R-:W-:Y:S01]  /*5370*/  FMUL.FTZ R45, R33, UR9 ;  /* 0x00000009212d7c20 */ /* 0x000fe20008410000 */
[----:B-1----:R-:W-:Y:S02]  /*5380*/  IMAD R5, R32, UR4, RZ ;  /* 0x0000000420057c24 */ /* 0x002fe4000f8e02ff */
[----:B------:R-:W-:-:S04]  /*5390*/  IMAD.WIDE.U32 R2, R68, UR4, R2 ;  /* 0x0000000444027c25 */ /* 0x000fc8000f8e0002 */
[----:B------:R-:W-:Y:S01]  /*53a0*/  IMAD R5, R68, UR5, R5 ;  /* 0x0000000544057c24 */ /* 0x000fe2000f8e0205 */
[----:B--2---:R-:W-:-:S04]  /*53b0*/  LEA R4, P0, R2, UR20, 0x2 ;  /* 0x0000001402047c11 */ /* 0x004fc8000f8010ff */
[----:B------:R-:W-:-:S04]  /*53c0*/  IADD3 R5, PT, PT, R3, R5, RZ ;  /* 0x0000000503057210 */ /* 0x000fc80007ffe0ff */
[----:B------:R-:W-:-:S05]  /*53d0*/  LEA.HI.X R5, R2, UR21, R5, 0x2, P0 ;  /* 0x0000001502057c11 */ /* 0x000fca00080f1405 */
[----:B------:R1:W-:Y:S02]  /*53e0*/  STG.E.64 desc[UR10][R4.64], R44 ;  /* 0x0000002c04007986 */ /* 0x0003e4000c101b0a */
.L_x_1267:
[----:B------:R-:W-:Y:S05]  /*53f0*/  BSYNC.RECONVERGENT B0 ;  /* 0x0000000000007941 */ /* 0x000fea0003800200 */
.L_x_1266:
[----:B0-----:R-:W-:Y:S01]  /*5400*/  FFMA.FTZ R38, R28, R35, R29 ;  /* 0x000000231c267223 */ /* 0x001fe2000001001d */
[----:B------:R-:W-:Y:S01]  /*5410*/  FMUL.FTZ R37, R34, UR9 ;  /* 0x0000000922257c20 */ /* 0x000fe20008410000 */
[----:B------:R-:W-:Y:S06]  /*5420*/  @!P3 BRA `(.L_x_1268) ;  /* 0x000000000048b947 */ /* 0x000fec0003800000 */
        /* <DEDUP_REMOVED lines=18> */
.L_x_1268:
[----:B------:R-:W-:Y:S01]  /*5550*/  FFMA.FTZ R3, R28, R37, R29 ;  /* 0x000000251c037223 */ /* 0x000fe2000001001d */
[----:B------:R-:W-:Y:S01]  /*5560*/  BSSY.RECONVERGENT B0, `(.L_x_1269) ;  /* 0x0000013000007945 */ /* 0x000fe20003800200 */
[----:B------:R-:W-:Y:S01]  /*5570*/  FFMA.FTZ R38, R57, R6, -R38 ;  /* 0x0000000639267223 */ /* 0x000fe20000010826 */
[----:B------:R-:W-:Y:S01]  /*5580*/  FADD.FTZ R20, R20, -UR16 ;  /* 0x8000001014147e21 */ /* 0x000fe20008010000 */
[----:B------:R-:W-:Y:S01]  /*5590*/  FADD.FTZ R21, R21, -UR16 ;  /* 0x8000001015157e21 */ /* 0x000fe20008010000 */
[----:B------:R-:W-:Y:S01]  /*55a0*/  FFMA.FTZ R39, R0, R7, -R3 ;  /* 0x0000000700277223 */ /* 0x000fe20000010803 */
[----:B------:R-:W-:Y:S06]  /*55b0*/  @P2 BRA `(.L_x_1270) ;  /* 0x0000000000342947 */ /* 0x000fec0003800000 */
[----:B------:R-:W0:Y:S01]  /*55c0*/  LDCU.64 UR4, c[0x0][0x3f8] ;  /* 0x00007f00ff0477ac */ /* 0x000e220008000a00 */
[----:B------:R-:W-:Y:S01]  /*55d0*/  MOV R2, R74 ;  /* 0x0000004a00027202 */ /* 0x000fe20000000f00 */
[----:B------:R-:W-:Y:S01]  /*55e0*/  FMUL.FTZ R38, R38, UR9 ;  /* 0x0000000926267c20 */ /* 0x000fe20008410000 */
[----:B------:R-:W-:Y:S01]  /*55f0*/  MOV R3, R73 ;  /* 0x0000004900037202 */ /* 0x000fe20000000f00 */
[----:B------:R-:W2:Y:S01]  /*5600*/  LDCU.64 UR20, c[0x0][0x380] ;  /* 0x00007000ff1477ac */ /* 0x000ea20008000a00 */
[----:B------:R-:W-:Y:S01]  /*5610*/  FMUL.FTZ R39, R39, UR9 ;  /* 0x0000000927277c20 */ /* 0x000fe20008410000 */
[----:B0-----:R-:W-:Y:S02]  /*5620*/  IMAD R6, R31, UR4, RZ ;  /* 0x000000041f067c24 */ /* 0x001fe4000f8e02ff */
[----:B-1----:R-:W-:-:S04]  /*5630*/  IMAD.WIDE.U32 R4, R67, UR4, R2 ;  /* 0x0000000443047c25 */ /* 0x002fc8000f8e0002 */
[----:B------:R-:W-:Y:S01]  /*5640*/  IMAD R3, R67, UR5, R6 ;  /* 0x0000000543037c24 */ /* 0x000fe2000f8e0206 */
[----:B--2---:R-:W-:-:S04]  /*5650*/  LEA R2, P0, R4, UR20, 0x2 ;  /* 0x0000001404027c11 */ /* 0x004fc8000f8010ff */
[----:B------:R-:W-:-:S04]  /*5660*/  IADD3 R3, PT, PT, R5, R3, RZ ;  /* 0x0000000305037210 */ /* 0x000fc80007ffe0ff */
[----:B------:R-:W-:-:S05]  /*5670*/  LEA.HI.X R3, R4, UR21, R3, 0x2, P0 ;  /* 0x0000001504037c11 */ /* 0x000fca00080f1403 */
[----:B------:R0:W-:Y:S02]  /*5680*/  STG.E.64 desc[UR10][R2.64], R38 ;  /* 0x0000002602007986 */ /* 0x0001e4000c101b0a */
.L_x_1270:
[----:B------:R-:W-:Y:S05]  /*5690*/  BSYNC.RECONVERGENT B0 ;  /* 0x0000000000007941 */ /* 0x000fea0003800200 */
.L_x_1269:
[----:B------:R-:W-:Y:S01]  /*56a0*/  UISETP.NE.AND UP0, UPT, UR15, URZ, UPT ;  /* 0x000000ff0f00728c */ /* 0x000fe2000bf05270 */
[----:B------:R-:W-:Y:S01]  /*56b0*/  FADD.FTZ R40, R8, -UR16 ;  /* 0x8000001008287e21 */ /* 0x000fe20008010000 */
[----:B0-----:R-:W-:Y:S01]  /*56c0*/  FADD.FTZ R38, R9, -UR16 ;  /* 0x8000001009267e21 */ /* 0x001fe20008010000 */
[----:B------:R-:W-:Y:S01]  /*56d0*/  FADD.FTZ R32, R12, -UR16 ;  /* 0x800000100c207e21 */ /* 0x000fe20008010000 */
[----:B------:R-:W-:Y:S01]  /*56e0*/  FADD.FTZ R34, R13, -UR16 ;  /* 0x800000100d227e21 */ /* 0x000fe20008010000 */
[----:B------:R-:W-:Y:S01]  /*56f0*/  FADD.FTZ R16, R16, -UR16 ;  /* 0x8000001010107e21 */ /* 0x000fe20008010000 */
[----:B------:R-:W-:Y:S01]  /*5700*/  FADD.FTZ R3, R17, -UR16 ;  /* 0x8000001011037e21 */ /* 0x000fe20008010000 */
[----:B------:R-:W-:Y:S01]  /*5710*/  FADD.FTZ R8, R24, -UR16 ;  /* 0x8000001018087e21 */ /* 0x000fe20008010000 */
[----:B------:R-:W-:Y:S01]  /*5720*/  FADD.FTZ R12, R25, -UR16 ;  /* 0x80000010190c7e21 */ /* 0x000fe20008010000 */
[----:B-1----:R-:W-:Y:S01]  /*5730*/  IADD3 R5, PT, PT, R30, 0xc0, RZ ;  /* 0x000000c01e057810 */ /* 0x002fe20007ffe0ff */
[----:B------:R-:W-:Y:S01]  /*5740*/  FMUL.FTZ R2, R20, UR9 ;  /* 0x0000000914027c20 */ /* 0x000fe20008410000 */
        /* <DEDUP_REMOVED lines=21> */
[C---:B------:R-:W-:Y:S01]  /*58a0*/  FFMA.FTZ R21, R28.reuse, R34, R29 ;  /* 0x000000221c157223 */ /* 0x040fe2000001001d */
[----:B------:R-:W-:Y:S01]  /*58b0*/  SHF.R.S32.HI R39, RZ, 0x1f, R5 ;  /* 0x0000001fff277819 */ /* 0x000fe20000011405 */
[C-C-:B------:R-:W-:Y:S01]  /*58c0*/  FFMA.FTZ R30, R28.reuse, R20, R29.reuse ;  /* 0x000000141c1e7223 */ /* 0x140fe2000001001d */
[C-C-:B------:R-:W-:Y:S01]  /*58d0*/  FFMA.FTZ R13, R28.reuse, R24, R29.reuse ;  /* 0x000000181c0d7223 */ /* 0x140fe2000001001d */
[C-C-:B------:R-:W-:Y:S01]  /*58e0*/  FFMA.FTZ R16, R28.reuse, R8, R29.reuse ;  /* 0x000000081c107223 */ /* 0x140fe2000001001d */
[----:B------:R-:W-:Y:S01]  /*58f0*/  ISETP.GE.U32.AND P0, PT, R63, UR18, PT ;  /* 0x000000123f007c0c */ /* 0x000fe2000bf06070 */
[----:B------:R-:W-:Y:S01]  /*5900*/  FFMA.FTZ R29, R28, R12, R29 ;  /* 0x0000000c1c1d7223 */ /* 0x000fe2000001001d */
[----:B------:R-:W-:-:S02]  /*5910*/  ISETP.GE.AND.EX P1, PT, R25, UR19, PT, P1 ;  /* 0x0000001319007c0c */ /* 0x000fc4000bf26310 */
[----:B------:R-:W-:Y:S02]  /*5920*/  ISETP.GE.AND.EX P3, PT, R17, UR19, PT, P3 ;  /* 0x0000001311007c0c */ /* 0x000fe4000bf66330 */
        /* <DEDUP_REMOVED lines=21> */
.L_x_1271:
        /* <DEDUP_REMOVED lines=17> */
.L_x_1273:
[----:B------:R-:W-:Y:S05]  /*5b90*/  BSYNC.RECONVERGENT B0 ;  /* 0x0000000000007941 */ /* 0x000fea0003800200 */
.L_x_1272:
        /* <DEDUP_REMOVED lines=19> */
.L_x_1274:
        /* <DEDUP_REMOVED lines=17> */
.L_x_1276:
[----:B------:R-:W-:Y:S05]  /*5de0*/  BSYNC.RECONVERGENT B0 ;  /* 0x0000000000007941 */ /* 0x000fea0003800200 */
.L_x_1275:
[----:B------:R-:W-:Y:S05]  /*5df0*/  BRA.U !UP0, `(.L_x_1277) ;  /* 0x0000000108487547 */ /* 0x000fea000b800000 */
[----:B------:R-:W-:Y:S01]  /*5e00*/  FFMA.FTZ R32, R57, R32, R60 ;  /* 0x0000002039207223 */ /* 0x000fe2000001003c */
[----:B------:R-:W-:-:S03]  /*5e10*/  FFMA.FTZ R34, R0, R34, R61 ;  /* 0x0000002200227223 */ /* 0x000fc6000001003d */
[----:B------:R-:W-:Y:S01]  /*5e20*/  FMUL.FTZ R2, R32, -1.4426950216293334961 ;  /* 0xbfb8aa3b20027820 */ /* 0x000fe20000410000 */
[----:B01----:R-:W-:-:S05]  /*5e30*/  FMUL.FTZ R4, R34, -1.4426950216293334961 ;  /* 0xbfb8aa3b22047820 */ /* 0x003fca0000410000 */
        /* <DEDUP_REMOVED lines=14> */
.L_x_1277:
        /* <DEDUP_REMOVED lines=17> */
.L_x_1279:
[----:B------:R-:W-:Y:S05]  /*6030*/  BSYNC.RECONVERGENT B0 ;  /* 0x0000000000007941 */ /* 0x000fea0003800200 */
.L_x_1278:
[----:B------:R-:W-:Y:S05]  /*6040*/  BRA.U !UP0, `(.L_x_1280) ;  /* 0x0000000108487547 */ /* 0x000fea000b800000 */
[----:B------:R-:W-:Y:S01]  /*6050*/  FFMA.FTZ R20, R57, R20, R60 ;  /* 0x0000001439147223 */ /* 0x000fe2000001003c */
[----:B------:R-:W-:-:S03]  /*6060*/  FFMA.FTZ R24, R0, R24, R61 ;  /* 0x0000001800187223 */ /* 0x000fc6000001003d */
[----:B--2---:R-:W-:Y:S01]  /*6070*/  FMUL.FTZ R2, R20, -1.4426950216293334961 ;  /* 0xbfb8aa3b14027820 */ /* 0x004fe20000410000 */
        /* <DEDUP_REMOVED lines=15> */
.L_x_1280:
[----:B------:R-:W-:Y:S01]  /*6170*/  BSSY.RECONVERGENT B0, `(.L_x_1281) ;  /* 0x0000012000007945 */ /* 0x000fe20003800200 */
[----:B------:R-:W-:Y:S01]  /*6180*/  FFMA.FTZ R30, R57, R18, -R30 ;  /* 0x00000012391e7223 */ /* 0x000fe2000001081e */
[----:B------:R-:W-:Y:S01]  /*6190*/  SHF.R.S32.HI R10, RZ, 0x1f, R63 ;  /* 0x0000001fff0a7819 */ /* 0x000fe2000001143f */
[----:B------:R-:W-:Y:S01]  /*61a0*/  FFMA.FTZ R13, R0, R19, -R13 ;  /* 0x00000013000d7223 */ /* 0x000fe2000001080d */
[----:B------:R-:W-:Y:S06]  /*61b0*/  @P4 BRA `(.L_x_1282) ;  /* 0x0000000000344947 */ /* 0x000fec0003800000 */
[----:B------:R-:W3:Y:S01]  /*61c0*/  LDCU.64 UR4, c[0x0][0x3f8] ;  /* 0x00007f00ff0477ac */ /* 0x000ee20008000a00 */
[----:B--2---:R-:W-:Y:S01]  /*61d0*/  MOV R2, R74 ;  /* 0x0000004a00027202 */ /* 0x004fe20000000f00 */
[----:B------:R-:W-:Y:S01]  /*61e0*/  FMUL.FTZ R30, R30, UR9 ;  /* 0x000000091e1e7c20 */ /* 0x000fe20008410000 */
[----:B------:R-:W-:Y:S01]  /*61f0*/  MOV R3, R73 ;  /* 0x0000004900037202 */ /* 0x000fe20000000f00 */
[----:B------:R-:W2:Y:S01]  /*6200*/  LDCU.64 UR20, c[0x0][0x380] ;  /* 0x00007000ff1477ac */ /* 0x000ea20008000a00 */
[----:B------:R-:W-:Y:S01]  /*6210*/  FMUL.FTZ R31, R13, UR9 ;  /* 0x000000090d1f7c20 */ /* 0x000fe20008410000 */
[----:B---3--:R-:W-:Y:S02]  /*6220*/  IMAD R9, R9, UR4, RZ ;  /* 0x0000000409097c24 */ /* 0x008fe4000f8e02ff */
[----:B01----:R-:W-:-:S04]  /*6230*/  IMAD.WIDE.U32 R4, R64, UR4, R2 ;  /* 0x0000000440047c25 */ /* 0x003fc8000f8e0002 */
[----:B------:R-:W-:Y:S01]  /*6240*/  IMAD R9, R64, UR5, R9 ;  /* 0x0000000540097c24 */ /* 0x000fe2000f8e0209 */
[----:B--2---:R-:W-:-:S04]  /*6250*/  LEA R2, P1, R4, UR20, 0x2 ;  /* 0x0000001404027c11 */ /* 0x004fc8000f8210ff */
[----:B------:R-:W-:-:S04]  /*6260*/  IADD3 R9, PT, PT, R5, R9, RZ ;  /* 0x0000000905097210 */ /* 0x000fc80007ffe0ff */
[----:B------:R-:W-:-:S05]  /*6270*/  LEA.HI.X R3, R4, UR21, R9, 0x2, P1 ;  /* 0x0000001504037c11 */ /* 0x000fca00088f1409 */
[----:B------:R3:W-:Y:S02]  /*6280*/  STG.E.64 desc[UR10][R2.64], R30 ;  /* 0x0000001e02007986 */ /* 0x0007e4000c101b0a */
.L_x_1282:
[----:B------:R-:W-:Y:S05]  /*6290*/  BSYNC.RECONVERGENT B0 ;  /* 0x0000000000007941 */ /* 0x000fea0003800200 */
.L_x_1281:
[----:B------:R-:W-:Y:S05]  /*62a0*/  BRA.U !UP0, `(.L_x_1283) ;  /* 0x0000000108487547 */ /* 0x000fea000b800000 */
[----:B------:R-:W-:Y:S01]  /*62b0*/  FFMA.FTZ R8, R57, R8, R60 ;  /* 0x0000000839087223 */ /* 0x000fe2000001003c */
[----:B------:R-:W-:-:S03]  /*62c0*/  FFMA.FTZ R12, R0, R12, R61 ;  /* 0x0000000c000c7223 */ /* 0x000fc6000001003d */
[----:B--23--:R-:W-:Y:S01]  /*62d0*/  FMUL.FTZ R2, R8, -1.4426950216293334961 ;  /* 0xbfb8aa3b08027820 */ /* 0x00cfe20000410000 */
        /* <DEDUP_REMOVED lines=15> */
.L_x_1283:
[----:B------:R-:W-:Y:S01]  /*63d0*/  ISETP.GE.AND.EX P0, PT, R10, UR19, PT, P0 ;  /* 0x000000130a007c0c */ /* 0x000fe2000bf06300 */
[----:B------:R-:W-:Y:S01]  /*63e0*/  FFMA.FTZ R16, R57, R26, -R16 ;  /* 0x0000001a39107223 */ /* 0x000fe20000010810 */
[----:B------:R-:W-:Y:S01]  /*63f0*/  FFMA.FTZ R29, R0, R27, -R29 ;  /* 0x0000001b001d7223 */ /* 0x000fe2000001081d */
[----:B------:R-:W-:Y:S02]  /*6400*/  BSSY.RECONVERGENT B0, `(.L_x_1284) ;  /* 0x000000e000007945 */ /* 0x000fe40003800200 */
[----:B------:R-:W-:Y:S01]  /*6410*/  FMUL.FTZ R16, R16, UR9 ;  /* 0x0000000910107c20 */ /* 0x000fe20008410000 */
[----:B------:R-:W-:-:S07]  /*6420*/  FMUL.FTZ R17, R29, UR9 ;  /* 0x000000091d117c20 */ /* 0x000fce0008410000 */
[----:B------:R-:W-:Y:S05]  /*6430*/  @P0 BRA `(.L_x_1285) ;  /* 0x0000000000280947 */ /* 0x000fea0003800000 */
[----:B------:R-:W4:Y:S01]  /*6440*/  LDCU.64 UR4, c[0x0][0x3f8] ;  /* 0x00007f00ff0477ac */ /* 0x000f220008000a00 */
[----:B------:R-:W-:Y:S01]  /*6450*/  MOV R72, R74 ;  /* 0x0000004a00487202 */ /* 0x000fe20000000f00 */
[----:B------:R-:W5:Y:S01]  /*6460*/  LDCU.64 UR16, c[0x0][0x380] ;  /* 0x00007000ff1077ac */ /* 0x000f620008000a00 */
[----:B----4-:R-:W-:-:S03]  /*6470*/  IMAD R0, R10, UR4, RZ ;  /* 0x000000040a007c24 */ /* 0x010fc6000f8e02ff */
[----:B------:R-:W-:-:S04]  /*6480*/  IMAD.WIDE.U32 R72, R63, UR4, R72 ;  /* 0x000000043f487c25 */ /* 0x000fc8000f8e0048 */
[----:B--23--:R-:W-:Y:S01]  /*6490*/  IMAD R3, R63, UR5, R0 ;  /* 0x000000053f037c24 */ /* 0x00cfe2000f8e0200 */
[----:B-----5:R-:W-:-:S04]  /*64a0*/  LEA R2, P0, R72, UR16, 0x2 ;  /* 0x0000001048027c11 */ /* 0x020fc8000f8010ff */
[----:B------:R-:W-:-:S04]  /*64b0*/  IADD3 R3, PT, PT, R73, R3, RZ ;  /* 0x0000000349037210 */ /* 0x000fc80007ffe0ff */
[----:B------:R-:W-:-:S05]  /*64c0*/  LEA.HI.X R3, R72, UR17, R3, 0x2, P0 ;  /* 0x0000001148037c11 */ /* 0x000fca00080f1403 */
[----:B------:R4:W-:Y:S02]  /*64d0*/  STG.E.64 desc[UR10][R2.64], R16 ;  /* 0x0000001002007986 */ /* 0x0009e4000c101b0a */
.L_x_1285:
[----:B------:R-:W-:Y:S05]  /*64e0*/  BSYNC.RECONVERGENT B0 ;  /* 0x0000000000007941 */ /* 0x000fea0003800200 */
.L_x_1284:
[----:B------:R-:W-:Y:S01]  /*64f0*/  UIADD3 UR7, UPT, UPT, UR14, UR7, URZ ;  /* 0x000000070e077290 */ /* 0x000fe2000fffe0ff */
[----:B------:R-:W-:-:S03]  /*6500*/  IADD3 R62, PT, PT, R62, 0x1, RZ ;  /* 0x000000013e3e7810 */ /* 0x000fc60007ffe0ff */
[----:B------:R-:W-:-:S09]  /*6510*/  UISETP.GE.AND UP0, UPT, UR7, UR6, UPT ;  /* 0x000000060700728c */ /* 0x000fd2000bf06270 */
[----:B------:R-:W-:Y:S05]  /*6520*/  BRA.U !UP0, `(.L_x_1286) ;  /* 0xffffff9d08187547 */ /* 0x000fea000b83ffff */
.L_x_1243:
[----:B01----:R-:W0:Y:S01]  /*6530*/  LDC R4, c[0x0][0x370] ;  /* 0x0000dc00ff047b82 */ /* 0x003e220000000800 */
[----:B------:R-:W-:Y:S01]  /*6540*/  ISETP.NE.AND P2, PT, R59, RZ, PT ;  /* 0x000000ff3b00720c */ /* 0x000fe20003f45270 */
[----:B------:R-:W-:Y:S06]  /*6550*/  BSSY.RECONVERGENT B0, `(.L_x_1287) ;  /* 0x0000011000007945 */ /* 0x000fec0003800200 */
[----:B------:R-:W1:Y:S08]  /*6560*/  LDC R7, c[0x0][0x374] ;  /* 0x0000dd00ff077b82 */ /* 0x000e700000000800 */
[----:B--234-:R-:W2:Y:S01]  /*6570*/  LDC.64 R2, c[0x0][0x3c8] ;  /* 0x0000f200ff027b82 */ /* 0x01cea20000000a00 */
[----:B0-----:R-:W-:-:S02]  /*6580*/  IADD3 R5, PT, PT, R4, -0x1, RZ ;  /* 0xffffffff04057810 */ /* 0x001fc40007ffe0ff */
[----:B------:R-:W-:Y:S02]  /*6590*/  ISETP.NE.AND P1, PT, R4, 0x1, PT ;  /* 0x000000010400780c */ /* 0x000fe40003f25270 */
[----:B-1----:R-:W-:-:S04]  /*65a0*/  IADD3 R0, PT, PT, R7, -0x1, RZ ;  /* 0xffffffff07007810 */ /* 0x002fc80007ffe0ff */
        /* <DEDUP_REMOVED lines=11> */
.L_x_1288:
[----:B------:R-:W-:Y:S05]  /*6660*/  BSYNC.RECONVERGENT B0 ;  /* 0x0000000000007941 */ /* 0x000fea0003800200 */
.L_x_1287:
[----:B------:R-:W-:Y:S05]  /*6670*/  @P0 EXIT ;  /* 0x000000000000094d */ /* 0x000fea0003800000 */
[----:B------:R-:W-:Y:S05]  /*6680*/  @P2 BRA `(.L_x_1289) ;  /* 0x0000000000202947 */ /* 0x000fea0003800000 */
[----:B------:R-:W-:-:S05]  /*6690*/  IMAD R0, R4, R7, RZ ;  /* 0x0000000704007224 */ /* 0x000fca00078e02ff */
[----:B------:R-:W-:-:S13]  /*66a0*/  ISETP.NE.AND P0, PT, R0, -0x1, PT ;  /* 0xffffffff0000780c */ /* 0x000fda0003f05270 */
[----:B------:R-:W-:Y:S05]  /*66b0*/  @!P0 BRA `(.L_x_1289) ;  /* 0x0000000000148947 */ /* 0x000fea0003800000 */
.L_x_1290:
[----:B0-----:R-:W2:Y:S04]  /*66c0*/  LDG.E.STRONG.GPU R5, desc[UR10][R2.64] ;  /* 0x0000000a02057981 */ /* 0x001ea8000c1ef900 */
[----:B--2---:R-:W-:Y:S01]  /*66d0*/  CCTL.IVALL ;  /* 0x00000000ff00798f */ /* 0x004fe20002000000 */
[----:B------:R-:W-:Y:S05]  /*66e0*/  YIELD ;  /* 0x0000000000007946 */ /* 0x000fea0003800000 */
[----:B------:R-:W-:-:S13]  /*66f0*/  ISETP.NE.AND P0, PT, R5, R0, PT ;  /* 0x000000000500720c */ /* 0x000fda0003f05270 */
[----:B------:R-:W-:Y:S05]  /*6700*/  @P0 BRA `(.L_x_1290) ;  /* 0xfffffffc00ec0947 */ /* 0x000fea000383ffff */
.L_x_1289:
        /* <DEDUP_REMOVED lines=48> */
[----:B0-----:R-:W-:Y:S02]  /*6a10*/  IADD3 R25, P1, PT, R20, UR4, RZ ;  /* 0x0000000414197c10 */ /* 0x001fe4000ff3e0ff */
        /* <DEDUP_REMOVED lines=11> */
.L_x_1293:
        /* <DEDUP_REMOVED lines=31> */
.L_x_1292:
[----:B------:R-:W-:Y:S05]  /*6cc0*/  BSYNC.RECONVERGENT B0 ;  /* 0x0000000000007941 */ /* 0x000fea0003800200 */
.L_x_1291:
[----:B------:R-:W-:Y:S05]  /*6cd0*/  @!P0 EXIT ;  /* 0x000000000000894d */ /* 0x000fea0003800000 */
[C---:B------:R-:W-:Y:S01]  /*6ce0*/  SHF.L.U64.HI R13, R12.reuse, 0x2, R13 ;  /* 0x000000020c0d7819 */ /* 0x040fe2000001020d */
[----:B------:R-:W1:Y:S01]  /*6cf0*/  LDCU.64 UR4, c[0x0][0x3d8] ;  /* 0x00007b00ff0477ac */ /* 0x000e620008000a00 */
[----:B0-----:R-:W-:Y:S02]  /*6d00*/  SHF.L.U32 R19, R12, 0x2, RZ ;  /* 0x000000020c137819 */ /* 0x001fe400000006ff */
[C---:B------:R-:W-:Y:S01]  /*6d10*/  SHF.L.U64.HI R21, R26.reuse, 0x2, R33 ;  /* 0x000000021a157819 */ /* 0x040fe20000010221 */
[----:B------:R-:W0:Y:S01]  /*6d20*/  LDCU.64 UR6, c[0x0][0x388] ;  /* 0x00007100ff0677ac */ /* 0x000e220008000a00 */
[----:B------:R-:W-:Y:S02]  /*6d30*/  SHF.L.U32 R23, R26, 0x2, RZ ;  /* 0x000000021a177819 */ /* 0x000fe400000006ff */
[C---:B------:R-:W-:Y:S01]  /*6d40*/  SHF.L.U64.HI R15, R0.reuse, 0x2, R3 ;  /* 0x00000002000f7819 */ /* 0x040fe20000010203 */
[----:B------:R-:W2:Y:S01]  /*6d50*/  LDCU.64 UR8, c[0x0][0x390] ;  /* 0x00007200ff0877ac */ /* 0x000ea20008000a00 */
[----:B------:R-:W-:-:S07]  /*6d60*/  SHF.L.U32 R17, R0, 0x2, RZ ;  /* 0x0000000200117819 */ /* 0x000fce00000006ff */
.L_x_1294:
        /* <DEDUP_REMOVED lines=9> */
[----:B------:R-:W-:-:S02]  /*6e00*/  IADD3.X R25, PT, PT, R5, R21, RZ, P2, !PT ;  /* 0x0000001505197210 */ /* 0x000fc400017fe4ff */
[----:B------:R-:W-:Y:S01]  /*6e10*/  IADD3.X R11, PT, PT, R5, R13, RZ, P1, !PT ;  /* 0x0000000d050b7210 */ /* 0x000fe20000ffe4ff */
[----:B------:R-:W3:Y:S04]  /*6e20*/  LDG.E R7, desc[UR10][R6.64] ;  /* 0x0000000a06077981 */ /* 0x000ee8000c1e1900 */
[----:B------:R-:W4:Y:S04]  /*6e30*/  LDG.E R10, desc[UR10][R10.64] ;  /* 0x0000000a0a0a7981 */ /* 0x000f28000c1e1900 */
[----:B------:R-:W4:Y:S01]  /*6e40*/  LDG.E R25, desc[UR10][R24.64] ;  /* 0x0000000a18197981 */ /* 0x000f22000c1e1900 */
[----:B------:R-:W-:-:S02]  /*6e50*/  LOP3.LUT R8, R18, 0xfffffffc, RZ, 0xc0, !PT ;  /* 0xfffffffc12087812 */ /* 0x000fc400078ec0ff */
[----:B------:R-:W-:Y:S02]  /*6e60*/  LOP3.LUT R9, R20, 0x1, RZ, 0xc0, !PT ;  /* 0x0000000114097812 */ /* 0x000fe400078ec0ff */
[----:B0-----:R-:W-:-:S04]  /*6e70*/  IADD3 R26, P0, PT, R8, UR6, RZ ;  /* 0x00000006081a7c10 */ /* 0x001fc8000ff1e0ff */
[C---:B------:R-:W-:Y:S02]  /*6e80*/  IADD3.X R27, PT, PT, R9.reuse, UR7, RZ, P0, !PT ;  /* 0x00000007091b7c10 */ /* 0x040fe400087fe4ff */
[C---:B--2---:R-:W-:Y:S02]  /*6e90*/  IADD3 R28, P0, PT, R8.reuse, UR8, RZ ;  /* 0x00000008081c7c10 */ /* 0x044fe4000ff1e0ff */
[----:B------:R-:W-:Y:S02]  /*6ea0*/  IADD3 R8, P1, PT, R8, UR4, RZ ;  /* 0x0000000408087c10 */ /* 0x000fe4000ff3e0ff */
[----:B------:R-:W-:Y:S02]  /*6eb0*/  IADD3.X R29, PT, PT, R9, UR9, RZ, P0, !PT ;  /* 0x00000009091d7c10 */ /* 0x000fe400087fe4ff */
[----:B-1----:R-:W-:Y:S02]  /*6ec0*/  IADD3 R4, P2, PT, R8, R23, RZ ;  /* 0x0000001708047210 */ /* 0x002fe40007f5e0ff */
[----:B---3--:R-:W-:-:S02]  /*6ed0*/  F2FP.BF16.F32.PACK_AB R31, R7, R2 ;  /* 0x00000002071f723e */ /* 0x008fc400000010ff */
[----:B------:R-:W-:-:S04]  /*6ee0*/  LOP3.LUT R2, R20, 0x3, RZ, 0xc0, !PT ;  /* 0x0000000314027812 */ /* 0x000fc800078ec0ff */
[----:B------:R-:W-:Y:S02]  /*6ef0*/  IADD3.X R9, PT, PT, R2, UR5, RZ, P1, !PT ;  /* 0x0000000502097c10 */ /* 0x000fe40008ffe4ff */
[----:B----4-:R-:W-:Y:S02]  /*6f00*/  F2FP.BF16.F32.PACK_AB R33, R25, R10 ;  /* 0x0000000a1921723e */ /* 0x010fe400000010ff */
[C---:B------:R-:W-:Y:S02]  /*6f10*/  IADD3 R10, P0, PT, R8.reuse, R17, RZ ;  /* 0x00000011080a7210 */ /* 0x040fe40007f1e0ff */
[----:B------:R-:W-:Y:S02]  /*6f20*/  IADD3 R6, P1, PT, R8, R19, RZ ;  /* 0x0000001308067210 */ /* 0x000fe40007f3e0ff */
[C---:B------:R-:W-:Y:S02]  /*6f30*/  IADD3.X R11, PT, PT, R9.reuse, R15, RZ, P0, !PT ;  /* 0x0000000f090b7210 */ /* 0x040fe400007fe4ff */
[----:B------:R-:W-:-:S02]  /*6f40*/  IADD3.X R7, PT, PT, R9, R13, RZ, P1, !PT ;  /* 0x0000000d09077210 */ /* 0x000fc40000ffe4ff */
        /* <DEDUP_REMOVED lines=57> */
.L_x_1295:
        /* <DEDUP_REMOVED lines=10> */
.L_x_2498:


//--------------------- .text._Z35group_norm_nhwc_bwd_one_pass_kernelI11Fp32IOFp16WLi64ELi4ELi128EEv26Group_norm_nhwc_bwd_params --------------------------
	.section	.text._Z35group_norm_nhwc_bwd_one_pass_kernelI11Fp32IOFp16WLi64ELi4ELi128EEv26Group_norm_nhwc_bwd_params,"ax",@progbits
	.align	128
        .global         _Z35group_norm_nhwc_bwd_one_pass_kernelI11Fp32IOFp16WLi64ELi4ELi128EEv26Group_norm_nhwc_bwd_params
        .type           _Z35group_norm_nhwc_bwd_one_pass_kernelI11Fp32IOFp16WLi64ELi4ELi128EEv26Group_norm_nhwc_bwd_params,@function
        .size           _Z35group_norm_nhwc_bwd_one_pass_kernelI11Fp32IOFp16WLi64ELi4ELi128EEv26Group_norm_nhwc_bwd_params,(.L_x_2499 - _Z35group_norm_nhwc_bwd_one_pass_kernelI11Fp32IOFp16WLi64ELi4ELi128EEv26Group_norm_nhwc_bwd_params)
        .other          _Z35group_norm_nhwc_bwd_one_pass_kernelI11Fp32IOFp16WLi64ELi4ELi128EEv26Group_norm_nhwc_bwd_params,@"STO_CUDA_ENTRY STV_DEFAULT"
_Z35group_norm_nhwc_bwd_one_pass_kernelI11Fp32IOFp16WLi64ELi4ELi128EEv26Group_norm_nhwc_bwd_params:
.text._Z35group_norm_nhwc_bwd_one_pass_kernelI11Fp32IOFp16WLi64ELi4ELi128EEv26Group_norm_nhwc_bwd_params:
        /* <DEDUP_REMOVED lines=27> */
.L_x_1317:
        /* <DEDUP_REMOVED lines=95> */
[----:B----4-:R-:W-:Y:S02]  /*07a0*/  @P2 HADD2.F32 R30, -RZ, R2.H0_H0 ;  /* 0x20000002ff1e2230 */ /* 0x010fe40000004100 */
[----:B------:R-:W-:Y:S01]  /*07b0*/  FMUL.FTZ R2, R13, UR17 ;  /* 0x000000110d027c20 */ /* 0x000fe20008410000 */
[----:B-----5:R-:W-:Y:S02]  /*07c0*/  @P2 HADD2.F32 R28, -RZ, R18.H0_H0 ;  /* 0x20000012ff1c2230 */ /* 0x020fe40000004100 */
[----:B------:R-:W-:Y:S02]  /*07d0*/  HADD2.F32 R27, -RZ, R27.H0_H0 ;  /* 0x2000001bff1b7230 */ /* 0x000fe40000004100 */
[----:B------:R-:W-:Y:S01]  /*07e0*/  HADD2.F32 R25, -RZ, R25.H0_H0 ;  /* 0x20000019ff197230 */ /* 0x000fe20000004100 */
        /* <DEDUP_REMOVED lines=21> */
.L_x_1297:
        /* <DEDUP_REMOVED lines=44> */
.L_x_1299:
[----:B------:R-:W-:Y:S05]  /*0c00*/  BSYNC.RECONVERGENT B0 ;  /* 0x0000000000007941 */ /* 0x000fea0003800200 */
.L_x_1298:
        /* <DEDUP_REMOVED lines=15> */
.L_x_1301:
[----:B------:R-:W-:Y:S05]  /*0d00*/  BSYNC.RECONVERGENT B0 ;  /* 0x0000000000007941 */ /* 0x000fea0003800200 */
.L_x_1300:
        /* <DEDUP_REMOVED lines=318> */
.L_x_1303:
[----:B------:R-:W-:Y:S05]  /*20f0*/  BSYNC.RECONVERGENT B0 ;  /* 0x0000000000007941 */ /* 0x000fea0003800200 */
.L_x_1302:
        /* <DEDUP_REMOVED lines=28> */
.L_x_1305:
[----:B------:R-:W-:Y:S05]  /*22c0*/  BSYNC.RECONVERGENT B0 ;  /* 0x0000000000007941 */ /* 0x000fea0003800200 */
.L_x_1304:
        /* <DEDUP_REMOVED lines=30> */
.L_x_1308:
[----:B0-----:R-:W4:Y:S04]  /*24b0*/  LDG.E.STRONG.GPU R3, desc[UR14][R8.64] ;  /* 0x0000000e08037981 */ /* 0x001f28000c1ef900 */
[----:B----4-:R-:W-:Y:S01]  /*24c0*/  CCTL.IVALL ;  /* 0x00000000ff00798f */ /* 0x010fe20002000000 */
[----:B------:R-:W-:Y:S05]  /*24d0*/  YIELD ;  /* 0x0000000000007946 */ /* 0x000fea0003800000 */
[----:B------:R-:W-:-:S13]  /*24e0*/  ISETP.NE.AND P1, PT, R3, R12, PT ;  /* 0x0000000c0300720c */ /* 0x000fda0003f25270 */
[----:B------:R-:W-:Y:S05]  /*24f0*/  @P1 BRA `(.L_x_1308) ;  /* 0xfffffffc00ec1947 */ /* 0x000fea000383ffff */
.L_x_1307:
[----:B------:R-:W-:Y:S05]  /*2500*/  WARPSYNC.ALL ;  /* 0x0000000000007948 */ /* 0x000fea0003800000 */
[----:B------:R-:W-:Y:S01]  /*2510*/  BAR.SYNC.DEFER_BLOCKING 0x0 ;  /* 0x0000000000007b1d */ /* 0x000fe20000010000 */
[----:B0-----:R-:W-:-:S05]  /*2520*/  HFMA2 R3, -RZ, RZ, 0, 0 ;  /* 0x00000000ff037431 */ /* 0x001fca00000001ff */
[----:B------:R-:W-:Y:S05]  /*2530*/  @!P4 BRA `(.L_x_1309) ;  /* 0x00000004002cc947 */ /* 0x000fea0003800000 */
[----:B------:R-:W-:-:S07]  /*2540*/  MOV R3, RZ ;  /* 0x000000ff00037202 */ /* 0x000fce0000000f00 */
.L_x_1310:
        /* <DEDUP_REMOVED lines=74> */
.L_x_1309:
        /* <DEDUP_REMOVED lines=44> */
.L_x_1311:
        /* <DEDUP_REMOVED lines=22> */
.L_x_1312:
        /* <DEDUP_REMOVED lines=11> */
.L_x_1313:
[----:B------:R-:W-:Y:S05]  /*2ec0*/  BSYNC.RECONVERGENT B0 ;  /* 0x0000000000007941 */ /* 0x000fea0003800200 */
.L_x_1306:
        /* <DEDUP_REMOVED lines=26> */
.L_x_1314:
        /* <DEDUP_REMOVED lines=22> */
.L_x_1316:
[----:B------:R-:W-:Y:S05]  /*31d0*/  BSYNC.RECONVERGENT B0 ;  /* 0x0000000000007941 */ /* 0x000fea0003800200 */
.L_x_1315:
[----:B------:R-:W-:Y:S02]  /*31e0*/  UIADD3 UR11, UPT, UPT, UR21, UR11, URZ ;  /* 0x0000000b150b7290 */ /* 0x000fe4000fffe0ff */
[----:B------:R-:W-:Y:S02]  /*31f0*/  UIADD3 UR4, UPT, UPT, UR4, 0x1, URZ ;  /* 0x0000000104047890 */ /* 0x000fe4000fffe0ff */
[----:B------:R-:W-:-:S09]  /*3200*/  UISETP.GE.AND UP0, UPT, UR11, UR5, UPT ;  /* 0x000000050b00728c */ /* 0x000fd2000bf06270 */
[----:B------:R-:W-:Y:S05]  /*3210*/  BRA.U !UP0, `(.L_x_1317) ;  /* 0xffffffcd08e47547 */ /* 0x000fea000b83ffff */
.L_x_1296:
        /* <DEDUP_REMOVED lines=19> */
.L_x_1319:
[----:B------:R-:W-:Y:S05]  /*3350*/  BSYNC.RECONVERGENT B0 ;  /* 0x0000000000007941 */ /* 0x000fea0003800200 */
.L_x_1318:
[----:B------:R-:W-:Y:S05]  /*3360*/  @P0 EXIT ;  /* 0x000000000000094d */ /* 0x000fea0003800000 */
[----:B------:R-:W-:Y:S05]  /*3370*/  @P2 BRA `(.L_x_1320) ;  /* 0x0000000000202947 */ /* 0x000fea0003800000 */
[----:B------:R-:W-:-:S05]  /*3380*/  IMAD R0, R4, R7, RZ ;  /* 0x0000000704007224 */ /* 0x000fca00078e02ff */
[----:B------:R-:W-:-:S13]  /*3390*/  ISETP.NE.AND P0, PT, R0, -0x1, PT ;  /* 0xffffffff0000780c */ /* 0x000fda0003f05270 */
[----:B------:R-:W-:Y:S05]  /*33a0*/  @!P0 BRA `(.L_x_1320) ;  /* 0x0000000000148947 */ /* 0x000fea0003800000 */
.L_x_1321:
[----:B0-----:R-:W3:Y:S04]  /*33b0*/  LDG.E.STRONG.GPU R5, desc[UR14][R2.64] ;  /* 0x0000000e02057981 */ /* 0x001ee8000c1ef900 */
[----:B---3--:R-:W-:Y:S01]  /*33c0*/  CCTL.IVALL ;  /* 0x00000000ff00798f */ /* 0x008fe20002000000 */
[----:B------:R-:W-:Y:S05]  /*33d0*/  YIELD ;  /* 0x0000000000007946 */ /* 0x000fea0003800000 */
[----:B------:R-:W-:-:S13]  /*33e0*/  ISETP.NE.AND P0, PT, R5, R0, PT ;  /* 0x000000000500720c */ /* 0x000fda0003f05270 */
[----:B------:R-:W-:Y:S05]  /*33f0*/  @P0 BRA `(.L_x_1321) ;  /* 0xfffffffc00ec0947 */ /* 0x000fea000383ffff */
.L_x_1320:
        /* <DEDUP_REMOVED lines=67> */
.L_x_1324:
        /* <DEDUP_REMOVED lines=32> */
.L_x_1323:
[----:B------:R-:W-:Y:S05]  /*3a30*/  BSYNC.RECONVERGENT B0 ;  /* 0x0000000000007941 */ /* 0x000fea0003800200 */
.L_x_1322:
        /* <DEDUP_REMOVED lines=11> */
.L_x_1326:
        /* <DEDUP_REMOVED lines=81> */
[----:B---3--:R-:W-:Y:S02]  /*4000*/  F2FP.F16.F32.PACK_AB R5, R11, R4 ;  /* 0x000000040b05723e */ /* 0x008fe400000000ff */
[----:B----4-:R-:W-:-:S03]  /*4010*/  F2FP.F16.F32.PACK_AB R7, R9, R6 ;  /* 0x000000060907723e */ /* 0x010fc600000000ff */
[----:B------:R1:W-:Y:S04]  /*4020*/  STG.E desc[UR14][R2.64], R5 ;  /* 0x0000000502007986 */ /* 0x0003e8000c10190e */
[----:B------:R1:W-:Y:S01]  /*4030*/  STG.E desc[UR14][R14.64], R7 ;  /* 0x000000070e007986 */ /* 0x0003e2000c10190e */
[----:B------:R-:W-:Y:S01]  /*4040*/  HFMA2 R11, -RZ, RZ, 0, 0 ;  /* 0x00000000ff0b7431 */ /* 0x000fe200000001ff */
[----:B------:R-:W-:Y:S06]  /*4050*/  @P0 BRA `(.L_x_1326) ;  /* 0xfffffff800a40947 */ /* 0x000fec000383ffff */
[----:B------:R-:W-:Y:S05]  /*4060*/  BSYNC.RECONVERGENT B0 ;  /* 0x0000000000007941 */ /* 0x000fea0003800200 */
.L_x_1325:
[----:B------:R-:W-:Y:S05]  /*4070*/  EXIT ;  /* 0x000000000000794d */ /* 0x000fea0003800000 */
.L_x_1327:
        /* <DEDUP_REMOVED lines=16> */
.L_x_2499:


//--------------------- .text._Z35group_norm_nhwc_bwd_one_pass_kernelI11Fp32IOFp16WLi128ELi4ELi128EEv26Group_norm_nhwc_bwd_params --------------------------
	.section	.text._Z35group_norm_nhwc_bwd_one_pass_kernelI11Fp32IOFp16WLi128ELi4ELi128EEv26Group_norm_nhwc_bwd_params,"ax",@progbits
	.align	128
        .global         _Z35group_norm_nhwc_bwd_one_pass_kernelI11Fp32IOFp16WLi128ELi4ELi128EEv26Group_norm_nhwc_bwd_params
        .type           _Z35group_norm_nhwc_bwd_one_pass_kernelI11Fp32IOFp16WLi128ELi4ELi128EEv26Group_norm_nhwc_bwd_params,@function
        .size           _Z35group_norm_nhwc_bwd_one_pass_kernelI11Fp32IOFp16WLi128ELi4ELi128EEv26Group_norm_nhwc_bwd_params,(.L_x_2500 - _Z35group_norm_nhwc_bwd_one_pass_kernelI11Fp32IOFp16WLi128ELi4ELi128EEv26Group_norm_nhwc_bwd_params)
        .other          _Z35group_norm_nhwc_bwd_one_pass_kernelI11Fp32IOFp16WLi128ELi4ELi128EEv26Group_norm_nhwc_bwd_params,@"STO_CUDA_ENTRY STV_DEFAULT"
_Z35group_norm_nhwc_bwd_one_pass_kernelI11Fp32IOFp16WLi128ELi4ELi128EEv26Group_norm_nhwc_bwd_params:
.text._Z35group_norm_nhwc_bwd_one_pass_kernelI11Fp32IOFp16WLi128ELi4ELi128EEv26Group_norm_nhwc_bwd_params:
        /* <DEDUP_REMOVED lines=27> */
.L_x_1353:
        /* <DEDUP_REMOVED lines=116> */
[----:B---3--:R-:W-:Y:S02]  /*08f0*/  @P3 HADD2.F32 R32, -RZ, R25.H0_H0 ;  /* 0x20000019ff203230 */ /* 0x008fe40000004100 */
[----:B----4-:R-:W-:Y:S02]  /*0900*/  @P3 HADD2.F32 R33, -RZ, R24.H0_H0 ;  /* 0x20000018ff213230 */ /* 0x010fe40000004100 */
[----:B------:R-:W-:Y:S02]  /*0910*/  HADD2.F32 R29, -RZ, R29.H0_H0 ;  /* 0x2000001dff1d7230 */ /* 0x000fe40000004100 */
[----:B------:R-:W-:Y:S01]  /*0920*/  HADD2.F32 R0, -RZ, R0.H0_H0 ;  /* 0x20000000ff007230 */ /* 0x000fe20000004100 */
        /* <DEDUP_REMOVED lines=30> */
.L_x_1329:
        /* <DEDUP_REMOVED lines=68> */
.L_x_1330:
        /* <DEDUP_REMOVED lines=37> */
.L_x_1332:
[----:B------:R-:W-:Y:S05]  /*11a0*/  BSYNC.RECONVERGENT B0 ;  /* 0x0000000000007941 */ /* 0x000fea0003800200 */
.L_x_1331:
        /* <DEDUP_REMOVED lines=14> */
.L_x_1334:
[----:B------:R-:W-:Y:S05]  /*1290*/  BSYNC.RECONVERGENT B0 ;  /* 0x0000000000007941 */ /* 0x000fea0003800200 */
.L_x_1333:
        /* <DEDUP_REMOVED lines=319> */
.L_x_1336:
[----:B------:R-:W-:Y:S05]  /*2690*/  BSYNC.RECONVERGENT B0 ;  /* 0x0000000000007941 */ /* 0x000fea0003800200 */
.L_x_1335:
        /* <DEDUP_REMOVED lines=28> */
.L_x_1338:
[----:B------:R-:W-:Y:S05]  /*2860*/  BSYNC.RECONVERGENT B0 ;  /* 0x0000000000007941 */ /* 0x000fea0003800200 */
.L_x_1337:
        /* <DEDUP_REMOVED lines=25> */
.L_x_1341:
[----:B----4-:R-:W2:Y:S04]  /*2a00*/  LDG.E.STRONG.GPU R14, desc[UR12][R12.64] ;  /* 0x0000000c0c0e7981 */ /* 0x010ea8000c1ef900 */
[----:B--2---:R-:W-:Y:S01]  /*2a10*/  CCTL.IVALL ;  /* 0x00000000ff00798f */ /* 0x004fe20002000000 */
[----:B------:R-:W-:Y:S05]  /*2a20*/  YIELD ;  /* 0x0000000000007946 */ /* 0x000fea0003800000 */
[----:B------:R-:W-:-:S13]  /*2a30*/  ISETP.NE.AND P1, PT, R14, R19, PT ;  /* 0x000000130e00720c */ /* 0x000fda0003f25270 */
[----:B------:R-:W-:Y:S05]  /*2a40*/  @P1 BRA `(.L_x_1341) ;  /* 0xfffffffc00ec1947 */ /* 0x000fea000383ffff */
.L_x_1340:
[----:B------:R-:W-:Y:S05]  /*2a50*/  WARPSYNC.ALL ;  /* 0x0000000000007948 */ /* 0x000fea0003800000 */
[----:B------:R-:W-:Y:S01]  /*2a60*/  BAR.SYNC.DEFER_BLOCKING 0x0 ;  /* 0x0000000000007b1d */ /* 0x000fe20000010000 */
[----:B------:R-:W-:-:S05]  /*2a70*/  HFMA2 R18, -RZ, RZ, 0, 0 ;  /* 0x00000000ff127431 */ /* 0x000fca00000001ff */
[----:B------:R-:W-:Y:S05]  /*2a80*/  @!P2 BRA `(.L_x_1342) ;  /* 0x000000040014a947 */ /* 0x000fea0003800000 */
[----:B------:R-:W-:-:S07]  /*2a90*/  MOV R22, RZ ;  /* 0x000000ff00167202 */ /* 0x000fce0000000f00 */
.L_x_1343:
        /* <DEDUP_REMOVED lines=68> */
.L_x_1342:
        /* <DEDUP_REMOVED lines=40> */
.L_x_1344:
        /* <DEDUP_REMOVED lines=20> */
.L_x_1345:
        /* <DEDUP_REMOVED lines=10> */
.L_x_1346:
[----:B------:R-:W-:Y:S05]  /*3340*/  BSYNC.RECONVERGENT B0 ;  /* 0x0000000000007941 */ /* 0x000fea0003800200 */
.L_x_1339:
        /* <DEDUP_REMOVED lines=34> */
.L_x_1347:
        /* <DEDUP_REMOVED lines=20> */
.L_x_1349:
[----:B------:R-:W-:Y:S05]  /*36b0*/  BSYNC.RECONVERGENT B0 ;  /* 0x0000000000007941 */ /* 0x000fea0003800200 */
.L_x_1348:
        /* <DEDUP_REMOVED lines=22> */
.L_x_1350:
        /* <DEDUP_REMOVED lines=23> */
.L_x_1352:
[----:B------:R-:W-:Y:S05]  /*3990*/  BSYNC.RECONVERGENT B0 ;  /* 0x0000000000007941 */ /* 0x000fea0003800200 */
.L_x_1351:
[----:B------:R-:W-:Y:S01]  /*39a0*/  UIADD3 UR8, UPT, UPT, UR14, UR8, URZ ;  /* 0x000000080e087290 */ /* 0x000fe2000fffe0ff */
[----:B------:R-:W-:-:S03]  /*39b0*/  IADD3 R34, PT, PT, R34, 0x1, RZ ;  /* 0x0000000122227810 */ /* 0x000fc60007ffe0ff */
[----:B------:R-:W-:-:S09]  /*39c0*/  UISETP.GE.AND UP0, UPT, UR8, UR6, UPT ;  /* 0x000000060800728c */ /* 0x000fd2000bf06270 */
[----:B------:R-:W-:Y:S05]  /*39d0*/  BRA.U !UP0, `(.L_x_1353) ;  /* 0xffffffc508f47547 */ /* 0x000fea000b83ffff */
.L_x_1328:
        /* <DEDUP_REMOVED lines=19> */
.L_x_1355:
[----:B------:R-:W-:Y:S05]  /*3b10*/  BSYNC.RECONVERGENT B0 ;  /* 0x0000000000007941 */ /* 0x000fea0003800200 */
.L_x_1354:
[----:B------:R-:W-:Y:S05]  /*3b20*/  @P0 EXIT ;  /* 0x000000000000094d */ /* 0x000fea0003800000 */
[----:B------:R-:W-:Y:S05]  /*3b30*/  @P2 BRA `(.L_x_1356) ;  /* 0x0000000000202947 */ /* 0x000fea0003800000 */
[----:B------:R-:W-:-:S05]  /*3b40*/  IMAD R0, R4, R7, RZ ;  /* 0x0000000704007224 */ /* 0x000fca00078e02ff */
[----:B------:R-:W-:-:S13]  /*3b50*/  ISETP.NE.AND P0, PT, R0, -0x1, PT ;  /* 0xffffffff0000780c */ /* 0x000fda0003f05270 */
[----:B------:R-:W-:Y:S05]  /*3b60*/  @!P0 BRA `(.L_x_1356) ;  /* 0x0000000000148947 */ /* 0x000fea0003800000 */
.L_x_1357:
[----:B0-----:R-:W3:Y:S04]  /*3b70*/  LDG.E.STRONG.GPU R5, desc[UR12][R2.64] ;  /* 0x0000000c02057981 */ /* 0x001ee8000c1ef900 */
[----:B---3--:R-:W-:Y:S01]  /*3b80*/  CCTL.IVALL ;  /* 0x00000000ff00798f */ /* 0x008fe20002000000 */
[----:B------:R-:W-:Y:S05]  /*3b90*/  YIELD ;  /* 0x0000000000007946 */ /* 0x000fea0003800000 */
[----:B------:R-:W-:-:S13]  /*3ba0*/  ISETP.NE.AND P0, PT, R5, R0, PT ;  /* 0x000000000500720c */ /* 0x000fda0003f05270 */
[----:B------:R-:W-:Y:S05]  /*3bb0*/  @P0 BRA `(.L_x_1357) ;  /* 0xfffffffc00ec0947 */ /* 0x000fea000383ffff */
.L_x_1356:
        /* <DEDUP_REMOVED lines=67> */
.L_x_1360:
        /* <DEDUP_REMOVED lines=27> */
[----:B------:R-:W-:Y:S02]  /*41a0*/  MOV R9, R20 ;  /* 0x0000001400097202 */ /* 0x000fe40000000f00 */
[----:B---3--:R-:W-:Y:S01]  /*41b0*/  F2FP.F16.F32.PACK_AB R15, R13, R10 ;  /* 0x0000000a0d0f723e */ /* 0x008fe200000000ff */
[----:B------:R0:W-:Y:S04]  /*41c0*/  STG.E desc[UR12][R6.64], R5 ;  /* 0x0000000506007986 */ /* 0x0001e8000c10190c */
[----:B------:R0:W-:Y:S01]  /*41d0*/  STG.E desc[UR12][R8.64], R15 ;  /* 0x0000000f08007986 */ /* 0x0001e2000c10190c */
[----:B------:R-:W-:Y:S01]  /*41e0*/  IADD3.X R20, PT, PT, RZ, R20, RZ, P3, !PT ;  /* 0x00000014ff147210 */ /* 0x000fe20001ffe4ff */
[----:B------:R-:W-:Y:S06]  /*41f0*/  @P1 BRA `(.L_x_1360) ;  /* 0xfffffffc007c1947 */ /* 0x000fec000383ffff */
.L_x_1359:
[----:B------:R-:W-:Y:S05]  /*4200*/  BSYNC.RECONVERGENT B0 ;  /* 0x0000000000007941 */ /* 0x000fea0003800200 */
.L_x_1358:
        /* <DEDUP_REMOVED lines=11> */
.L_x_1362:
        /* <DEDUP_REMOVED lines=20> */
[----:B---3--:R-:W-:Y:S02]  /*4400*/  F2FP.F16.F32.PACK_AB R5, R7, R2 ;  /* 0x000000020705723e */ /* 0x008fe400000000ff */
[----:B------:R-:W-:-:S02]  /*4410*/  IADD3 R2, P1, PT, R15, UR14, RZ ;  /* 0x0000000e0f027c10 */ /* 0x000fc4000ff3e0ff */
[----:B------:R-:W-:Y:S02]  /*4420*/  IADD3.X R15, PT, PT, R16, UR19, RZ, P0, !PT ;  /* 0x00000013100f7c10 */ /* 0x000fe400087fe4ff */
[----:B------:R-:W-:Y:S02]  /*4430*/  IADD3.X R3, PT, PT, R3, UR15, RZ, P1, !PT ;  /* 0x0000000f03037c10 */ /* 0x000fe40008ffe4ff */
[----:B-----5:R-:W-:Y:S02]  /*4440*/  F2FP.F16.F32.PACK_AB R19, R11, R8 ;  /* 0x000000080b13723e */ /* 0x020fe400000000ff */
        /* <DEDUP_REMOVED lines=37> */
[----:B--2---:R-:W-:-:S03]  /*46a0*/  F2FP.F16.F32.PACK_AB R23, R23, R20 ;  /* 0x000000141717723e */ /* 0x004fc600000000ff */
        /* <DEDUP_REMOVED lines=25> */
.L_x_1361:
[----:B------:R-:W-:Y:S05]  /*4840*/  EXIT ;  /* 0x000000000000794d */ /* 0x000fea0003800000 */
.L_x_1363:
        /* <DEDUP_REMOVED lines=11> */
.L_x_2500:


//--------------------- .text._Z35group_norm_nhwc_bwd_one_pass_kernelI11Fp32IOFp16WLi256ELi4ELi128EEv26Group_norm_nhwc_bwd_params --------------------------
	.section	.text._Z35group_norm_nhwc_bwd_one_pass_kernelI11Fp32IOFp16WLi256ELi4ELi128EEv26Group_norm_nhwc_bwd_params,"ax",@progbits
	.align	128
        .global         _Z35group_norm_nhwc_bwd_one_pass_kernelI11Fp32IOFp16WLi256ELi4ELi128EEv26Group_norm_nhwc_bwd_params
        .type           _Z35group_norm_nhwc_bwd_one_pass_kernelI11Fp32IOFp16WLi256ELi4ELi128EEv26Group_norm_nhwc_bwd_params,@function
        .size           _Z35group_norm_nhwc_bwd_one_pass_kernelI11Fp32IOFp16WLi256ELi4ELi128EEv26Group_norm_nhwc_bwd_params,(.L_x_2501 - _Z35group_norm_nhwc_bwd_one_pass_kernelI11Fp32IOFp16WLi256ELi4ELi128EEv26Group_norm_nhwc_bwd_params)
        .other          _Z35group_norm_nhwc_bwd_one_pass_kernelI11Fp32IOFp16WLi256ELi4ELi128EEv26Group_norm_nhwc_bwd_params,@"STO_CUDA_ENTRY STV_DEFAULT"
_Z35group_norm_nhwc_bwd_one_pass_kernelI11Fp32IOFp16WLi256ELi4ELi128EEv26Group_norm_nhwc_bwd_params:
.text._Z35group_norm_nhwc_bwd_one_pass_kernelI11Fp32IOFp16WLi256ELi4ELi128EEv26Group_norm_nhwc_bwd_params:
        /* <DEDUP_REMOVED lines=24> */
.L_x_1395:
        /* <DEDUP_REMOVED lines=162> */
[----:B--2---:R-:W-:Y:S02]  /*0ba0*/  HADD2.F32 R37, -RZ, R37.H0_H0 ;  /* 0x20000025ff257230 */ /* 0x004fe40000004100 */
[----:B---3--:R-:W-:Y:S02]  /*0bb0*/  @P4 HADD2.F32 R40, -RZ, R31.H0_H0 ;  /* 0x2000001fff284230 */ /* 0x008fe40000004100 */
[----:B----4-:R-:W-:Y:S02]  /*0bc0*/  @P4 HADD2.F32 R41, -RZ, R0.H0_H0 ;  /* 0x20000000ff294230 */ /* 0x010fe40000004100 */
[----:B------:R-:W-:Y:S01]  /*0bd0*/  HADD2.F32 R0, -RZ, R34.H0_H0 ;  /* 0x20000022ff007230 */ /* 0x000fe20000004100 */
        /* <DEDUP_REMOVED lines=58> */
.L_x_1365:
        /* <DEDUP_REMOVED lines=128> */
.L_x_1366:
        /* <DEDUP_REMOVED lines=42> */
.L_x_1368:
[----:B------:R-:W-:Y:S05]  /*1a20*/  BSYNC.RECONVERGENT B0 ;  /* 0x0000000000007941 */ /* 0x000fea0003800200 */
.L_x_1367:
        /* <DEDUP_REMOVED lines=12> */
.L_x_1370:
[----:B------:R-:W-:Y:S05]  /*1af0*/  BSYNC.RECONVERGENT B0 ;  /* 0x0000000000007941 */ /* 0x000fea0003800200 */
.L_x_1369:
        /* <DEDUP_REMOVED lines=319> */
.L_x_1372:
[----:B------:R-:W-:Y:S05]  /*2ef0*/  BSYNC.RECONVERGENT B0 ;  /* 0x0000000000007941 */ /* 0x000fea0003800200 */
.L_x_1371:
        /* <DEDUP_REMOVED lines=28> */
.L_x_1374:
[----:B------:R-:W-:Y:S05]  /*30c0*/  BSYNC.RECONVERGENT B0 ;  /* 0x0000000000007941 */ /* 0x000fea0003800200 */
.L_x_1373:
        /* <DEDUP_REMOVED lines=25> */
.L_x_1377:
[----:B-1----:R-:W2:Y:S04]  /*3260*/  LDG.E.STRONG.GPU R24, desc[UR10][R22.64] ;  /* 0x0000000a16187981 */ /* 0x002ea8000c1ef900 */
[----:B--2---:R-:W-:Y:S01]  /*3270*/  CCTL.IVALL ;  /* 0x00000000ff00798f */ /* 0x004fe20002000000 */
[----:B------:R-:W-:Y:S05]  /*3280*/  YIELD ;  /* 0x0000000000007946 */ /* 0x000fea0003800000 */
[----:B------:R-:W-:-:S13]  /*3290*/  ISETP.NE.AND P1, PT, R24, R29, PT ;  /* 0x0000001d1800720c */ /* 0x000fda0003f25270 */
[----:B------:R-:W-:Y:S05]  /*32a0*/  @P1 BRA `(.L_x_1377) ;  /* 0xfffffffc00ec1947 */ /* 0x000fea000383ffff */
.L_x_1376:
[----:B------:R-:W-:Y:S05]  /*32b0*/  WARPSYNC.ALL ;  /* 0x0000000000007948 */ /* 0x000fea0003800000 */
[----:B------:R-:W-:Y:S01]  /*32c0*/  BAR.SYNC.DEFER_BLOCKING 0x0 ;  /* 0x0000000000007b1d */ /* 0x000fe20000010000 */
[----:B------:R-:W-:-:S05]  /*32d0*/  HFMA2 R30, -RZ, RZ, 0, 0 ;  /* 0x00000000ff1e7431 */ /* 0x000fca00000001ff */
[----:B------:R-:W-:Y:S05]  /*32e0*/  @!P3 BRA `(.L_x_1378) ;  /* 0x000000040010b947 */ /* 0x000fea0003800000 */
[----:B------:R-:W-:Y:S02]  /*32f0*/  MOV R31, RZ ;  /* 0x000000ff001f7202 */ /* 0x000fe40000000f00 */
[----:B------:R-:W-:-:S07]  /*3300*/  LOP3.LUT R30, R36, 0x7ffffff8, RZ, 0xc0, !PT ;  /* 0x7ffffff8241e7812 */ /* 0x000fce00078ec0ff */
.L_x_1379:
        /* <DEDUP_REMOVED lines=66> */
.L_x_1378:
        /* <DEDUP_REMOVED lines=39> */
.L_x_1380:
        /* <DEDUP_REMOVED lines=20> */
.L_x_1381:
        /* <DEDUP_REMOVED lines=10> */
.L_x_1382:
[----:B------:R-:W-:Y:S05]  /*3b80*/  BSYNC.RECONVERGENT B0 ;  /* 0x0000000000007941 */ /* 0x000fea0003800200 */
.L_x_1375:
        /* <DEDUP_REMOVED lines=44> */
.L_x_1383:
        /* <DEDUP_REMOVED lines=23> */
.L_x_1385:
[----:B------:R-:W-:Y:S05]  /*3fc0*/  BSYNC.RECONVERGENT B0 ;  /* 0x0000000000007941 */ /* 0x000fea0003800200 */
.L_x_1384:
        /* <DEDUP_REMOVED lines=19> */
.L_x_1386:
        /* <DEDUP_REMOVED lines=18> */
.L_x_1388:
[----:B------:R-:W-:Y:S05]  /*4220*/  BSYNC.RECONVERGENT B0 ;  /* 0x0000000000007941 */ /* 0x000fea0003800200 */
.L_x_1387:
        /* <DEDUP_REMOVED lines=26> */
.L_x_1389:
        /* <DEDUP_REMOVED lines=21> */
.L_x_1391:
[----:B------:R-:W-:Y:S05]  /*4520*/  BSYNC.RECONVERGENT B0 ;  /* 0x0000000000007941 */ /* 0x000fea0003800200 */
.L_x_1390:
        /* <DEDUP_REMOVED lines=23> */
.L_x_1392:
        /* <DEDUP_REMOVED lines=17> */
.L_x_1394:
[----:B------:R-:W-:Y:S05]  /*47b0*/  BSYNC.RECONVERGENT B0 ;  /* 0x0000000000007941 */ /* 0x000fea0003800200 */
.L_x_1393:
[----:B------:R-:W-:Y:S01]  /*47c0*/  UIADD3 UR8, UPT, UPT, UR14, UR8, URZ ;  /* 0x000000080e087290 */ /* 0x000fe2000fffe0ff */
[----:B------:R-:W-:-:S03]  /*47d0*/  IADD3 R42, PT, PT, R42, 0x1, RZ ;  /* 0x000000012a2a7810 */ /* 0x000fc60007ffe0ff */
[----:B------:R-:W-:-:S09]  /*47e0*/  UISETP.GE.AND UP0, UPT, UR8, UR6, UPT ;  /* 0x000000060800728c */ /* 0x000fd2000bf06270 */
[----:B------:R-:W-:Y:S05]  /*47f0*/  BRA.U !UP0, `(.L_x_1395) ;  /* 0xffffffb908607547 */ /* 0x000fea000b83ffff */
.L_x_1364:
        /* <DEDUP_REMOVED lines=19> */
.L_x_1397:
[----:B------:R-:W-:Y:S05]  /*4930*/  BSYNC.RECONVERGENT B0 ;  /* 0x0000000000007941 */ /* 0x000fea0003800200 */
.L_x_1396:
[----:B------:R-:W-:Y:S05]  /*4940*/  @P0 EXIT ;  /* 0x000000000000094d */ /* 0x000fea0003800000 */
[----:B------:R-:W-:Y:S05]  /*4950*/  @P2 BRA `(.L_x_1398) ;  /* 0x0000000000202947 */ /* 0x000fea0003800000 */
[----:B------:R-:W-:-:S05]  /*4960*/  IMAD R0, R4, R7, RZ ;  /* 0x0000000704007224 */ /* 0x000fca00078e02ff */
[----:B------:R-:W-:-:S13]  /*4970*/  ISETP.NE.AND P0, PT, R0, -0x1, PT ;  /* 0xffffffff0000780c */ /* 0x000fda0003f05270 */
[----:B------:R-:W-:Y:S05]  /*4980*/  @!P0 BRA `(.L_x_1398) ;  /* 0x0000000000148947 */ /* 0x000fea0003800000 */
.L_x_1399:
[----:B0-----:R-:W2:Y:S04]  /*4990*/  LDG.E.STRONG.GPU R5, desc[UR10][R2.64] ;  /* 0x0000000a02057981 */ /* 0x001ea8000c1ef900 */
[----:B--2---:R-:W-:Y:S01]  /*49a0*/  CCTL.IVALL ;  /* 0x00000000ff00798f */ /* 0x004fe20002000000 */
[----:B------:R-:W-:Y:S05]  /*49b0*/  YIELD ;  /* 0x0000000000007946 */ /* 0x000fea0003800000 */
[----:B------:R-:W-:-:S13]  /*49c0*/  ISETP.NE.AND P0, PT, R5, R0, PT ;  /* 0x000000000500720c */ /* 0x000fda0003f05270 */
[----:B------:R-:W-:Y:S05]  /*49d0*/  @P0 BRA `(.L_x_1399) ;  /* 0xfffffffc00ec0947 */ /* 0x000fea000383ffff */
.L_x_1398:
        /* <DEDUP_REMOVED lines=60> */
.L_x_1402:
        /* <DEDUP_REMOVED lines=31> */
.L_x_1401:
[----:B------:R-:W-:Y:S05]  /*4f90*/  BSYNC.RECONVERGENT B0 ;  /* 0x0000000000007941 */ /* 0x000fea0003800200 */
.L_x_1400:
        /* <DEDUP_REMOVED lines=10> */
.L_x_1403:
        /* <DEDUP_REMOVED lines=20> */
[----:B---3--:R-:W-:Y:S02]  /*5180*/  F2FP.F16.F32.PACK_AB R19, R13, R10 ;  /* 0x0000000a0d13723e */ /* 0x008fe400000000ff */
[----:B------:R-:W-:-:S02]  /*5190*/  IADD3 R10, P1, PT, R23, UR4, RZ ;  /* 0x00000004170a7c10 */ /* 0x000fc4000ff3e0ff */
[----:B------:R-:W-:Y:S02]  /*51a0*/  IADD3.X R23, PT, PT, R24, UR9, RZ, P0, !PT ;  /* 0x0000000918177c10 */ /* 0x000fe400087fe4ff */
[----:B------:R-:W-:Y:S02]  /*51b0*/  IADD3.X R11, PT, PT, R11, UR5, RZ, P1, !PT ;  /* 0x000000050b0b7c10 */ /* 0x000fe40008ffe4ff */
[----:B----4-:R-:W-:Y:S02]  /*51c0*/  F2FP.F16.F32.PACK_AB R27, R17, R14 ;  /* 0x0000000e111b723e */ /* 0x010fe400000000ff */
        /* <DEDUP_REMOVED lines=62> */
.L_x_1404:
        /* <DEDUP_REMOVED lines=13> */
.L_x_2501:


//--------------------- .text._Z35group_norm_nhwc_bwd_one_pass_kernelI11Fp32IOFp16WLi512ELi4ELi128EEv26Group_norm_nhwc_bwd_params --------------------------
	.section	.text._Z35group_norm_nhwc_bwd_one_pass_kernelI11Fp32IOFp16WLi512ELi4ELi128EEv26Group_norm_nhwc_bwd_params,"ax",@progbits
	.align	128
        .global         _Z35group_norm_nhwc_bwd_one_pass_kernelI11Fp32IOFp16WLi512ELi4ELi128EEv26Group_norm_nhwc_bwd_params
        .type           _Z35group_norm_nhwc_bwd_one_pass_kernelI11Fp32IOFp16WLi512ELi4ELi128EEv26Group_norm_nhwc_bwd_params,@function
        .size           _Z35group_norm_nhwc_bwd_one_pass_kernelI11Fp32IOFp16WLi512ELi4ELi128EEv26Group_norm_nhwc_bwd_params,(.L_x_2502 - _Z35group_norm_nhwc_bwd_one_pass_kernelI11Fp32IOFp16WLi512ELi4ELi128EEv26Group_norm_nhwc_bwd_params)
        .other          _Z35group_norm_nhwc_bwd_one_pass_kernelI11Fp32IOFp16WLi512ELi4ELi128EEv26Group_norm_nhwc_bwd_params,@"STO_CUDA_ENTRY STV_DEFAULT"
_Z35group_norm_nhwc_bwd_one_pass_kernelI11Fp32IOFp16WLi512ELi4ELi128EEv26Group_norm_nhwc_bwd_params:
.text._Z35group_norm_nhwc_bwd_one_pass_kernelI11Fp32IOFp16WLi512ELi4ELi128EEv26Group_norm_nhwc_bwd_params:
        /* <DEDUP_REMOVED lines=25> */
.L_x_1448:
        /* <DEDUP_REMOVED lines=251> */
[----:B----4-:R-:W-:Y:S02]  /*1140*/  @P3 HADD2.F32 R61, -RZ, R0.H0_H0 ;  /* 0x20000000ff3d3230 */ /* 0x010fe40000004100 */
[----:B---3--:R-:W-:Y:S02]  /*1150*/  @P3 HADD2.F32 R60, -RZ, R46.H0_H0 ;  /* 0x2000002eff3c3230 */ /* 0x008fe40000004100 */
[----:B------:R-:W-:Y:S02]  /*1160*/  HADD2.F32 R57, -RZ, R57.H0_H0 ;  /* 0x20000039ff397230 */ /* 0x000fe40000004100 */
[----:B------:R-:W-:Y:S01]  /*1170*/  HADD2.F32 R0, -RZ, R35.H0_H0 ;  /* 0x20000023ff007230 */ /* 0x000fe20000004100 */
        /* <DEDUP_REMOVED lines=114> */
.L_x_1406:
        /* <DEDUP_REMOVED lines=256> */
.L_x_1407:
        /* <DEDUP_REMOVED lines=44> */
.L_x_1409:
[----:B------:R-:W-:Y:S05]  /*2b60*/  BSYNC.RECONVERGENT B0 ;  /* 0x0000000000007941 */ /* 0x000fea0003800200 */
.L_x_1408:
        /* <DEDUP_REMOVED lines=12> */
.L_x_1411:
[----:B------:R-:W-:Y:S05]  /*2c30*/  BSYNC.RECONVERGENT B0 ;  /* 0x0000000000007941 */ /* 0x000fea0003800200 */
.L_x_1410:
        /* <DEDUP_REMOVED lines=319> */
.L_x_1413:
[----:B------:R-:W-:Y:S05]  /*4030*/  BSYNC.RECONVERGENT B0 ;  /* 0x0000000000007941 */ /* 0x000fea0003800200 */
.L_x_1412:
        /* <DEDUP_REMOVED lines=28> */
.L_x_1415:
[----:B------:R-:W-:Y:S05]  /*4200*/  BSYNC.RECONVERGENT B0 ;  /* 0x0000000000007941 */ /* 0x000fea0003800200 */
.L_x_1414:
        /* <DEDUP_REMOVED lines=26> */
.L_x_1418:
        /* <DEDUP_REMOVED lines=8> */
.L_x_1417:
[----:B------:R-:W-:Y:S05]  /*4430*/  WARPSYNC.ALL ;  /* 0x0000000000007948 */ /* 0x000fea0003800000 */
[----:B------:R-:W-:Y:S01]  /*4440*/  ISETP.GE.U32.AND P0, PT, R56, 0x8, PT ;  /* 0x000000083800780c */ /* 0x000fe20003f06070 */
[----:B------:R-:W-:Y:S01]  /*4450*/  BAR.SYNC.DEFER_BLOCKING 0x0 ;  /* 0x0000000000007b1d */ /* 0x000fe20000010000 */
[----:B------:R-:W-:-:S11]  /*4460*/  HFMA2 R40, -RZ, RZ, 0, 0 ;  /* 0x00000000ff287431 */ /* 0x000fd600000001ff */
[----:B------:R-:W-:Y:S05]  /*4470*/  @!P0 BRA `(.L_x_1419) ;  /* 0x0000000400108947 */ /* 0x000fea0003800000 */
[----:B------:R-:W-:Y:S02]  /*4480*/  MOV R41, RZ ;  /* 0x000000ff00297202 */ /* 0x000fe40000000f00 */
[----:B------:R-:W-:-:S07]  /*4490*/  LOP3.LUT R40, R56, 0x7ffffff8, RZ, 0xc0, !PT ;  /* 0x7ffffff838287812 */ /* 0x000fce00078ec0ff */
.L_x_1420:
        /* <DEDUP_REMOVED lines=66> */
.L_x_1419:
        /* <DEDUP_REMOVED lines=38> */
.L_x_1421:
        /* <DEDUP_REMOVED lines=20> */
.L_x_1422:
        /* <DEDUP_REMOVED lines=10> */
.L_x_1423:
[----:B------:R-:W-:Y:S05]  /*4d00*/  BSYNC.RECONVERGENT B0 ;  /* 0x0000000000007941 */ /* 0x000fea0003800200 */
.L_x_1416:
        /* <DEDUP_REMOVED lines=46> */
.L_x_1424:
        /* <DEDUP_REMOVED lines=21> */
.L_x_1426:
[----:B------:R-:W-:Y:S05]  /*5140*/  BSYNC.RECONVERGENT B0 ;  /* 0x0000000000007941 */ /* 0x000fea0003800200 */
.L_x_1425:
        /* <DEDUP_REMOVED lines=21> */
.L_x_1427:
        /* <DEDUP_REMOVED lines=21> */
.L_x_1429:
[----:B------:R-:W-:Y:S05]  /*53f0*/  BSYNC.RECONVERGENT B0 ;  /* 0x0000000000007941 */ /* 0x000fea0003800200 */
.L_x_1428:
        /* <DEDUP_REMOVED lines=21> */
.L_x_1430:
        /* <DEDUP_REMOVED lines=20> */
.L_x_1432:
[----:B------:R-:W-:Y:S05]  /*5690*/  BSYNC.RECONVERGENT B0 ;  /* 0x0000000000007941 */ /* 0x000fea0003800200 */
.L_x_1431:
        /* <DEDUP_REMOVED lines=62> */
.L_x_1433:
        /* <DEDUP_REMOVED lines=17> */
.L_x_1435:
[----:B------:R-:W-:Y:S05]  /*5b90*/  BSYNC.RECONVERGENT B0 ;  /* 0x0000000000007941 */ /* 0x000fea0003800200 */
.L_x_1434:
        /* <DEDUP_REMOVED lines=19> */
.L_x_1436:
        /* <DEDUP_REMOVED lines=17> */
.L_x_1438:
[----:B------:R-:W-:Y:S05]  /*5de0*/  BSYNC.RECONVERGENT B0 ;  /* 0x0000000000007941 */ /* 0x000fea0003800200 */
.L_x_1437:
        /* <DEDUP_REMOVED lines=19> */
.L_x_1439:
        /* <DEDUP_REMOVED lines=17> */
.L_x_1441:
[----:B------:R-:W-:Y:S05]  /*6030*/  BSYNC.RECONVERGENT B0 ;  /* 0x0000000000007941 */ /* 0x000fea0003800200 */
.L_x_1440:
        /* <DEDUP_REMOVED lines=19> */
.L_x_1442:
        /* <DEDUP_REMOVED lines=18> */
.L_x_1444:
[----:B------:R-:W-:Y:S05]  /*6290*/  BSYNC.RECONVERGENT B0 ;  /* 0x0000000000007941 */ /* 0x000fea0003800200 */
.L_x_1443:
        /* <DEDUP_REMOVED lines=19> */
.L_x_1445:
        /* <DEDUP_REMOVED lines=17> */
.L_x_1447:
[----:B------:R-:W-:Y:S05]  /*64e0*/  BSYNC.RECONVERGENT B0 ;  /* 0x0000000000007941 */ /* 0x000fea0003800200 */
.L_x_1446:
[----:B------:R-:W-:Y:S01]  /*64f0*/  UIADD3 UR7, UPT, UPT, UR14, UR7, URZ ;  /* 0x000000070e077290 */ /* 0x000fe2000fffe0ff */
[----:B------:R-:W-:-:S03]  /*6500*/  IADD3 R62, PT, PT, R62, 0x1, RZ ;  /* 0x000000013e3e7810 */ /* 0x000fc60007ffe0ff */
[----:B------:R-:W-:-:S09]  /*6510*/  UISETP.GE.AND UP0, UPT, UR7, UR6, UPT ;  /* 0x000000060700728c */ /* 0x000fd2000bf06270 */
[----:B------:R-:W-:Y:S05]  /*6520*/  BRA.U !UP0, `(.L_x_1448) ;  /* 0xffffff9d08187547 */ /* 0x000fea000b83ffff */
.L_x_1405:
        /* <DEDUP_REMOVED lines=19> */
.L_x_1450:
[----:B------:R-:W-:Y:S05]  /*6660*/  BSYNC.RECONVERGENT B0 ;  /* 0x0000000000007941 */ /* 0x000fea0003800200 */
.L_x_1449:
[----:B------:R-:W-:Y:S05]  /*6670*/  @P0 EXIT ;  /* 0x000000000000094d */ /* 0x000fea0003800000 */
[----:B------:R-:W-:Y:S05]  /*6680*/  @P2 BRA `(.L_x_1451) ;  /* 0x0000000000202947 */ /* 0x000fea0003800000 */
[----:B------:R-:W-:-:S05]  /*6690*/  IMAD R0, R4, R7, RZ ;  /* 0x0000000704007224 */ /* 0x000fca00078e02ff */
[----:B------:R-:W-:-:S13]  /*66a0*/  ISETP.NE.AND P0, PT, R0, -0x1, PT ;  /* 0xffffffff0000780c */ /* 0x000fda0003f05270 */
[----:B------:R-:W-:Y:S05]  /*66b0*/  @!P0 BRA `(.L_x_1451) ;  /* 0x0000000000148947 */ /* 0x000fea0003800000 */
.L_x_1452:
[----:B0-----:R-:W2:Y:S04]  /*66c0*/  LDG.E.STRONG.GPU R5, desc[UR10][R2.64] ;  /* 0x0000000a02057981 */ /* 0x001ea8000c1ef900 */
[----:B--2---:R-:W-:Y:S01]  /*66d0*/  CCTL.IVALL ;  /* 0x00000000ff00798f */ /* 0x004fe20002000000 */
[----:B------:R-:W-:Y:S05]  /*66e0*/  YIELD ;  /* 0x0000000000007946 */ /* 0x000fea0003800000 */
[----:B------:R-:W-:-:S13]  /*66f0*/  ISETP.NE.AND P0, PT, R5, R0, PT ;  /* 0x000000000500720c */ /* 0x000fda0003f05270 */
[----:B------:R-:W-:Y:S05]  /*6700*/  @P0 BRA `(.L_x_1452) ;  /* 0xfffffffc00ec0947 */ /* 0x000fea000383ffff */
.L_x_1451:
        /* <DEDUP_REMOVED lines=60> */
.L_x_1455:
        /* <DEDUP_REMOVED lines=31> */
.L_x_1454:
[----:B------:R-:W-:Y:S05]  /*6cc0*/  BSYNC.RECONVERGENT B0 ;  /* 0x0000000000007941 */ /* 0x000fea0003800200 */
.L_x_1453:
        /* <DEDUP_REMOVED lines=10> */
.L_x_1456:
        /* <DEDUP_REMOVED lines=22> */
[----:B---3--:R-:W-:-:S02]  /*6ed0*/  F2FP.F16.F32.PACK_AB R31, R7, R2 ;  /* 0x00000002071f723e */ /* 0x008fc400000000ff */
[----:B------:R-:W-:-:S04]  /*6ee0*/  LOP3.LUT R2, R20, 0x3, RZ, 0xc0, !PT ;  /* 0x0000000314027812 */ /* 0x000fc800078ec0ff */
[----:B------:R-:W-:Y:S02]  /*6ef0*/  IADD3.X R9, PT, PT, R2, UR5, RZ, P1, !PT ;  /* 0x0000000502097c10 */ /* 0x000fe40008ffe4ff */
[----:B----4-:R-:W-:Y:S02]  /*6f00*/  F2FP.F16.F32.PACK_AB R33, R25, R10 ;  /* 0x0000000a1921723e */ /* 0x010fe400000000ff */
        /* <DEDUP_REMOVED lines=61> */
.L_x_1457:
        /* <DEDUP_REMOVED lines=10> */
.L_x_2502:


//--------------------- .text._Z35group_norm_nhwc_fwd_one_pass_kernelI11Bf16IOFp32WLi64ELi4ELi128EEv26Group_norm_nhwc_fwd_params --------------------------
	.section	.text._Z35group_norm_nhwc_fwd_one_pass_kernelI11Bf16IOFp32WLi64ELi4ELi128EEv26Group_norm_nhwc_fwd_params,"ax",@progbits
	.align	128
        .global         _Z35group_norm_nhwc_fwd_one_pass_kernelI11Bf16IOFp32WLi64ELi4ELi128EEv26Group_norm_nhwc_fwd_params
        .type           _Z35group_norm_nhwc_fwd_one_pass_kernelI11Bf16IOFp32WLi64ELi4ELi128EEv26Group_norm_nhwc_fwd_params,@function
        .size           _Z35group_norm_nhwc_fwd_one_pass_kernelI11Bf16IOFp32WLi64ELi4ELi128EEv26Group_norm_nhwc_fwd_params,(.L_x_2503 - _Z35group_norm_nhwc_fwd_one_pass_kernelI11Bf16IOFp32WLi64ELi4ELi128EEv26Group_norm_nhwc_fwd_params)
        .other          _Z35group_norm_nhwc_fwd_one_pass_kernelI11Bf16IOFp32WLi64ELi4ELi128EEv26Group_norm_nhwc_fwd_params,@"STO_CUDA_ENTRY STV_DEFAULT"
_Z35group_norm_nhwc_fwd_one_pass_kernelI11Bf16IOFp32WLi64ELi4ELi128EEv26Group_norm_nhwc_fwd_params:
.text._Z35group_norm_nhwc_fwd_one_pass_kernelI11Bf16IOFp32WLi64ELi4ELi128EEv26Group_norm_nhwc_fwd_params:
[----:B------:R-:W-:Y:S08]  /*0000*/  LDC R1, c[0x0][0x37c] ;  /* 0x0000df00ff017b82 */ /* 0x000ff00000000800 */
[----:B------:R-:W0:Y:S01]  /*0010*/  S2UR UR6, SR_CTAID.Y ;  /* 0x00000000000679c3 */ /* 0x000e220000002600 */
[----:B------:R-:W1:Y:S01]  /*0020*/  LDCU UR7, c[0x0][0x3f8] ;  /* 0x00007f00ff0777ac */ /* 0x000e620008000800 */
[----:B------:R-:W1:Y:S02]  /*0030*/  LDCU UR4, c[0x0][0x3c8] ;  /* 0x00007900ff0477ac */ /* 0x000e640008000800 */
[----:B-1----:R-:W-:-:S04]  /*0040*/  UIMAD UR7, UR7, UR4, URZ ;  /* 0x00000004070772a4 */ /* 0x002fc8000f8e02ff */
[----:B0-----:R-:W-:-:S06]  /*0050*/  UISETP.GE.AND UP0, UPT, UR6, UR7, UPT ;  /* 0x000000070600728c */ /* 0x001fcc000bf06270 */
[----:B------:R-:W-:-:S13]  /*0060*/  PLOP3.LUT P0, PT, PT, PT, UP0, 0x80, 0x8 ;  /* 0x000000000008781c */ /* 0x000fda0003f0f008 */
[----:B------:R-:W-:Y:S05]  /*0070*/  @P0 EXIT ;  /* 0x000000000000094d */ /* 0x000fea0003800000 */
[----:B------:R-:W0:Y:S01]  /*0080*/  LDC R0, c[0x0][0x370] ;  /* 0x0000dc00ff007b82 */ /* 0x000e220000000800 */
[----:B------:R-:W1:Y:S01]  /*0090*/  S2R R2, SR_TID.X ;  /* 0x0000000000027919 */ /* 0x000e620000002100 */
[----:B------:R-:W2:Y:S01]  /*00a0*/  LDCU UR5, c[0x0][0x404] ;  /* 0x00008080ff0577ac */ /* 0x000ea20008000800 */
[----:B------:R-:W3:Y:S01]  /*00b0*/  S2R R3, SR_LANEID ;  /* 0x0000000000037919 */ /* 0x000ee20000000000 */
[----:B------:R-:W4:Y:S04]  /*00c0*/  LDCU.64 UR8, c[0x0][0x388] ;  /* 0x00007100ff0877ac */ /* 0x000f280008000a00 */
[----:B------:R-:W5:Y:S01]  /*00d0*/  S2UR UR15, SR_CTAID.X ;  /* 0x00000000000f79c3 */ /* 0x000f620000002500 */
[----:B------:R-:W0:Y:S01]  /*00e0*/  LDCU.U8 UR20, c[0x0][0x3fc] ;  /* 0x00007f80ff1477ac */ /* 0x000e220008000000 */
[----:B------:R-:W0:Y:S06]  /*00f0*/  LDCU.64 UR16, c[0x0][0x358] ;  /* 0x00006b00ff1077ac */ /* 0x000e2c0008000a00 */
[----:B------:R-:W3:Y:S01]  /*0100*/  S2UR UR4, SR_CgaCtaId ;  /* 0x00000000000479c3 */ /* 0x000ee20000008800 */
[----:B------:R-:W0:Y:S01]  /*0110*/  LDCU UR21, c[0x0][0x374] ;  /* 0x00006e80ff1577ac */ /* 0x000e220008000800 */
[----:B--2---:R-:W-:Y:S01]  /*0120*/  IMAD.U32 R5, RZ, RZ, UR5 ;  /* 0x00000005ff057e24 */ /* 0x004fe2000f8e00ff */
[----:B0-----:R-:W-:-:S02]  /*0130*/  LOP3.LUT R4, R0, 0x7, RZ, 0xc0, !PT ;  /* 0x0000000700047812 */ /* 0x001fc400078ec0ff */
[----:B----4-:R-:W-:Y:S01]  /*0140*/  ISETP.NE.U32.AND P1, PT, RZ, UR8, PT ;  /* 0x00000008ff007c0c */ /* 0x010fe2000bf25070 */
[----:B------:R-:W-:Y:S01]  /*0150*/  UMOV UR8, 0x400 ;  /* 0x0000040000087882 */ /* 0x000fe20000000000 */
[----:B------:R-:W-:-:S04]  /*0160*/  IADD3 R4, PT, PT, R4, -0x1, RZ ;  /* 0xffffffff04047810 */ /* 0x000fc80007ffe0ff */
[----:B------:R-:W-:Y:S02]  /*0170*/  ISETP.GE.U32.AND P3, PT, R4, 0x3, PT ;  /* 0x000000030400780c */ /* 0x000fe40003f66070 */
[--C-:B-1----:R-:W-:Y:S02]  /*0180*/  SHF.R.U32.HI R4, RZ, 0x1, R2.reuse ;  /* 0x00000001ff047819 */ /* 0x102fe40000011602 */
[----:B------:R-:W-:Y:S02]  /*0190*/  SHF.R.U32.HI R6, RZ, 0x2, R2 ;  /* 0x00000002ff067819 */ /* 0x000fe40000011602 */
[----:B-----5:R-:W-:Y:S01]  /*01a0*/  LOP3.LUT P0, RZ, R2, UR15, RZ, 0xfc, !PT ;  /* 0x0000000f02ff7c12 */ /* 0x020fe2000f80fcff */
[----:B------:R-:W-:Y:S01]  /*01b0*/  IMAD R4, R5, UR15, R4 ;  /* 0x0000000f05047c24 */ /* 0x000fe2000f8e0204 */
[----:B------:R-:W-:Y:S01]  /*01c0*/  LOP3.LUT R5, R0, 0x7ffffff8, RZ, 0xc0, !PT ;  /* 0x7ffffff800057812 */ /* 0x000fe200078ec0ff */
[----:B---3--:R-:W-:Y:S01]  /*01d0*/  ULEA UR8, UR4, UR8, 0x18 ;  /* 0x0000000804087291 */ /* 0x008fe2000f8ec0ff */
[----:B------:R-:W-:-:S02]  /*01e0*/  LOP3.LUT R6, R6, 0xf8, RZ, 0xc0, !PT ;  /* 0x000000f806067812 */ /* 0x000fc400078ec0ff */
[----:B------:R-:W-:Y:S01]  /*01f0*/  ISETP.NE.AND.EX P0, PT, RZ, UR9, !P0, P1 ;  /* 0x00000009ff007c0c */ /* 0x000fe2000c705310 */
[----:B------:R-:W-:Y:S01]  /*0200*/  UMOV UR4, URZ ;  /* 0x000000ff00047c82 */ /* 0x000fe20008000000 */
[----:B------:R-:W-:-:S11]  /*0210*/  UMOV UR9, UR6 ;  /* 0x0000000600097c82 */ /* 0x000fd60008000000 */
.L_x_1473:
[----:B0-----:R-:W0:Y:S01]  /*0220*/  LDC R12, c[0x0][0x3f8] ;  /* 0x0000fe00ff0c7b82 */ /* 0x001e220000000800 */
[----:B------:R-:W-:Y:S01]  /*0230*/  IABS R13, UR9 ;  /* 0x00000009000d7c13 */ /* 0x000fe20008000000 */
[----:B------:R-:W1:Y:S01]  /*0240*/  LDCU.64 UR10, c[0x0][0x3e8] ;  /* 0x00007d00ff0a77ac */ /* 0x000e620008000a00 */
[----:B------:R-:W-:Y:S02]  /*0250*/  SHF.R.S32.HI R15, RZ, 0x1f, R4 ;  /* 0x0000001fff0f7819 */ /* 0x000fe40000011404 */
[----:B0-----:R-:W-:-:S04]  /*0260*/  IABS R10, R12 ;  /* 0x0000000c000a7213 */ /* 0x001fc80000000000 */
[----:B------:R-:W0:Y:S08]  /*0270*/  I2F.RP R7, R10 ;  /* 0x0000000a00077306 */ /* 0x000e300000209400 */
[----:B0-----:R-:W0:Y:S02]  /*0280*/  MUFU.RCP R7, R7 ;  /* 0x0000000700077308 */ /* 0x001e240000001000 */
[----:B0-----:R-:W-:-:S06]  /*0290*/  IADD3 R8, PT, PT, R7, 0xffffffe, RZ ;  /* 0x0ffffffe07087810 */ /* 0x001fcc0007ffe0ff */
[----:B------:R0:W2:Y:S02]  /*02a0*/  F2I.FTZ.U32.TRUNC.NTZ R9, R8 ;  /* 0x0000000800097305 */ /* 0x0000a4000021f000 */
[----:B0-----:R-:W-:Y:S02]  /*02b0*/  HFMA2 R8, -RZ, RZ, 0, 0 ;  /* 0x00000000ff087431 */ /* 0x001fe400000001ff */
[----:B--2---:R-:W-:-:S04]  /*02c0*/  IMAD.MOV R11, RZ, RZ, -R9 ;  /* 0x000000ffff0b7224 */ /* 0x004fc800078e0a09 */
[----:B------:R-:W-:-:S04]  /*02d0*/  IMAD R11, R11, R10, RZ ;  /* 0x0000000a0b0b7224 */ /* 0x000fc800078e02ff */
[----:B------:R-:W-:-:S04]  /*02e0*/  IMAD.HI.U32 R9, R9, R11, R8 ;  /* 0x0000000b09097227 */ /* 0x000fc800078e0008 */
[----:B------:R-:W-:Y:S02]  /*02f0*/  IMAD.MOV.U32 R11, RZ, RZ, R13 ;  /* 0x000000ffff0b7224 */ /* 0x000fe400078e000d */
[----:B------:R-:W-:Y:S02]  /*0300*/  IMAD.SHL.U32 R8, R2, 0x2, RZ ;  /* 0x0000000202087824 */ /* 0x000fe400078e00ff */
[----:B------:R-:W-:-:S03]  /*0310*/  IMAD.HI.U32 R9, R9, R11, RZ ;  /* 0x0000000b09097227 */ /* 0x000fc600078e00ff */
[----:B------:R-:W-:Y:S02]  /*0320*/  LOP3.LUT R20, R8, 0x2, RZ, 0xc0, !PT ;  /* 0x0000000208147812 */ /* 0x000fe400078ec0ff */
[----:B------:R-:W-:-:S05]  /*0330*/  IADD3 R7, PT, PT, -R9, RZ, RZ ;  /* 0x000000ff09077210 */ /* 0x000fca0007ffe1ff */
[----:B------:R-:W-:-:S05]  /*0340*/  IMAD R7, R10, R7, R11 ;  /* 0x000000070a077224 */ /* 0x000fca00078e020b */
[----:B------:R-:W-:-:S13]  /*0350*/  ISETP.GT.U32.AND P4, PT, R10, R7, PT ;  /* 0x000000070a00720c */ /* 0x000fda0003f84070 */
[----:B------:R-:W-:Y:S01]  /*0360*/  @!P4 IMAD.IADD R7, R7, 0x1, -R10 ;  /* 0x000000010707c824 */ /* 0x000fe200078e0a0a */
[----:B------:R-:W-:Y:S02]  /*0370*/  @!P4 IADD3 R9, PT, PT, R9, 0x1, RZ ;  /* 0x000000010909c810 */ /* 0x000fe40007ffe0ff */
[C---:B------:R-:W-:Y:S02]  /*0380*/  ISETP.NE.AND P4, PT, R12.reuse, RZ, PT ;  /* 0x000000ff0c00720c */ /* 0x040fe40003f85270 */
[----:B------:R-:W-:Y:S02]  /*0390*/  ISETP.GE.U32.AND P1, PT, R7, R10, PT ;  /* 0x0000000a0700720c */ /* 0x000fe40003f26070 */
[----:B------:R-:W-:-:S04]  /*03a0*/  LOP3.LUT R7, R12, UR9, RZ, 0x3c, !PT ;  /* 0x000000090c077c12 */ /* 0x000fc8000f8e3cff */
[----:B------:R-:W-:-:S07]  /*03b0*/  ISETP.GE.AND P2, PT, R7, RZ, PT ;  /* 0x000000ff0700720c */ /* 0x000fce0003f46270 */
[----:B------:R-:W-:Y:S01]  /*03c0*/  @P1 VIADD R9, R9, 0x1 ;  /* 0x0000000109091836 */ /* 0x000fe20000000000 */
[----:B-1----:R-:W-:-:S04]  /*03d0*/  ISETP.GE.U32.AND P1, PT, R4, UR10, PT ;  /* 0x0000000a04007c0c */ /* 0x002fc8000bf26070 */
[----:B------:R-:W-:Y:S01]  /*03e0*/  ISETP.GE.AND.EX P1, PT, R15, UR11, PT, P1 ;  /* 0x0000000b0f007c0c */ /* 0x000fe2000bf26310 */
[----:B------:R-:W0:Y:S01]  /*03f0*/  LDCU.64 UR10, c[0x0][0x3f0] ;  /* 0x00007e00ff0a77ac */ /* 0x000e220008000a00 */
[----:B------:R-:W-:-:S05]  /*0400*/  MOV R13, R9 ;  /* 0x00000009000d7202 */ /* 0x000fca0000000f00 */
[----:B------:R-:W-:Y:S01]  /*0410*/  @!P2 IMAD.MOV R13, RZ, RZ, -R13 ;  /* 0x000000ffff0da224 */ /* 0x000fe200078e0a0d */
[----:B------:R-:W-:-:S04]  /*0420*/  @!P4 LOP3.LUT R13, RZ, R12, RZ, 0x33, !PT ;  /* 0x0000000cff0dc212 */ /* 0x000fc800078e33ff */
[----:B------:R-:W-:Y:S01]  /*0430*/  IADD3 R7, PT, PT, -R13, RZ, RZ ;  /* 0x000000ff0d077210 */ /* 0x000fe20007ffe1ff */
[----:B------:R-:W1:Y:S04]  /*0440*/  @!P1 LDC.64 R10, c[0x0][0x3e0] ;  /* 0x0000f800ff0a9b82 */ /* 0x000e680000000a00 */
[----:B------:R-:W-:Y:S01]  /*0450*/  IMAD R7, R12, R7, UR9 ;  /* 0x000000090c077e24 */ /* 0x000fe2000f8e0207 */
[----:B------:R-:W-:-:S03]  /*0460*/  SHF.R.S32.HI R12, RZ, 0x1f, R13 ;  /* 0x0000001fff0c7819 */ /* 0x000fc6000001140d */
[----:B------:R-:W2:Y:S01]  /*0470*/  @!P1 LDC.64 R8, c[0x0][0x390] ;  /* 0x0000e400ff089b82 */ /* 0x000ea20000000a00 */
[----:B------:R-:W-:Y:S01]  /*0480*/  SHF.L.U32 R7, R7, 0x2, RZ ;  /* 0x0000000207077819 */ /* 0x000fe200000006ff */
[----:B0-----:R-:W-:-:S03]  /*0490*/  IMAD R12, R12, UR10, RZ ;  /* 0x0000000a0c0c7c24 */ /* 0x001fc6000f8e02ff */
[----:B------:R-:W-:Y:S01]  /*04a0*/  LOP3.LUT R20, R7, R20, RZ, 0xfc, !PT ;  /* 0x0000001407147212 */ /* 0x000fe200078efcff */
[----:B------:R-:W-:Y:S01]  /*04b0*/  IMAD R23, R13, UR11, R12 ;  /* 0x0000000b0d177c24 */ /* 0x000fe2000f8e020c */
[----:B------:R-:W-:-:S03]  /*04c0*/  SHF.R.S32.HI R21, RZ, 0x1f, R7 ;  /* 0x0000001fff157819 */ /* 0x000fc60000011407 */
[----:B------:R-:W-:-:S04]  /*04d0*/  IMAD.WIDE.U32 R20, R13, UR10, R20 ;  /* 0x0000000a0d147c25 */ /* 0x000fc8000f8e0014 */
[----:B-1----:R-:W-:Y:S01]  /*04e0*/  @!P1 IMAD R12, R15, R10, RZ ;  /* 0x0000000a0f0c9224 */ /* 0x002fe200078e02ff */
[----:B------:R-:W-:Y:S01]  /*04f0*/  @!P1 MOV R22, R20 ;  /* 0x0000001400169202 */ /* 0x000fe20000000f00 */
[----:B------:R-:W-:Y:S02]  /*0500*/  IMAD.IADD R23, R21, 0x1, R23 ;  /* 0x0000000115177824 */ /* 0x000fe400078e0217 */
[C---:B------:R-:W-:Y:S02]  /*0510*/  @!P1 IMAD R13, R4.reuse, R11, R12 ;  /* 0x0000000b040d9224 */ /* 0x040fe400078e020c */
[----:B------:R-:W-:-:S04]  /*0520*/  @!P1 IMAD.WIDE.U32 R10, R4, R10, R22 ;  /* 0x0000000a040a9225 */ /* 0x000fc800078e0016 */
[----:B------:R-:W-:Y:S01]  /*0530*/  @!P1 IMAD.IADD R11, R11, 0x1, R13 ;  /* 0x000000010b0b9824 */ /* 0x000fe200078e020d */
[----:B--2---:R-:W-:-:S04]  /*0540*/  @!P1 LEA R8, P2, R10, R8, 0x1 ;  /* 0x000000080a089211 */ /* 0x004fc800078408ff */
[----:B------:R-:W-:-:S05]  /*0550*/  @!P1 LEA.HI.X R9, R10, R9, R11, 0x1, P2 ;  /* 0x000000090a099211 */ /* 0x000fca00010f0c0b */
[----:B------:R-:W2:Y:S01]  /*0560*/  @!P1 LDG.E R8, desc[UR16][R8.64] ;  /* 0x0000001008089981 */ /* 0x000ea2000c1e1900 */
[----:B------:R-:W-:Y:S01]  /*0570*/  PRMT R12, RZ, 0x7610, R12 ;  /* 0x00007610ff0c7816 */ /* 0x000fe2000000000c */
[----:B------:R-:W-:Y:S01]  /*0580*/  BSSY.RECONVERGENT B0, `(.L_x_1458) ;  /* 0x0000029000007945 */ /* 0x000fe20003800200 */
[----:B------:R-:W-:Y:S02]  /*0590*/  PRMT R13, RZ, 0x7610, R13 ;  /* 0x00007610ff0d7816 */ /* 0x000fe4000000000d */
[----:B------:R-:W-:Y:S02]  /*05a0*/  ISETP.GT.AND P2, PT, R3, 0xf, PT ;  /* 0x0000000f0300780c */ /* 0x000fe40003f44270 */
[C---:B--2---:R-:W-:Y:S02]  /*05b0*/  @!P1 PRMT R12, R8.reuse, 0x7632, R12 ;  /* 0x00007632080c9816 */ /* 0x044fe4000000000c */
[----:B------:R-:W-:Y:S02]  /*05c0*/  @!P1 PRMT R13, R8, 0x7610, R13 ;  /* 0x00007610080d9816 */ /* 0x000fe4000000000d */
[----:B------:R-:W-:-:S02]  /*05d0*/  SHF.L.U32 R12, R12, 0x10, RZ ;  /* 0x000000100c0c7819 */ /* 0x000fc400000006ff */
[----:B------:R-:W-:Y:S01]  /*05e0*/  ISETP.GT.AND P1, PT, R3, 0x1e, PT ;  /* 0x0000001e0300780c */ /* 0x000fe20003f24270 */
[----:B------:R-:W-:Y:S02]  /*05f0*/  IMAD.U32 R13, R13, 0x10000, RZ ;  /* 0x000100000d0d7824 */ /* 0x000fe400078e00ff */
[----:B------:R-:W-:Y:S02]  /*0600*/  FMUL.FTZ R14, R12, R12 ;  /* 0x0000000c0c0e7220 */ /* 0x000fe40000410000 */
[C---:B------:R-:W-:Y:S02]  /*0610*/  FADD.FTZ R10, R13.reuse, R12 ;  /* 0x0000000c0d0a7221 */ /* 0x040fe40000010000 */
[----:B------:R-:W-:Y:S02]  /*0620*/  FFMA.FTZ R14, R13, R13, R14 ;  /* 0x0000000d0d0e7223 */ /* 0x000fe4000001000e */
[----:B------:R-:W-:Y:S02]  /*0630*/  FADD.FTZ R10, RZ, R10 ;  /* 0x0000000aff0a7221 */ /* 0x000fe40000010000 */
[----:B------:R-:W-:-:S03]  /*0640*/  FADD.FTZ R8, RZ, R14 ;  /* 0x0000000eff087221 */ /* 0x000fc60000010000 */
        /* <DEDUP_REMOVED lines=28> */
.L_x_1459:
[----:B------:R-:W-:Y:S05]  /*0810*/  BSYNC.RECONVERGENT B0 ;  /* 0x0000000000007941 */ /* 0x000fea0003800200 */
.L_x_1458:
[----:B------:R-:W-:Y:S01]  /*0820*/  BAR.SYNC.DEFER_BLOCKING 0x0 ;  /* 0x0000000000007b1d */ /* 0x000fe20000010000 */
[----:B------:R-:W-:Y:S02]  /*0830*/  ISETP.NE.AND P4, PT, R2, RZ, PT ;  /* 0x000000ff0200720c */ /* 0x000fe40003f85270 */
[----:B------:R-:W-:-:S03]  /*0840*/  ISETP.GE.U32.AND P1, PT, R0, 0x2, PT ;  /* 0x000000020000780c */ /* 0x000fc60003f26070 */
[----:B------:R-:W-:Y:S08]  /*0850*/  BSSY.RECONVERGENT B0, `(.L_x_1460) ;  /* 0x000000d000007945 */ /* 0x000ff00003800200 */
[----:B------:R-:W-:Y:S05]  /*0860*/  @P4 BRA `(.L_x_1461) ;  /* 0x00000000002c4947 */ /* 0x000fea0003800000 */
[----:B------:R-:W4:Y:S01]  /*0870*/  S2UR UR10, SR_CgaCtaId ;  /* 0x00000000000a79c3 */ /* 0x000f220000008800 */
[----:B------:R-:W-:Y:S02]  /*0880*/  UMOV UR5, 0x400 ;  /* 0x0000040000057882 */ /* 0x000fe40000000000 */
[----:B----4-:R-:W-:-:S09]  /*0890*/  ULEA UR5, UR10, UR5, 0x18 ;  /* 0x000000050a057291 */ /* 0x010fd2000f8ec0ff */
[----:B------:R-:W4:Y:S04]  /*08a0*/  LDS.128 R8, [UR5+0x10] ;  /* 0x00001005ff087984 */ /* 0x000f280008000c00 */
[----:B-1----:R-:W0:Y:S01]  /*08b0*/  LDS.64 R16, [UR5+0x20] ;  /* 0x00002005ff107984 */ /* 0x002e220008000a00 */
[----:B----4-:R-:W-:Y:S01]  /*08c0*/  FADD.FTZ R19, R14, R8 ;  /* 0x000000080e137221 */ /* 0x010fe20000010000 */
[----:B------:R-:W-:-:S03]  /*08d0*/  FADD.FTZ R8, R15, R9 ;  /* 0x000000090f087221 */ /* 0x000fc60000010000 */
[----:B------:R-:W-:Y:S01]  /*08e0*/  FADD.FTZ R19, R19, R10 ;  /* 0x0000000a13137221 */ /* 0x000fe20000010000 */
[----:B------:R-:W-:-:S03]  /*08f0*/  FADD.FTZ R8, R8, R11 ;  /* 0x0000000b08087221 */ /* 0x000fc60000010000 */
[----:B0--3--:R-:W-:Y:S01]  /*0900*/  FADD.FTZ R14, R19, R16 ;  /* 0x00000010130e7221 */ /* 0x009fe20000010000 */
[----:B------:R-:W-:-:S07]  /*0910*/  FADD.FTZ R15, R8, R17 ;  /* 0x00000011080f7221 */ /* 0x000fce0000010000 */
.L_x_1461:
[----:B------:R-:W-:Y:S05]  /*0920*/  BSYNC.RECONVERGENT B0 ;  /* 0x0000000000007941 */ /* 0x000fea0003800200 */
.L_x_1460:
[----:B------:R-:W-:Y:S05]  /*0930*/  @!P1 BRA `(.L_x_1462) ;  /* 0x0000000c00ac9947 */ /* 0x000fea0003800000 */
[----:B------:R-:W4:Y:S01]  /*0940*/  LDC.64 R8, c[0x0][0x3b8] ;  /* 0x0000ee00ff087b82 */ /* 0x000f220000000a00 */
[----:B------:R-:W-:Y:S01]  /*0950*/  ULOP3.LUT UR5, UR4, 0x1, URZ, 0xc0, !UPT ;  /* 0x0000000104057892 */ /* 0x000fe2000f8ec0ff */
[----:B------:R-:W-:-:S03]  /*0960*/  ISETP.GE.U32.AND P1, PT, R0, 0x8, PT ;  /* 0x000000080000780c */ /* 0x000fc60003f26070 */
[----:B------:R-:W-:-:S06]  /*0970*/  UIMAD UR5, UR5, UR21, URZ ;  /* 0x00000015050572a4 */ /* 0x000fcc000f8e02ff */
[----:B------:R-:W-:-:S05]  /*0980*/  IMAD R10, R0, UR5, RZ ;  /* 0x00000005000a7c24 */ /* 0x000fca000f8e02ff */
[----:B------:R-:W-:-:S05]  /*0990*/  SHF.L.U32 R11, R10, 0x1, RZ ;  /* 0x000000010a0b7819 */ /* 0x000fca00000006ff */
[----:B----4-:R-:W-:-:S03]  /*09a0*/  IMAD.WIDE R8, R11, 0x4, R8 ;  /* 0x000000040b087825 */ /* 0x010fc600078e0208 */
[----:B------:R-:W-:Y:S02]  /*09b0*/  R2UR UR18, R8 ;  /* 0x00000000081272ca */ /* 0x000fe400000e0000 */
[----:B------:R-:W-:Y:S01]  /*09c0*/  R2UR UR19, R9 ;  /* 0x00000000091372ca */ /* 0x000fe200000e0000 */
[----:B------:R-:W-:-:S14]  /*09d0*/  @P4 BRA `(.L_x_1463) ;  /* 0x00000000006c4947 */ /* 0x000fdc0003800000 */
[----:B------:R-:W4:Y:S01]  /*09e0*/  LDC.64 R8, c[0x0][0x3b0] ;  /* 0x0000ec00ff087b82 */ /* 0x000f220000000a00 */
[----:B------:R-:W-:Y:S02]  /*09f0*/  UIADD3 UR13, UPT, UPT, UR5, UR6, URZ ;  /* 0x00000006050d7290 */ /* 0x000fe4000fffe0ff */
[----:B------:R-:W-:Y:S02]  /*0a00*/  ULOP3.LUT UP0, UR12, UR4, 0x2, URZ, 0xc0, !UPT ;  /* 0x00000002040c7892 */ /* 0x000fe4000f80c0ff */
[----:B------:R-:W-:Y:S02]  /*0a10*/  UIMAD UR10, UR15, UR21, UR6 ;  /* 0x000000150f0a72a4 */ /* 0x000fe4000f8e0206 */
[----:B------:R-:W-:Y:S01]  /*0a20*/  IMAD.U32 R11, RZ, RZ, UR13 ;  /* 0x0000000dff0b7e24 */ /* 0x000fe2000f8e00ff */
[----:B-1----:R-:W-:Y:S01]  /*0a30*/  MOV R16, UR13 ;  /* 0x0000000d00107c02 */ /* 0x002fe20008000f00 */
[----:B------:R-:W-:Y:S02]  /*0a40*/  UIMAD.WIDE.U32 UR10, UR10, 0x8, UR18 ;  /* 0x000000080a0a78a5 */ /* 0x000fe4000f8e0012 */
[----:B------:R-:W-:-:S04]  /*0a50*/  UIADD3 UR12, UPT, UPT, -UR12, 0x1, URZ ;  /* 0x000000010c0c7890 */ /* 0x000fc8000fffe1ff */
[----:B------:R-:W-:Y:S02]  /*0a60*/  IMAD.U32 R10, RZ, RZ, UR10 ;  /* 0x0000000aff0a7e24 */ /* 0x000fe4000f8e00ff */
[----:B------:R-:W-:Y:S01]  /*0a70*/  IMAD.U32 R19, RZ, RZ, UR12 ;  /* 0x0000000cff137e24 */ /* 0x000fe2000f8e00ff */
[----:B----4-:R-:W-:Y:S02]  /*0a80*/  LEA R8, P2, R11, R8, 0x2 ;  /* 0x000000080b087211 */ /* 0x010fe400078410ff */
[----:B------:R-:W-:Y:S02]  /*0a90*/  MOV R11, UR11 ;  /* 0x0000000b000b7c02 */ /* 0x000fe40008000f00 */
[----:B------:R-:W-:Y:S02]  /*0aa0*/  LEA.HI.X R9, R16, R9, RZ, 0x2, P2 ;  /* 0x0000000910097211 */ /* 0x000fe400010f14ff */
[----:B------:R-:W-:Y:S01]  /*0ab0*/  PLOP3.LUT P2, PT, PT, PT, UP0, 0x80, 0x8 ;  /* 0x000000000008781c */ /* 0x000fe20003f4f008 */
[----:B------:R4:W-:Y:S03]  /*0ac0*/  STG.E.64 desc[UR16][R10.64], R14 ;  /* 0x0000000e0a007986 */ /* 0x0009e6000c101b10 */
[----:B------:R-:W-:Y:S01]  /*0ad0*/  SEL R17, R0, RZ, !P2 ;  /* 0x000000ff00117207 */ /* 0x000fe20005000000 */
[----:B------:R-:W-:Y:S06]  /*0ae0*/  MEMBAR.ALL.GPU ;  /* 0x0000000000007992 */ /* 0x000fec000000a000 */
[----:B------:R-:W-:-:S00]  /*0af0*/  ERRBAR ;  /* 0x00000000000079ab */ /* 0x000fc00000000000 */
[----:B------:R-:W-:Y:S06]  /*0b00*/  CGAERRBAR ;  /* 0x00000000000075ab */ /* 0x000fec0000000000 */
[----:B------:R4:W-:Y:S01]  /*0b10*/  REDG.E.ADD.S32.STRONG.GPU desc[UR16][R8.64], R19 ;  /* 0x000000130800798e */ /* 0x0009e2000c12e310 */
[----:B------:R-:W-:-:S13]  /*0b20*/  ISETP.NE.AND P2, PT, R17, -0x1, PT ;  /* 0xffffffff1100780c */ /* 0x000fda0003f45270 */
[----:B----4-:R-:W-:Y:S05]  /*0b30*/  @!P2 BRA `(.L_x_1463) ;  /* 0x000000000014a947 */ /* 0x010fea0003800000 */
.L_x_1464:
[----:B------:R-:W4:Y:S04]  /*0b40*/  LDG.E.STRONG.GPU R10, desc[UR16][R8.64] ;  /* 0x00000010080a7981 */ /* 0x000f28000c1ef900 */
[----:B----4-:R-:W-:Y:S01]  /*0b50*/  CCTL.IVALL ;  /* 0x00000000ff00798f */ /* 0x010fe20002000000 */
[----:B------:R-:W-:Y:S05]  /*0b60*/  YIELD ;  /* 0x0000000000007946 */ /* 0x000fea0003800000 */
[----:B------:R-:W-:-:S13]  /*0b70*/  ISETP.NE.AND P2, PT, R10, R17, PT ;  /* 0x000000110a00720c */ /* 0x000fda0003f45270 */
[----:B------:R-:W-:Y:S05]  /*0b80*/  @P2 BRA `(.L_x_1464) ;  /* 0xfffffffc00ec2947 */ /* 0x000fea000383ffff */
.L_x_1463:
[----:B------:R-:W-:Y:S05]  /*0b90*/  WARPSYNC.ALL ;  /* 0x0000000000007948 */ /* 0x000fea0003800000 */
[----:B------:R-:W-:Y:S06]  /*0ba0*/  BAR.SYNC.DEFER_BLOCKING 0x0 ;  /* 0x0000000000007b1d */ /* 0x000fec0000010000 */
[----:B------:R-:W-:Y:S01]  /*0bb0*/  UMOV UR5, URZ ;  /* 0x000000ff00057c82 */ /* 0x000fe20008000000 */
[----:B------:R-:W-:Y:S05]  /*0bc0*/  @!P1 BRA `(.L_x_1465) ;  /* 0x0000000400949947 */ /* 0x000fea0003800000 */
[----:B------:R-:W-:Y:S02]  /*0bd0*/  ULEA UR22, UR21, UR6, 0x2 ;  /* 0x0000000615167291 */ /* 0x000fe4000f8e10ff */
[----:B------:R-:W-:Y:S02]  /*0be0*/  UIMAD UR14, UR21, 0x3, UR6 ;  /* 0x00000003150e78a4 */ /* 0x000fe4000f8e0206 */
[----:B------:R-:W-:Y:S02]  /*0bf0*/  UIADD3 UR12, UPT, UPT, UR6, UR21, URZ ;  /* 0x00000015060c7290 */ /* 0x000fe4000fffe0ff */
[----:B------:R-:W-:Y:S02]  /*0c00*/  UIMAD UR24, UR21, 0x6, UR6 ;  /* 0x00000006151878a4 */ /* 0x000fe4000f8e0206 */
[----:B------:R-:W-:Y:S02]  /*0c10*/  UIMAD UR23, UR21, 0x5, UR6 ;  /* 0x00000005151778a4 */ /* 0x000fe4000f8e0206 */
[----:B------:R-:W-:-:S02]  /*0c20*/  UIMAD UR25, UR21, 0x7, UR6 ;  /* 0x00000007151978a4 */ /* 0x000fc4000f8e0206 */
[----:B------:R-:W-:Y:S02]  /*0c30*/  ULEA UR13, UR21, UR6, 0x1 ;  /* 0x00000006150d7291 */ /* 0x000fe4000f8e08ff */
[----:B------:R-:W-:Y:S01]  /*0c40*/  UIADD3 UR11, UPT, UPT, -UR15, URZ, URZ ;  /* 0x000000ff0f0b7290 */ /* 0x000fe2000fffe1ff */
[----:B------:R-:W-:Y:S01]  /*0c50*/  UMOV UR5, URZ ;  /* 0x000000ff00057c82 */ /* 0x000fe20008000000 */
[----:B------:R-:W-:-:S10]  /*0c60*/  UMOV UR10, UR6 ;  /* 0x00000006000a7c82 */ /* 0x000fd40008000000 */
.L_x_1466:
[----:B------:R-:W-:Y:S01]  /*0c70*/  UIADD3 UR26, UPT, UPT, UR5, 0x1, URZ ;  /* 0x00000001051a7890 */ /* 0x000fe2000fffe0ff */
[----:B------:R-:W-:Y:S01]  /*0c80*/  ISETP.EQ.OR P1, PT, RZ, UR11, P4 ;  /* 0x0000000bff007c0c */ /* 0x000fe2000a722670 */
[----:B------:R-:W-:-:S04]  /*0c90*/  UIADD3 UR27, UPT, UPT, UR5, 0x2, URZ ;  /* 0x00000002051b7890 */ /* 0x000fc8000fffe0ff */
[----:B------:R-:W-:Y:S01]  /*0ca0*/  MOV R8, UR26 ;  /* 0x0000001a00087c02 */ /* 0x000fe20008000f00 */
[----:B------:R-:W-:Y:S01]  /*0cb0*/  UIADD3 UR26, UPT, UPT, UR5, 0x3, URZ ;  /* 0x00000003051a7890 */ /* 0x000fe2000fffe0ff */
[----:B------:R-:W-:Y:S02]  /*0cc0*/  IMAD.U32 R9, RZ, RZ, UR27 ;  /* 0x0000001bff097e24 */ /* 0x000fe4000f8e00ff */
[----:B------:R-:W-:-:S03]  /*0cd0*/  ISETP.EQ.OR P2, PT, R8, UR15, P4 ;  /* 0x0000000f08007c0c */ /* 0x000fc6000a742670 */
[----:B------:R-:W-:Y:S01]  /*0ce0*/  ISETP.EQ.OR P6, PT, R9, UR15, P4 ;  /* 0x0000000f09007c0c */ /* 0x000fe2000a7c2670 */
[----:B------:R-:W-:Y:S01]  /*0cf0*/  VOTEU.ALL UP0, P1 ;  /* 0x0000000000ff7886 */ /* 0x000fe20000800000 */
[----:B------:R-:W-:-:S04]  /*0d00*/  MOV R8, UR26 ;  /* 0x0000001a00087c02 */ /* 0x000fc80008000f00 */
[----:B------:R-:W-:Y:S01]  /*0d10*/  ISETP.EQ.OR P5, PT, R8, UR15, P4 ;  /* 0x0000000f08007c0c */ /* 0x000fe2000a7a2670 */
[----:B------:R-:W-:-:S03]  /*0d20*/  @!UP0 UIMAD.WIDE.U32 UR26, UR10, 0x8, UR18 ;  /* 0x000000080a1a88a5 */ /* 0x000fc6000f8e0012 */
[----:B------:R-:W-:-:S03]  /*0d30*/  VOTEU.ALL UP0, P2 ;  /* 0x0000000000ff7886 */ /* 0x000fc60001000000 */
[----:B------:R-:W-:Y:S01]  /*0d40*/  IMAD.U32 R8, RZ, RZ, UR26 ;  /* 0x0000001aff087e24 */ /* 0x000fe2000f8e00ff */
[----:B------:R-:W-:Y:S01]  /*0d50*/  MOV R9, UR27 ;  /* 0x0000001b00097c02 */ /* 0x000fe20008000f00 */
[----:B------:R-:W-:Y:S01]  /*0d60*/  @!UP0 UIMAD.WIDE.U32 UR26, UR12, 0x8, UR18 ;  /* 0x000000080c1a88a5 */ /* 0x000fe2000f8e0012 */
[----:B------:R-:W-:-:S03]  /*0d70*/  VOTEU.ALL UP1, P6 ;  /* 0x0000000000ff7886 */ /* 0x000fc60003020000 */
[----:B------:R-:W-:Y:S01]  /*0d80*/  VOTEU.ALL UP0, P5 ;  /* 0x0000000000ff7886 */ /* 0x000fe20002800000 */
[----:B------:R-:W0:Y:S01]  /*0d90*/  @!P1 LDG.E.64 R8, desc[UR16][R8.64] ;  /* 0x0000001008089981 */ /* 0x000e22000c1e1b00 */
[----:B------:R-:W-:Y:S01]  /*0da0*/  IMAD.U32 R10, RZ, RZ, UR26 ;  /* 0x0000001aff0a7e24 */ /* 0x000fe2000f8e00ff */
[----:B------:R-:W-:Y:S01]  /*0db0*/  @!UP1 UIMAD.WIDE.U32 UR28, UR13, 0x8, UR18 ;  /* 0x000000080d1c98a5 */ /* 0x000fe2000f8e0012 */
[----:B------:R-:W-:Y:S01]  /*0dc0*/  MOV R11, UR27 ;  /* 0x0000001b000b7c02 */ /* 0x000fe20008000f00 */
[----:B------:R-:W-:-:S04]  /*0dd0*/  @!UP0 UIMAD.WIDE.U32 UR26, UR14, 0x8, UR18 ;  /* 0x000000080e1a88a5 */ /* 0x000fc8000f8e0012 */
[----:B-1----:R-:W-:Y:S01]  /*0de0*/  IMAD.U32 R16, RZ, RZ, UR28 ;  /* 0x0000001cff107e24 */ /* 0x002fe2000f8e00ff */
[----:B------:R-:W-:Y:S01]  /*0df0*/  MOV R17, UR29 ;  /* 0x0000001d00117c02 */ /* 0x000fe20008000f00 */
[----:B------:R-:W4:Y:S01]  /*0e00*/  @!P2 LDG.E.64 R10, desc[UR16][R10.64] ;  /* 0x000000100a0aa981 */ /* 0x000f22000c1e1b00 */
[----:B--2---:R-:W-:Y:S01]  /*0e10*/  IMAD.U32 R18, RZ, RZ, UR26 ;  /* 0x0000001aff127e24 */ /* 0x004fe2000f8e00ff */
[----:B------:R-:W-:-:S03]  /*0e20*/  MOV R19, UR27 ;  /* 0x0000001b00137c02 */ /* 0x000fc60008000f00 */
[----:B------:R-:W2:Y:S04]  /*0e30*/  @!P6 LDG.E.64 R16, desc[UR16][R16.64] ;  /* 0x000000101010e981 */ /* 0x000ea8000c1e1b00 */
[----:B------:R-:W5:Y:S01]  /*0e40*/  @!P5 LDG.E.64 R18, desc[UR16][R18.64] ;  /* 0x000000101212d981 */ /* 0x000f62000c1e1b00 */
[----:B------:R-:W-:Y:S02]  /*0e50*/  UIADD3 UR26, UPT, UPT, UR5, 0x4, URZ ;  /* 0x00000004051a7890 */ /* 0x000fe4000fffe0ff */
[----:B------:R-:W-:-:S04]  /*0e60*/  UIADD3 UR27, UPT, UPT, UR5, 0x5, URZ ;  /* 0x00000005051b7890 */ /* 0x000fc8000fffe0ff */
[----:B------:R-:W-:Y:S01]  /*0e70*/  IMAD.U32 R24, RZ, RZ, UR26 ;  /* 0x0000001aff187e24 */ /* 0x000fe2000f8e00ff */
[----:B------:R-:W-:Y:S01]  /*0e80*/  UIADD3 UR26, UPT, UPT, UR5, 0x6, URZ ;  /* 0x00000006051a7890 */ /* 0x000fe2000fffe0ff */
[----:B0--3--:R-:W-:Y:S01]  /*0e90*/  @!P1 FADD.FTZ R14, R14, R8 ;  /* 0x000000080e0e9221 */ /* 0x009fe20000010000 */
[----:B------:R-:W-:Y:S02]  /*0ea0*/  @!P1 FADD.FTZ R15, R15, R9 ;  /* 0x000000090f0f9221 */ /* 0x000fe40000010000 */
[----:B------:R-:W-:Y:S02]  /*0eb0*/  ISETP.EQ.OR P1, PT, R24, UR15, P4 ;  /* 0x0000000f18007c0c */ /* 0x000fe4000a722670 */
[----:B------:R-:W-:Y:S01]  /*0ec0*/  MOV R8, UR27 ;  /* 0x0000001b00087c02 */ /* 0x000fe20008000f00 */
[----:B------:R-:W-:Y:S01]  /*0ed0*/  UIADD3 UR27, UPT, UPT, UR5, 0x7, URZ ;  /* 0x00000007051b7890 */ /* 0x000fe2000fffe0ff */
[----:B----4-:R-:W-:Y:S01]  /*0ee0*/  @!P2 FADD.FTZ R14, R14, R10 ;  /* 0x0000000a0e0ea221 */ /* 0x010fe20000010000 */
[----:B------:R-:W-:Y:S01]  /*0ef0*/  @!P2 FADD.FTZ R15, R15, R11 ;  /* 0x0000000b0f0fa221 */ /* 0x000fe20000010000 */
[----:B------:R-:W-:Y:S01]  /*0f00*/  ISETP.EQ.OR P2, PT, R8, UR15, P4 ;  /* 0x0000000f08007c0c */ /* 0x000fe2000a742670 */
[----:B------:R-:W-:-:S02]  /*0f10*/  IMAD.U32 R8, RZ, RZ, UR26 ;  /* 0x0000001aff087e24 */ /* 0x000fc4000f8e00ff */
[----:B------:R-:W-:Y:S01]  /*0f20*/  MOV R9, UR27 ;  /* 0x0000001b00097c02 */ /* 0x000fe20008000f00 */
[----:B--2---:R-:W-:Y:S01]  /*0f30*/  @!P6 FADD.FTZ R14, R14, R16 ;  /* 0x000000100e0ee221 */ /* 0x004fe20000010000 */
[----:B------:R-:W-:Y:S02]  /*0f40*/  @!P6 FADD.FTZ R15, R15, R17 ;  /* 0x000000110f0fe221 */ /* 0x000fe40000010000 */
[----:B------:R-:W-:Y:S01]  /*0f50*/  VOTEU.ALL UP0, P1 ;  /* 0x0000000000ff7886 */ /* 0x000fe20000800000 */
[----:B------:R-:W-:Y:S01]  /*0f60*/  ISETP.EQ.OR P6, PT, R8, UR15, P4 ;  /* 0x0000000f08007c0c */ /* 0x000fe2000a7c2670 */
[----:B-----5:R-:W-:Y:S01]  /*0f70*/  @!P5 FADD.FTZ R14, R14, R18 ;  /* 0x000000120e0ed221 */ /* 0x020fe20000010000 */
[----:B------:R-:W-:Y:S01]  /*0f80*/  @!P5 FADD.FTZ R15, R15, R19 ;  /* 0x000000130f0fd221 */ /* 0x000fe20000010000 */
[----:B------:R-:W-:Y:S01]  /*0f90*/  ISETP.EQ.OR P5, PT, R9, UR15, P4 ;  /* 0x0000000f09007c0c */ /* 0x000fe2000a7a2670 */
[----:B------:R-:W-:Y:S01]  /*0fa0*/  @!UP0 UIMAD.WIDE.U32 UR26, UR22, 0x8, UR18 ;  /* 0x00000008161a88a5 */ /* 0x000fe2000f8e0012 */
[----:B------:R-:W-:-:S05]  /*0fb0*/  VOTEU.ALL UP1, P2 ;  /* 0x0000000000ff7886 */ /* 0x000fca0001020000 */
[----:B------:R-:W-:Y:S01]  /*0fc0*/  IMAD.U32 R8, RZ, RZ, UR26 ;  /* 0x0000001aff087e24 */ /* 0x000fe2000f8e00ff */
[----:B------:R-:W-:Y:S01]  /*0fd0*/  MOV R9, UR27 ;  /* 0x0000001b00097c02 */ /* 0x000fe20008000f00 */
[----:B------:R-:W-:Y:S01]  /*0fe0*/  @!UP1 UIMAD.WIDE.U32 UR28, UR23, 0x8, UR18 ;  /* 0x00000008171c98a5 */ /* 0x000fe2000f8e0012 */
[----:B------:R-:W-:-:S03]  /*0ff0*/  VOTEU.ALL UP0, P6 ;  /* 0x0000000000ff7886 */ /* 0x000fc60003000000 */
[----:B------:R-:W-:Y:S01]  /*1000*/  VOTEU.ALL UP1, P5 ;  /* 0x0000000000ff7886 */ /* 0x000fe20002820000 */
[----:B------:R-:W2:Y:S01]  /*1010*/  @!P1 LDG.E.64 R8, desc[UR16][R8.64] ;  /* 0x0000001008089981 */ /* 0x000ea2000c1e1b00 */
[----:B------:R-:W-:Y:S01]  /*1020*/  @!UP0 UIMAD.WIDE.U32 UR26, UR24, 0x8, UR18 ;  /* 0x00000008181a88a5 */ /* 0x000fe2000f8e0012 */
[----:B------:R-:W-:Y:S01]  /*1030*/  IMAD.U32 R10, RZ, RZ, UR28 ;  /* 0x0000001cff0a7e24 */ /* 0x000fe2000f8e00ff */
[----:B------:R-:W-:Y:S01]  /*1040*/  MOV R11, UR29 ;  /* 0x0000001d000b7c02 */ /* 0x000fe20008000f00 */
[----:B------:R-:W-:-:S03]  /*1050*/  @!UP1 UIMAD.WIDE.U32 UR28, UR25, 0x8, UR18 ;  /* 0x00000008191c98a5 */ /* 0x000fc6000f8e0012 */
[----:B------:R-:W-:Y:S01]  /*1060*/  IMAD.U32 R16, RZ, RZ, UR26 ;  /* 0x0000001aff107e24 */ /* 0x000fe2000f8e00ff */
[----:B------:R-:W-:Y:S01]  /*1070*/  MOV R17, UR27 ;  /* 0x0000001b00117c02 */ /* 0x000fe20008000f00 */
[----:B------:R-:W3:Y:S01]  /*1080*/  @!P2 LDG.E.64 R10, desc[UR16][R10.64] ;  /* 0x000000100a0aa981 */ /* 0x000ee2000c1e1b00 */
[----:B------:R-:W-:Y:S01]  /*1090*/  IMAD.U32 R18, RZ, RZ, UR28 ;  /* 0x0000001cff127e24 */ /* 0x000fe2000f8e00ff */
[----:B------:R-:W-:-:S03]  /*10a0*/  MOV R19, UR29 ;  /* 0x0000001d00137c02 */ /* 0x000fc60008000f00 */
[----:B------:R-:W4:Y:S04]  /*10b0*/  @!P6 LDG.E.64 R16, desc[UR16][R16.64] ;  /* 0x000000101010e981 */ /* 0x000f28000c1e1b00 */
[----:B------:R-:W5:Y:S01]  /*10c0*/  @!P5 LDG.E.64 R18, desc[UR16][R18.64] ;  /* 0x000000101212d981 */ /* 0x000f62000c1e1b00 */
[----:B------:R-:W-:Y:S02]  /*10d0*/  UIADD3 UR5, UPT, UPT, UR5, 0x8, URZ ;  /* 0x0000000805057890 */ /* 0x000fe4000fffe0ff */
[----:B------:R-:W-:Y:S02]  /*10e0*/  UIADD3 UR11, UPT, UPT, UR11, 0x8, URZ ;  /* 0x000000080b0b7890 */ /* 0x000fe4000fffe0ff */
[----:B------:R-:W-:Y:S02]  /*10f0*/  ULEA UR10, UR21, UR10, 0x3 ;  /* 0x0000000a150a7291 */ /* 0x000fe4000f8e18ff */
[----:B------:R-:W-:-:S02]  /*1100*/  ULEA UR12, UR21, UR12, 0x3 ;  /* 0x0000000c150c7291 */ /* 0x000fc4000f8e18ff */
[----:B------:R-:W-:Y:S02]  /*1110*/  ULEA UR13, UR21, UR13, 0x3 ;  /* 0x0000000d150d7291 */ /* 0x000fe4000f8e18ff */
[----:B------:R-:W-:Y:S02]  /*1120*/  ULEA UR14, UR21, UR14, 0x3 ;  /* 0x0000000e150e7291 */ /* 0x000fe4000f8e18ff */
[----:B------:R-:W-:Y:S02]  /*1130*/  ULEA UR22, UR21, UR22, 0x3 ;  /* 0x0000001615167291 */ /* 0x000fe4000f8e18ff */
[----:B------:R-:W-:Y:S02]  /*1140*/  ULEA UR23, UR21, UR23, 0x3 ;  /* 0x0000001715177291 */ /* 0x000fe4000f8e18ff */
[----:B------:R-:W-:Y:S02]  /*1150*/  ULEA UR24, UR21, UR24, 0x3 ;  /* 0x0000001815187291 */ /* 0x000fe4000f8e18ff */
[----:B------:R-:W-:Y:S01]  /*1160*/  ULEA UR25, UR21, UR25, 0x3 ;  /* 0x0000001915197291 */ /* 0x000fe2000f8e18ff */
[----:B--2---:R-:W-:Y:S01]  /*1170*/  @!P1 FADD.FTZ R14, R14, R8 ;  /* 0x000000080e0e9221 */ /* 0x004fe20000010000 */
[----:B------:R-:W-:Y:S01]  /*1180*/  @!P1 FADD.FTZ R15, R15, R9 ;  /* 0x000000090f0f9221 */ /* 0x000fe20000010000 */
[----:B------:R-:W-:-:S02]  /*1190*/  ISETP.NE.AND P1, PT, R5, UR5, PT ;  /* 0x0000000505007c0c */ /* 0x000fc4000bf25270 */
[----:B---3--:R-:W-:Y:S01]  /*11a0*/  @!P2 FADD.FTZ R14, R14, R10 ;  /* 0x0000000a0e0ea221 */ /* 0x008fe20000010000 */
[----:B------:R-:W-:-:S03]  /*11b0*/  @!P2 FADD.FTZ R15, R15, R11 ;  /* 0x0000000b0f0fa221 */ /* 0x000fc60000010000 */
[----:B----4-:R-:W-:Y:S01]  /*11c0*/  @!P6 FADD.FTZ R14, R14, R16 ;  /* 0x000000100e0ee221 */ /* 0x010fe20000010000 */
[----:B------:R-:W-:-:S03]  /*11d0*/  @!P6 FADD.FTZ R15, R15, R17 ;  /* 0x000000110f0fe221 */ /* 0x000fc60000010000 */
[----:B-----5:R-:W-:Y:S01]  /*11e0*/  @!P5 FADD.FTZ R14, R14, R18 ;  /* 0x000000120e0ed221 */ /* 0x020fe20000010000 */
[----:B------:R-:W-:Y:S02]  /*11f0*/  @!P5 FADD.FTZ R15, R15, R19 ;  /* 0x000000130f0fd221 */ /* 0x000fe40000010000 */
[----:B------:R-:W-:Y:S05]  /*1200*/  @P1 BRA `(.L_x_1466) ;  /* 0xfffffff800981947 */ /* 0x000fea000383ffff */
[----:B------:R-:W-:-:S15]  /*1210*/  R2UR UR5, R5 ;  /* 0x00000000050572ca */ /* 0x000fde00000e0000 */
.L_x_1465:
[----:B------:R-:W-:-:S04]  /*1220*/  LOP3.LUT R8, R0, 0x7, RZ, 0xc0, !PT ;  /* 0x0000000700087812 */ /* 0x000fc800078ec0ff */
[----:B------:R-:W-:-:S13]  /*1230*/  ISETP.NE.AND P1, PT, R8, RZ, PT ;  /* 0x000000ff0800720c */ /* 0x000fda0003f25270 */
[----:B------:R-:W-:Y:S05]  /*1240*/  @!P1 BRA `(.L_x_1462) ;  /* 0x0000000400689947 */ /* 0x000fea0003800000 */
[----:B--2---:R-:W-:-:S04]  /*1250*/  LOP3.LUT R18, R0, 0x3, RZ, 0xc0, !PT ;  /* 0x0000000300127812 */ /* 0x004fc800078ec0ff */
[----:B------:R-:W-:Y:S01]  /*1260*/  ISETP.NE.AND P1, PT, R18, RZ, PT ;  /* 0x000000ff1200720c */ /* 0x000fe20003f25270 */
[----:B------:R-:W-:-:S12]  /*1270*/  @!P3 BRA `(.L_x_1467) ;  /* 0x0000000000b8b947 */ /* 0x000fd80003800000 */
[----:B------:R-:W-:-:S05]  /*1280*/  IMAD.U32 R8, RZ, RZ, UR5 ;  /* 0x00000005ff087e24 */ /* 0x000fca000f8e00ff */
[----:B------:R-:W-:-:S13]  /*1290*/  ISETP.EQ.OR P6, PT, R8, UR15, P4 ;  /* 0x0000000f08007c0c */ /* 0x000fda000a7c2670 */
[----:B------:R-:W-:-:S05]  /*12a0*/  VOTEU.ALL UP0, P6 ;  /* 0x0000000000ff7886 */ /* 0x000fca0003000000 */
[----:B------:R-:W-:-:S04]  /*12b0*/  @!UP0 UIMAD UR10, UR5, UR21, UR6 ;  /* 0x00000015050a82a4 */ /* 0x000fc8000f8e0206 */
[----:B------:R-:W-:-:S06]  /*12c0*/  @!UP0 UIMAD.WIDE.U32 UR10, UR10, 0x8, UR18 ;  /* 0x000000080a0a88a5 */ /* 0x000fcc000f8e0012 */
[----:B------:R-:W-:Y:S01]  /*12d0*/  MOV R8, UR10 ;  /* 0x0000000a00087c02 */ /* 0x000fe20008000f00 */
[----:B------:R-:W-:-:S06]  /*12e0*/  IMAD.U32 R9, RZ, RZ, UR11 ;  /* 0x0000000bff097e24 */ /* 0x000fcc000f8e00ff */
[----:B------:R-:W0:Y:S01]  /*12f0*/  @!P6 LDG.E.64 R8, desc[UR16][R8.64] ;  /* 0x000000100808e981 */ /* 0x000e22000c1e1b00 */
[----:B------:R-:W-:Y:S02]  /*1300*/  UIADD3 UR10, UPT, UPT, UR5, 0x1, URZ ;  /* 0x00000001050a7890 */ /* 0x000fe4000fffe0ff */
[----:B------:R-:W-:Y:S02]  /*1310*/  UIADD3 UR12, UPT, UPT, UR5, 0x2, URZ ;  /* 0x00000002050c7890 */ /* 0x000fe4000fffe0ff */
[----:B------:R-:W-:Y:S02]  /*1320*/  UIADD3 UR14, UPT, UPT, UR5, 0x3, URZ ;  /* 0x00000003050e7890 */ /* 0x000fe4000fffe0ff */
[----:B------:R-:W-:Y:S02]  /*1330*/  MOV R10, UR10 ;  /* 0x0000000a000a7c02 */ /* 0x000fe40008000f00 */
[----:B------:R-:W-:Y:S02]  /*1340*/  IMAD.U32 R11, RZ, RZ, UR12 ;  /* 0x0000000cff0b7e24 */ /* 0x000fe4000f8e00ff */
[----:B------:R-:W-:-:S02]  /*1350*/  ISETP.EQ.OR P5, PT, R10, UR15, P4 ;  /* 0x0000000f0a007c0c */ /* 0x000fc4000a7a2670 */
[----:B------:R-:W-:Y:S02]  /*1360*/  MOV R10, UR14 ;  /* 0x0000000e000a7c02 */ /* 0x000fe40008000f00 */
[----:B------:R-:W-:-:S09]  /*1370*/  ISETP.EQ.OR P2, PT, R11, UR15, P4 ;  /* 0x0000000f0b007c0c */ /* 0x000fd2000a742670 */
[----:B------:R-:W-:-:S04]  /*1380*/  VOTEU.ALL UP0, P5 ;  /* 0x0000000000ff7886 */ /* 0x000fc80002800000 */
[----:B------:R-:W-:Y:S01]  /*1390*/  VOTEU.ALL UP1, P2 ;  /* 0x0000000000ff7886 */ /* 0x000fe20001020000 */
[----:B------:R-:W-:-:S04]  /*13a0*/  @!UP0 UIMAD UR10, UR10, UR21, UR6 ;  /* 0x000000150a0a82a4 */ /* 0x000fc8000f8e0206 */
[----:B------:R-:W-:Y:S02]  /*13b0*/  @!UP1 UIMAD UR12, UR12, UR21, UR6 ;  /* 0x000000150c0c92a4 */ /* 0x000fe4000f8e0206 */
[----:B------:R-:W-:Y:S02]  /*13c0*/  @!UP0 UIMAD.WIDE.U32 UR10, UR10, 0x8, UR18 ;  /* 0x000000080a0a88a5 */ /* 0x000fe4000f8e0012 */
[----:B------:R-:W-:-:S06]  /*13d0*/  @!UP1 UIMAD.WIDE.U32 UR12, UR12, 0x8, UR18 ;  /* 0x000000080c0c98a5 */ /* 0x000fcc000f8e0012 */
[----:B------:R-:W-:Y:S01]  /*13e0*/  MOV R11, UR13 ;  /* 0x0000000d000b7c02 */ /* 0x000fe20008000f00 */
[----:B0--3--:R-:W-:Y:S01]  /*13f0*/  @!P6 FADD.FTZ R14, R14, R8 ;  /* 0x000000080e0ee221 */ /* 0x009fe20000010000 */
[----:B------:R-:W-:Y:S01]  /*1400*/  @!P6 FADD.FTZ R15, R15, R9 ;  /* 0x000000090f0fe221 */ /* 0x000fe20000010000 */
[----:B------:R-:W-:Y:S01]  /*1410*/  ISETP.EQ.OR P6, PT, R10, UR15, P4 ;  /* 0x0000000f0a007c0c */ /* 0x000fe2000a7c2670 */
[----:B------:R-:W-:Y:S01]  /*1420*/  IMAD.U32 R8, RZ, RZ, UR10 ;  /* 0x0000000aff087e24 */ /* 0x000fe2000f8e00ff */
[----:B------:R-:W-:Y:S01]  /*1430*/  MOV R9, UR11 ;  /* 0x0000000b00097c02 */ /* 0x000fe20008000f00 */
[----:B------:R-:W-:-:S05]  /*1440*/  IMAD.U32 R10, RZ, RZ, UR12 ;  /* 0x0000000cff0a7e24 */ /* 0x000fca000f8e00ff */
[----:B------:R-:W2:Y:S04]  /*1450*/  @!P5 LDG.E.64 R8, desc[UR16][R8.64] ;  /* 0x000000100808d981 */ /* 0x000ea8000c1e1b00 */
[----:B------:R-:W3:Y:S01]  /*1460*/  @!P2 LDG.E.64 R10, desc[UR16][R10.64] ;  /* 0x000000100a0aa981 */ /* 0x000ee2000c1e1b00 */
[----:B------:R-:W-:-:S05]  /*1470*/  VOTEU.ALL UP2, P6 ;  /* 0x0000000000ff7886 */ /* 0x000fca0003040000 */
[----:B------:R-:W-:-:S04]  /*1480*/  @!UP2 UIMAD UR14, UR14, UR21, UR6 ;  /* 0x000000150e0ea2a4 */ /* 0x000fc8000f8e0206 */
[----:B------:R-:W-:-:S06]  /*1490*/  @!UP2 UIMAD.WIDE.U32 UR10, UR14, 0x8, UR18 ;  /* 0x000000080e0aa8a5 */ /* 0x000fcc000f8e0012 */
[----:B-1----:R-:W-:Y:S01]  /*14a0*/  IMAD.U32 R16, RZ, RZ, UR10 ;  /* 0x0000000aff107e24 */ /* 0x002fe2000f8e00ff */
[----:B------:R-:W-:-:S06]  /*14b0*/  MOV R17, UR11 ;  /* 0x0000000b00117c02 */ /* 0x000fcc0008000f00 */
[----:B------:R-:W4:Y:S01]  /*14c0*/  @!P6 LDG.E.64 R16, desc[UR16][R16.64] ;  /* 0x000000101010e981 */ /* 0x000f22000c1e1b00 */
[----:B------:R-:W-:-:S05]  /*14d0*/  IMAD.U32 R19, RZ, RZ, UR5 ;  /* 0x00000005ff137e24 */ /* 0x000fca000f8e00ff */
[----:B------:R-:W-:-:S04]  /*14e0*/  IADD3 R19, PT, PT, R19, 0x4, RZ ;  /* 0x0000000413137810 */ /* 0x000fc80007ffe0ff */
[----:B------:R-:W-:Y:S01]  /*14f0*/  R2UR UR5, R19 ;  /* 0x00000000130572ca */ /* 0x000fe200000e0000 */
[----:B--2---:R-:W-:Y:S01]  /*1500*/  @!P5 FADD.FTZ R14, R14, R8 ;  /* 0x000000080e0ed221 */ /* 0x004fe20000010000 */
[----:B------:R-:W-:-:S03]  /*1510*/  @!P5 FADD.FTZ R15, R15, R9 ;  /* 0x000000090f0fd221 */ /* 0x000fc60000010000 */
[----:B---3--:R-:W-:Y:S01]  /*1520*/  @!P2 FADD.FTZ R14, R14, R10 ;  /* 0x0000000a0e0ea221 */ /* 0x008fe20000010000 */
[----:B------:R-:W-:-:S03]  /*1530*/  @!P2 FADD.FTZ R15, R15, R11 ;  /* 0x0000000b0f0fa221 */ /* 0x000fc60000010000 */
[----:B----4-:R-:W-:Y:S01]  /*1540*/  @!P6 FADD.FTZ R14, R14, R16 ;  /* 0x000000100e0ee221 */ /* 0x010fe20000010000 */
[----:B------:R-:W-:-:S07]  /*1550*/  @!P6 FADD.FTZ R15, R15, R17 ;  /* 0x000000110f0fe221 */ /* 0x000fce0000010000 */
.L_x_1467:
[----:B------:R-:W-:Y:S05]  /*1560*/  @!P1 BRA `(.L_x_1462) ;  /* 0x0000000000a09947 */ /* 0x000fea0003800000 */
[----:B------:R-:W-:-:S13]  /*1570*/  ISETP.NE.AND P1, PT, R18, 0x1, PT ;  /* 0x000000011200780c */ /* 0x000fda0003f25270 */
[----:B------:R-:W-:Y:S05]  /*1580*/  @!P1 BRA `(.L_x_1468) ;  /* 0x0000000000609947 */ /* 0x000fea0003800000 */
[----:B------:R-:W-:Y:S02]  /*1590*/  UIADD3 UR10, UPT, UPT, UR5, 0x1, URZ ;  /* 0x00000001050a7890 */ /* 0x000fe4000fffe0ff */
[----:B------:R-:W-:-:S05]  /*15a0*/  IMAD.U32 R8, RZ, RZ, UR5 ;  /* 0x00000005ff087e24 */ /* 0x000fca000f8e00ff */
[----:B------:R-:W-:Y:S02]  /*15b0*/  ISETP.EQ.OR P2, PT, R8, UR15, P4 ;  /* 0x0000000f08007c0c */ /* 0x000fe4000a742670 */
[----:B------:R-:W-:-:S04]  /*15c0*/  MOV R8, UR10 ;  /* 0x0000000a00087c02 */ /* 0x000fc80008000f00 */
[----:B------:R-:W-:-:S07]  /*15d0*/  ISETP.EQ.OR P1, PT, R8, UR15, P4 ;  /* 0x0000000f08007c0c */ /* 0x000fce000a722670 */
[----:B------:R-:W-:-:S05]  /*15e0*/  VOTEU.ALL UP0, P2 ;  /* 0x0000000000ff7886 */ /* 0x000fca0001000000 */
[----:B------:R-:W-:Y:S01]  /*15f0*/  @!UP0 UIMAD UR12, UR5, UR21, UR6 ;  /* 0x00000015050c82a4 */ /* 0x000fe2000f8e0206 */
[----:B------:R-:W-:-:S03]  /*1600*/  VOTEU.ALL UP1, P1 ;  /* 0x0000000000ff7886 */ /* 0x000fc60000820000 */
[----:B------:R-:W-:Y:S02]  /*1610*/  @!UP0 UIMAD.WIDE.U32 UR12, UR12, 0x8, UR18 ;  /* 0x000000080c0c88a5 */ /* 0x000fe4000f8e0012 */
[----:B------:R-:W-:-:S04]  /*1620*/  @!UP1 UIMAD UR10, UR10, UR21, UR6 ;  /* 0x000000150a0a92a4 */ /* 0x000fc8000f8e0206 */
[----:B------:R-:W-:Y:S01]  /*1630*/  IMAD.U32 R8, RZ, RZ, UR12 ;  /* 0x0000000cff087e24 */ /* 0x000fe2000f8e00ff */
[----:B------:R-:W-:Y:S01]  /*1640*/  @!UP1 UIMAD.WIDE.U32 UR10, UR10, 0x8, UR18 ;  /* 0x000000080a0a98a5 */ /* 0x000fe2000f8e0012 */
[----:B------:R-:W-:-:S05]  /*1650*/  MOV R9, UR13 ;  /* 0x0000000d00097c02 */ /* 0x000fca0008000f00 */
[----:B------:R-:W-:Y:S01]  /*1660*/  MOV R10, UR10 ;  /* 0x0000000a000a7c02 */ /* 0x000fe20008000f00 */
[----:B------:R-:W-:Y:S01]  /*1670*/  IMAD.U32 R11, RZ, RZ, UR11 ;  /* 0x0000000bff0b7e24 */ /* 0x000fe2000f8e00ff */
[----:B------:R-:W0:Y:S05]  /*1680*/  @!P2 LDG.E.64 R8, desc[UR16][R8.64] ;  /* 0x000000100808a981 */ /* 0x000e2a000c1e1b00 */
[----:B------:R-:W2:Y:S01]  /*1690*/  @!P1 LDG.E.64 R10, desc[UR16][R10.64] ;  /* 0x000000100a0a9981 */ /* 0x000ea2000c1e1b00 */
[----:B-1----:R-:W-:-:S04]  /*16a0*/  MOV R16, UR5 ;  /* 0x0000000500107c02 */ /* 0x002fc80008000f00 */
[----:B------:R-:W-:-:S04]  /*16b0*/  IADD3 R16, PT, PT, R16, 0x2, RZ ;  /* 0x0000000210107810 */ /* 0x000fc80007ffe0ff */
[----:B------:R-:W-:Y:S01]  /*16c0*/  R2UR UR5, R16 ;  /* 0x00000000100572ca */ /* 0x000fe200000e0000 */
[----:B0--3--:R-:W-:Y:S01]  /*16d0*/  @!P2 FADD.FTZ R14, R14, R8 ;  /* 0x000000080e0ea221 */ /* 0x009fe20000010000 */
[----:B------:R-:W-:-:S03]  /*16e0*/  @!P2 FADD.FTZ R15, R15, R9 ;  /* 0x000000090f0fa221 */ /* 0x000fc60000010000 */
[----:B--2---:R-:W-:Y:S01]  /*16f0*/  @!P1 FADD.FTZ R14, R14, R10 ;  /* 0x0000000a0e0e9221 */ /* 0x004fe20000010000 */
[----:B------:R-:W-:-:S09]  /*1700*/  @!P1 FADD.FTZ R15, R15, R11 ;  /* 0x0000000b0f0f9221 */ /* 0x000fd20000010000 */
.L_x_1468:
[----:B------:R-:W-:Y:S01]  /*1710*/  IMAD.U32 R8, RZ, RZ, UR5 ;  /* 0x00000005ff087e24 */ /* 0x000fe2000f8e00ff */
[----:B------:R-:W-:Y:S01]  /*1720*/  LOP3.LUT P2, RZ, R0, 0x1, RZ, 0xc0, !PT ;  /* 0x0000000100ff7812 */ /* 0x000fe2000784c0ff */
[----:B------:R-:W-:Y:S03]  /*1730*/  BSSY.RECONVERGENT B0, `(.L_x_1462) ;  /* 0x000000b000007945 */ /* 0x000fe60003800200 */
[----:B------:R-:W-:-:S04]  /*1740*/  ISETP.EQ.OR P1, PT, R8, UR15, P4 ;  /* 0x0000000f08007c0c */ /* 0x000fc8000a722670 */
[----:B------:R-:W-:-:S13]  /*1750*/  PLOP3.LUT P1, PT, P2, P1, PT, 0x8f, 0xf8 ;  /* 0x0000000000f8781c */ /* 0x000fda0001723177 */
[----:B------:R-:W-:Y:S05]  /*1760*/  @P1 BRA `(.L_x_1469) ;  /* 0x00000000001c1947 */ /* 0x000fea0003800000 */
[----:B------:R-:W-:Y:S01]  /*1770*/  UIMAD UR10, UR21, UR5, UR6 ;  /* 0x00000005150a72a4 */ /* 0x000fe2000f8e0206 */
[----:B------:R-:W-:-:S05]  /*1780*/  HFMA2 R9, -RZ, RZ, 0, 4.76837158203125e-07 ;  /* 0x00000008ff097431 */ /* 0x000fca00000001ff */
[----:B------:R-:W-:-:S05]  /*1790*/  MOV R8, UR10 ;  /* 0x0000000a00087c02 */ /* 0x000fca0008000f00 */
[----:B------:R-:W-:-:S06]  /*17a0*/  IMAD.WIDE.U32 R8, R8, R9, UR18 ;  /* 0x0000001208087e25 */ /* 0x000fcc000f8e0009 */
[----:B------:R-:W0:Y:S02]  /*17b0*/  LDG.E.64 R8, desc[UR16][R8.64] ;  /* 0x0000001008087981 */ /* 0x000e24000c1e1b00 */
[----:B0--3--:R-:W-:Y:S01]  /*17c0*/  FADD.FTZ R14, R14, R8 ;  /* 0x000000080e0e7221 */ /* 0x009fe20000010000 */
[----:B------:R-:W-:-:S07]  /*17d0*/  FADD.FTZ R15, R15, R9 ;  /* 0x000000090f0f7221 */ /* 0x000fce0000010000 */
.L_x_1469:
[----:B------:R-:W-:Y:S05]  /*17e0*/  BSYNC.RECONVERGENT B0 ;  /* 0x0000000000007941 */ /* 0x000fea0003800200 */
.L_x_1462:
[----:B------:R-:W4:Y:S01]  /*17f0*/  S2UR UR10, SR_CgaCtaId ;  /* 0x00000000000a79c3 */ /* 0x000f220000008800 */
[----:B------:R-:W5:Y:S01]  /*1800*/  LDCU UR11, c[0x0][0x414] ;  /* 0x00008280ff0b77ac */ /* 0x000f620008000800 */
[----:B--2---:R-:W-:Y:S01]  /*1810*/  IMAD.SHL.U32 R18, R2, 0x2, RZ ;  /* 0x0000000202127824 */ /* 0x004fe200078e00ff */
[----:B------:R-:W-:Y:S01]  /*1820*/  MOV R19, UR9 ;  /* 0x0000000900137c02 */ /* 0x000fe20008000f00 */
[----:B------:R-:W-:-:S03]  /*1830*/  UMOV UR5, 0x400 ;  /* 0x0000040000057882 */ /* 0x000fc60000000000 */
[----:B------:R-:W-:Y:S01]  /*1840*/  LOP3.LUT R18, R18, 0x2, RZ, 0xc0, !PT ;  /* 0x0000000212127812 */ /* 0x000fe200078ec0ff */
[----:B-1----:R-:W1:Y:S03]  /*1850*/  @P0 LDC.64 R16, c[0x0][0x388] ;  /* 0x0000e200ff100b82 */ /* 0x002e660000000a00 */
[----:B------:R-:W-:-:S05]  /*1860*/  IADD3 R7, PT, PT, R18, R7, RZ ;  /* 0x0000000712077210 */ /* 0x000fca0007ffe0ff */
[----:B------:R-:W2:Y:S01]  /*1870*/  LDC.64 R8, c[0x0][0x398] ;  /* 0x0000e600ff087b82 */ /* 0x000ea20000000a00 */
[----:B----4-:R-:W-:-:S07]  /*1880*/  ULEA UR5, UR10, UR5, 0x18 ;  /* 0x000000050a057291 */ /* 0x010fce000f8ec0ff */
[----:B------:R-:W4:Y:S01]  /*1890*/  LDC.64 R10, c[0x0][0x3a0] ;  /* 0x0000e800ff0a7b82 */ /* 0x000f220000000a00 */
[----:B-1----:R-:W-:-:S04]  /*18a0*/  @P0 IMAD.WIDE R18, R19, 0x8, R16 ;  /* 0x0000000813120825 */ /* 0x002fc800078e0210 */
[----:B-----5:R-:W-:Y:S01]  /*18b0*/  @P0 FMUL.FTZ R16, R14, UR11 ;  /* 0x0000000b0e100c20 */ /* 0x020fe20008410000 */
[----:B------:R-:W-:Y:S01]  /*18c0*/  @P0 FMUL.FTZ R17, R15, UR11 ;  /* 0x0000000b0f110c20 */ /* 0x000fe20008410000 */
[----:B------:R0:W-:Y:S04]  /*18d0*/  @!P4 STS.64 [UR5+0x30], R14 ;  /* 0x0000300eff00c988 */ /* 0x0001e80008000a05 */
[----:B------:R-:W-:Y:S01]  /*18e0*/  @P0 STG.E.64 desc[UR16][R18.64], R16 ;  /* 0x0000001012000986 */ /* 0x000fe2000c101b10 */
[C---:B--2---:R-:W-:Y:S01]  /*18f0*/  IMAD.WIDE R8, R7.reuse, 0x4, R8 ;  /* 0x0000000407087825 */ /* 0x044fe200078e0208 */
[----:B------:R-:W-:Y:S03]  /*1900*/  BAR.SYNC.DEFER_BLOCKING 0x0 ;  /* 0x0000000000007b1d */ /* 0x000fe60000010000 */
[----:B----4-:R-:W-:-:S03]  /*1910*/  IMAD.WIDE R10, R7, 0x4, R10 ;  /* 0x00000004070a7825 */ /* 0x010fc600078e020a */
[----:B------:R-:W2:Y:S04]  /*1920*/  LDG.E.64 R8, desc[UR16][R8.64] ;  /* 0x0000001008087981 */ /* 0x000ea8000c1e1b00 */
[----:B------:R-:W2:Y:S01]  /*1930*/  LDG.E.64 R10, desc[UR16][R10.64] ;  /* 0x000000100a0a7981 */ /* 0x000ea2000c1e1b00 */
[----:B0--3--:R-:W-:Y:S01]  /*1940*/  IMAD.MOV.U32 R14, RZ, RZ, 0x3f800000 ;  /* 0x3f800000ff0e7424 */ /* 0x009fe200078e00ff */
[----:B------:R-:W-:Y:S01]  /*1950*/  UISETP.NE.AND UP0, UPT, UR20, URZ, UPT ;  /* 0x000000ff1400728c */ /* 0x000fe2000bf05270 */
[----:B------:R-:W-:Y:S01]  /*1960*/  SHF.R.S32.HI R7, RZ, 0x1f, R4 ;  /* 0x0000001fff077819 */ /* 0x000fe20000011404 */
[----:B------:R-:W0:Y:S02]  /*1970*/  LDS.64 R24, [UR5+0x30] ;  /* 0x00003005ff187984 */ /* 0x000e240008000a00 */
[----:B0-----:R-:W-:-:S04]  /*1980*/  FMUL.FTZ R24, R24, UR11 ;  /* 0x0000000b18187c20 */ /* 0x001fc80008410000 */
[----:B------:R-:W-:Y:S01]  /*1990*/  FMUL.FTZ R26, R24, R24 ;  /* 0x00000018181a7220 */ /* 0x000fe20000410000 */
[--C-:B------:R-:W-:Y:S01]  /*19a0*/  FADD.FTZ R13, R13, -R24.reuse ;  /* 0x800000180d0d7221 */ /* 0x100fe20000010000 */
[----:B------:R-:W-:Y:S02]  /*19b0*/  FADD.FTZ R15, R12, -R24 ;  /* 0x800000180c0f7221 */ /* 0x000fe40000010000 */
[----:B------:R-:W-:Y:S01]  /*19c0*/  FFMA.FTZ R25, R25, UR11, -R26 ;  /* 0x0000000b19197c23 */ /* 0x000fe2000801081a */
[----:B------:R-:W0:Y:S04]  /*19d0*/  LDCU.64 UR10, c[0x0][0x3e8] ;  /* 0x00007d00ff0a77ac */ /* 0x000e280008000a00 */
[----:B------:R-:W-:-:S13]  /*19e0*/  FSETP.GTU.FTZ.AND P1, PT, R25, RZ, PT ;  /* 0x000000ff1900720b */ /* 0x000fda0003f3c000 */
[----:B------:R-:W1:Y:S02]  /*19f0*/  @P1 LDC R26, c[0x0][0x3a8] ;  /* 0x0000ea00ff1a1b82 */ /* 0x000e640000000800 */
[----:B-1----:R-:W-:-:S04]  /*1a00*/  @P1 FADD.FTZ R25, R25, R26 ;  /* 0x0000001a19191221 */ /* 0x002fc80000010000 */
[----:B------:R-:W1:Y:S01]  /*1a10*/  @P1 MUFU.RSQ R14, R25 ;  /* 0x00000019000e1308 */ /* 0x000e620000001400 */
[----:B0-----:R-:W-:-:S04]  /*1a20*/  ISETP.GE.U32.AND P1, PT, R4, UR10, PT ;  /* 0x0000000a04007c0c */ /* 0x001fc8000bf26070 */
[----:B------:R-:W-:Y:S01]  /*1a30*/  ISETP.GE.AND.EX P1, PT, R7, UR11, PT, P1 ;  /* 0x0000000b07007c0c */ /* 0x000fe2000bf26310 */
[-C--:B-1----:R-:W-:Y:S01]  /*1a40*/  FMUL.FTZ R13, R13, R14.reuse ;  /* 0x0000000e0d0d7220 */ /* 0x082fe20000410000 */
[----:B------:R-:W-:-:S03]  /*1a50*/  FMUL.FTZ R14, R15, R14 ;  /* 0x0000000e0f0e7220 */ /* 0x000fc60000410000 */
[----:B--2---:R-:W-:Y:S01]  /*1a60*/  FFMA.FTZ R8, R8, R13, R10 ;  /* 0x0000000d08087223 */ /* 0x004fe2000001000a */
[----:B------:R-:W-:Y:S01]  /*1a70*/  FFMA.FTZ R9, R9, R14, R11 ;  /* 0x0000000e09097223 */ /* 0x000fe2000001000b */
[----:B------:R-:W-:Y:S06]  /*1a80*/  BRA.U !UP0, `(.L_x_1470) ;  /* 0x0000000108287547 */ /* 0x000fec000b800000 */
        /* <DEDUP_REMOVED lines=8> */
[----:B0-----:R-:W-:Y:S01]  /*1b10*/  FMUL.FTZ R8, R8, R11 ;  /* 0x0000000b08087220 */ /* 0x001fe20000410000 */
[----:B-1----:R-:W-:-:S07]  /*1b20*/  FMUL.FTZ R9, R9, R14 ;  /* 0x0000000e09097220 */ /* 0x002fce0000410000 */
.L_x_1470:
[----:B------:R-:W-:Y:S04]  /*1b30*/  BSSY.RECONVERGENT B0, `(.L_x_1471) ;  /* 0x000000d000007945 */ /* 0x000fe80003800200 */
        /* <DEDUP_REMOVED lines=12> */
.L_x_1472:
[----:B------:R-:W-:Y:S05]  /*1c00*/  BSYNC.RECONVERGENT B0 ;  /* 0x0000000000007941 */ /* 0x000fea0003800200 */
.L_x_1471:
[----:B------:R-:W-:Y:S02]  /*1c10*/  UIADD3 UR9, UPT, UPT, UR21, UR9, URZ ;  /* 0x0000000915097290 */ /* 0x000fe4000fffe0ff */
[----:B------:R-:W-:Y:S02]  /*1c20*/  UIADD3 UR4, UPT, UPT, UR4, 0x1, URZ ;  /* 0x0000000104047890 */ /* 0x000fe4000fffe0ff */
[----:B------:R-:W-:-:S09]  /*1c30*/  UISETP.GE.AND UP0, UPT, UR9, UR7, UPT ;  /* 0x000000070900728c */ /* 0x000fd2000bf06270 */
[----:B------:R-:W-:Y:S05]  /*1c40*/  BRA.U !UP0, `(.L_x_1473) ;  /* 0xffffffe508747547 */ /* 0x000fea000b83ffff */
[----:B------:R-:W-:Y:S05]  /*1c50*/  EXIT ;  /* 0x000000000000794d */ /* 0x000fea0003800000 */
.L_x_1474:
        /* <DEDUP_REMOVED lines=10> */
.L_x_2503:


//--------------------- .text._Z35group_norm_nhwc_fwd_one_pass_kernelI11Bf16IOFp32WLi128ELi4ELi128EEv26Group_norm_nhwc_fwd_params --------------------------
	.section	.text._Z35group_norm_nhwc_fwd_one_pass_kernelI11Bf16IOFp32WLi128ELi4ELi128EEv26Group_norm_nhwc_fwd_params,"ax",@progbits
	.align	128
        .global         _Z35group_norm_nhwc_fwd_one_pass_kernelI11Bf16IOFp32WLi128ELi4ELi128EEv26Group_norm_nhwc_fwd_params
        .type           _Z35group_norm_nhwc_fwd_one_pass_kernelI11Bf16IOFp32WLi128ELi4ELi128EEv26Group_norm_nhwc_fwd_params,@function
        .size           _Z35group_norm_nhwc_fwd_one_pass_kernelI11Bf16IOFp32WLi128ELi4ELi128EEv26Group_norm_nhwc_fwd_params,(.L_x_2504 - _Z35group_norm_nhwc_fwd_one_pass_kernelI11Bf16IOFp32WLi128ELi4ELi128EEv26Group_norm_nhwc_fwd_params)
        .other          _Z35group_norm_nhwc_fwd_one_pass_kernelI11Bf16IOFp32WLi128ELi4ELi128EEv26Group_norm_nhwc_fwd_params,@"STO_CUDA_ENTRY STV_DEFAULT"
_Z35group_norm_nhwc_fwd_one_pass_kernelI11Bf16IOFp32WLi128ELi4ELi128EEv26Group_norm_nhwc_fwd_params:
.text._Z35group_norm_nhwc_fwd_one_pass_kernelI11Bf16IOFp32WLi128ELi4ELi128EEv26Group_norm_nhwc_fwd_params:
        /* <DEDUP_REMOVED lines=8> */
[----:B------:R-:W0:Y:S01]  /*0080*/  S2R R3, SR_TID.X ;  /* 0x0000000000037919 */ /* 0x000e220000002100 */
[----:B------:R-:W0:Y:S01]  /*0090*/  S2UR UR18, SR_CTAID.X ;  /* 0x00000000001279c3 */ /* 0x000e220000002500 */
[----:B------:R-:W1:Y:S01]  /*00a0*/  LDCU UR19, c[0x0][0x374] ;  /* 0x00006e80ff1377ac */ /* 0x000e620008000800 */
[----:B------:R-:W2:Y:S01]  /*00b0*/  S2R R0, SR_LANEID ;  /* 0x0000000000007919 */ /* 0x000ea20000000000 */
[----:B------:R-:W3:Y:S05]  /*00c0*/  LDCU UR4, c[0x0][0x404] ;  /* 0x00008080ff0477ac */ /* 0x000eea0008000800 */
[----:B------:R-:W4:Y:S01]  /*00d0*/  LDC R2, c[0x0][0x370] ;  /* 0x0000dc00ff027b82 */ /* 0x000f220000000800 */
[----:B------:R-:W5:Y:S01]  /*00e0*/  LDCU.64 UR8, c[0x0][0x388] ;  /* 0x00007100ff0877ac */ /* 0x000f620008000a00 */
[----:B------:R-:W1:Y:S01]  /*00f0*/  LDCU.U8 UR5, c[0x0][0x3fc] ;  /* 0x00007f80ff0577ac */ /* 0x000e620008000000 */
[----:B------:R-:W0:Y:S01]  /*0100*/  LDCU.64 UR14, c[0x0][0x358] ;  /* 0x00006b00ff0e77ac */ /* 0x000e220008000a00 */
[----:B---3--:R-:W-:Y:S01]  /*0110*/  MOV R4, UR4 ;  /* 0x0000000400047c02 */ /* 0x008fe20008000f00 */
[----:B------:R-:W-:Y:S01]  /*0120*/  UMOV UR4, URZ ;  /* 0x000000ff00047c82 */ /* 0x000fe20008000000 */
[----:B-----5:R-:W-:Y:S01]  /*0130*/  ISETP.NE.U32.AND P1, PT, RZ, UR8, PT ;  /* 0x00000008ff007c0c */ /* 0x020fe2000bf25070 */
[----:B------:R-:W-:Y:S01]  /*0140*/  UMOV UR8, UR6 ;  /* 0x0000000600087c82 */ /* 0x000fe20008000000 */
[----:B0-----:R-:W-:Y:S01]  /*0150*/  LOP3.LUT P0, RZ, R3, UR18, RZ, 0xfc, !PT ;  /* 0x0000001203ff7c12 */ /* 0x001fe2000f80fcff */
[----:B-1----:R-:W-:Y:S01]  /*0160*/  UISETP.NE.AND UP0, UPT, UR5, URZ, UPT ;  /* 0x000000ff0500728c */ /* 0x002fe2000bf05270 */
[----:B------:R-:W-:-:S02]  /*0170*/  SHF.R.U32.HI R3, RZ, 0x1, R3 ;  /* 0x00000001ff037819 */ /* 0x000fc40000011603 */
[----:B------:R-:W-:-:S03]  /*0180*/  ISETP.NE.AND.EX P0, PT, RZ, UR9, !P0, P1 ;  /* 0x00000009ff007c0c */ /* 0x000fc6000c705310 */
[----:B------:R-:W-:Y:S01]  /*0190*/  IMAD R3, R4, UR18, R3 ;  /* 0x0000001204037c24 */ /* 0x000fe2000f8e0203 */
[----:B--2-4-:R-:W-:-:S09]  /*01a0*/  LOP3.LUT R4, R2, 0x7ffffff8, RZ, 0xc0, !PT ;  /* 0x7ffffff802047812 */ /* 0x014fd200078ec0ff */
.L_x_1494:
[----:B0-23--:R-:W0:Y:S01]  /*01b0*/  LDC R5, c[0x0][0x3f8] ;  /* 0x0000fe00ff057b82 */ /* 0x00de220000000800 */
[----:B-1----:R-:W1:Y:S01]  /*01c0*/  LDCU.64 UR10, c[0x0][0x3e8] ;  /* 0x00007d00ff0a77ac */ /* 0x002e620008000a00 */
[----:B------:R-:W2:Y:S01]  /*01d0*/  S2R R16, SR_TID.X ;  /* 0x0000000000107919 */ /* 0x000ea20000002100 */
[----:B------:R-:W-:Y:S01]  /*01e0*/  VIADD R14, R3, 0x40 ;  /* 0x00000040030e7836 */ /* 0x000fe20000000000 */
[----:B------:R-:W-:-:S04]  /*01f0*/  SHF.R.S32.HI R17, RZ, 0x1f, R3 ;  /* 0x0000001fff117819 */ /* 0x000fc80000011403 */
[----:B------:R-:W-:Y:S02]  /*0200*/  SHF.R.S32.HI R15, RZ, 0x1f, R14 ;  /* 0x0000001fff0f7819 */ /* 0x000fe4000001140e */
[----:B0----5:R-:W-:Y:S02]  /*0210*/  IABS R9, R5 ;  /* 0x0000000500097213 */ /* 0x021fe40000000000 */
[----:B------:R-:W-:Y:S02]  /*0220*/  ISETP.NE.AND P3, PT, R5, RZ, PT ;  /* 0x000000ff0500720c */ /* 0x000fe40003f65270 */
[----:B------:R-:W0:Y:S08]  /*0230*/  I2F.RP R8, R9 ;  /* 0x0000000900087306 */ /* 0x000e300000209400 */
[----:B0-----:R-:W0:Y:S02]  /*0240*/  MUFU.RCP R8, R8 ;  /* 0x0000000800087308 */ /* 0x001e240000001000 */
[----:B0-----:R-:W-:-:S06]  /*0250*/  VIADD R6, R8, 0xffffffe ;  /* 0x0ffffffe08067836 */ /* 0x001fcc0000000000 */
[----:B------:R0:W3:Y:S02]  /*0260*/  F2I.FTZ.U32.TRUNC.NTZ R7, R6 ;  /* 0x0000000600077305 */ /* 0x0000e4000021f000 */
[----:B0-----:R-:W-:Y:S01]  /*0270*/  IMAD.MOV.U32 R6, RZ, RZ, RZ ;  /* 0x000000ffff067224 */ /* 0x001fe200078e00ff */
[----:B---3--:R-:W-:-:S05]  /*0280*/  IADD3 R10, PT, PT, RZ, -R7, RZ ;  /* 0x80000007ff0a7210 */ /* 0x008fca0007ffe0ff */
        /* <DEDUP_REMOVED lines=9> */
[----:B------:R-:W-:Y:S01]  /*0320*/  @!P2 IMAD.IADD R8, R8, 0x1, -R9 ;  /* 0x000000010808a824 */ /* 0x000fe200078e0a09 */
[----:B------:R-:W-:Y:S02]  /*0330*/  @!P2 IADD3 R7, PT, PT, R7, 0x1, RZ ;  /* 0x000000010707a810 */ /* 0x000fe40007ffe0ff */
[----:B-1----:R-:W-:Y:S02]  /*0340*/  ISETP.GE.U32.AND P2, PT, R14, UR10, PT ;  /* 0x0000000a0e007c0c */ /* 0x002fe4000bf46070 */
[----:B------:R-:W-:Y:S02]  /*0350*/  ISETP.GE.U32.AND P1, PT, R8, R9, PT ;  /* 0x000000090800720c */ /* 0x000fe40003f26070 */
[----:B------:R-:W-:Y:S02]  /*0360*/  ISETP.GE.AND.EX P2, PT, R15, UR11, PT, P2 ;  /* 0x0000000b0f007c0c */ /* 0x000fe4000bf46320 */
[----:B--2---:R-:W-:-:S04]  /*0370*/  SHF.L.U32 R8, R16, 0x1, RZ ;  /* 0x0000000110087819 */ /* 0x004fc800000006ff */
[----:B------:R-:W-:-:S05]  /*0380*/  LOP3.LUT R20, R8, 0x2, RZ, 0xc0, !PT ;  /* 0x0000000208147812 */ /* 0x000fca00078ec0ff */
[----:B------:R-:W-:Y:S02]  /*0390*/  @P1 IADD3 R7, PT, PT, R7, 0x1, RZ ;  /* 0x0000000107071810 */ /* 0x000fe40007ffe0ff */
[----:B------:R-:W-:Y:S02]  /*03a0*/  ISETP.GE.U32.AND P1, PT, R3, UR10, PT ;  /* 0x0000000a03007c0c */ /* 0x000fe4000bf26070 */
[----:B------:R-:W-:Y:S02]  /*03b0*/  MOV R19, R7 ;  /* 0x0000000700137202 */ /* 0x000fe40000000f00 */
[----:B------:R-:W-:Y:S01]  /*03c0*/  ISETP.GE.AND.EX P1, PT, R17, UR11, PT, P1 ;  /* 0x0000000b11007c0c */ /* 0x000fe2000bf26310 */
[----:B------:R-:W0:Y:S02]  /*03d0*/  LDCU.64 UR10, c[0x0][0x3f0] ;  /* 0x00007e00ff0a77ac */ /* 0x000e240008000a00 */
[----:B------:R-:W-:Y:S01]  /*03e0*/  @!P4 IMAD.MOV R19, RZ, RZ, -R19 ;  /* 0x000000ffff13c224 */ /* 0x000fe200078e0a13 */
[----:B------:R-:W-:-:S04]  /*03f0*/  @!P3 LOP3.LUT R19, RZ, R5, RZ, 0x33, !PT ;  /* 0x00000005ff13b212 */ /* 0x000fc800078e33ff */
[----:B------:R-:W-:Y:S02]  /*0400*/  IADD3 R6, PT, PT, -R19, RZ, RZ ;  /* 0x000000ff13067210 */ /* 0x000fe40007ffe1ff */
[----:B------:R-:W-:-:S03]  /*0410*/  SHF.R.S32.HI R10, RZ, 0x1f, R19 ;  /* 0x0000001fff0a7819 */ /* 0x000fc60000011413 */
[----:B------:R-:W1:Y:S01]  /*0420*/  @!P1 LDC.64 R12, c[0x0][0x3e0] ;  /* 0x0000f800ff0c9b82 */ /* 0x000e620000000a00 */
[----:B------:R-:W-:-:S04]  /*0430*/  IMAD R5, R5, R6, UR8 ;  /* 0x0000000805057e24 */ /* 0x000fc8000f8e0206 */
[----:B------:R-:W-:Y:S02]  /*0440*/  IMAD.SHL.U32 R5, R5, 0x4, RZ ;  /* 0x0000000405057824 */ /* 0x000fe400078e00ff */
[----:B0-----:R-:W-:Y:S01]  /*0450*/  IMAD R18, R10, UR10, RZ ;  /* 0x0000000a0a127c24 */ /* 0x001fe2000f8e02ff */
[----:B------:R-:W0:Y:S02]  /*0460*/  @!P2 LDC.64 R6, c[0x0][0x3e0] ;  /* 0x0000f800ff06ab82 */ /* 0x000e240000000a00 */
[----:B------:R-:W-:Y:S01]  /*0470*/  LOP3.LUT R20, R5, R20, RZ, 0xfc, !PT ;  /* 0x0000001405147212 */ /* 0x000fe200078efcff */
[----:B------:R-:W-:Y:S01]  /*0480*/  IMAD R23, R19, UR11, R18 ;  /* 0x0000000b13177c24 */ /* 0x000fe2000f8e0212 */
[----:B------:R-:W-:-:S04]  /*0490*/  SHF.R.S32.HI R21, RZ, 0x1f, R5 ;  /* 0x0000001fff157819 */ /* 0x000fc80000011405 */
[----:B------:R-:W2:Y:S01]  /*04a0*/  @!P1 LDC.64 R8, c[0x0][0x390] ;  /* 0x0000e400ff089b82 */ /* 0x000ea20000000a00 */
[----:B------:R-:W-:-:S05]  /*04b0*/  IMAD.WIDE.U32 R20, R19, UR10, R20 ;  /* 0x0000000a13147c25 */ /* 0x000fca000f8e0014 */
[----:B------:R-:W-:Y:S02]  /*04c0*/  IADD3 R23, PT, PT, R21, R23, RZ ;  /* 0x0000001715177210 */ /* 0x000fe40007ffe0ff */
[----:B------:R-:W3:Y:S01]  /*04d0*/  @!P2 LDC.64 R10, c[0x0][0x390] ;  /* 0x0000e400ff0aab82 */ /* 0x000ee20000000a00 */
[----:B-1----:R-:W-:Y:S01]  /*04e0*/  @!P1 IMAD R18, R17, R12, RZ ;  /* 0x0000000c11129224 */ /* 0x002fe200078e02ff */
[----:B------:R-:W-:Y:S02]  /*04f0*/  @!P1 MOV R22, R20 ;  /* 0x0000001400169202 */ /* 0x000fe40000000f00 */
[----:B------:R-:W-:Y:S01]  /*0500*/  @!P2 MOV R19, R23 ;  /* 0x000000170013a202 */ /* 0x000fe20000000f00 */
[----:B0-----:R-:W-:Y:S02]  /*0510*/  @!P2 IMAD R17, R15, R6, RZ ;  /* 0x000000060f11a224 */ /* 0x001fe400078e02ff */
[----:B------:R-:W-:Y:S02]  /*0520*/  @!P1 IMAD R15, R3, R13, R18 ;  /* 0x0000000d030f9224 */ /* 0x000fe400078e0212 */
[----:B------:R-:W-:-:S02]  /*0530*/  @!P2 IMAD.MOV.U32 R18, RZ, RZ, R20 ;  /* 0x000000ffff12a224 */ /* 0x000fc400078e0014 */
[----:B------:R-:W-:-:S04]  /*0540*/  @!P1 IMAD.WIDE.U32 R12, R3, R12, R22 ;  /* 0x0000000c030c9225 */ /* 0x000fc800078e0016 */
[----:B------:R-:W-:Y:S01]  /*0550*/  @!P2 IMAD R17, R14, R7, R17 ;  /* 0x000000070e11a224 */ /* 0x000fe200078e0211 */
[----:B--2---:R-:W-:Y:S01]  /*0560*/  @!P1 LEA R8, P3, R12, R8, 0x1 ;  /* 0x000000080c089211 */ /* 0x004fe200078608ff */
[----:B------:R-:W-:Y:S01]  /*0570*/  @!P2 IMAD.WIDE.U32 R6, R14, R6, R18 ;  /* 0x000000060e06a225 */ /* 0x000fe200078e0012 */
[----:B------:R-:W-:-:S03]  /*0580*/  @!P1 IADD3 R14, PT, PT, R13, R15, RZ ;  /* 0x0000000f0d0e9210 */ /* 0x000fc60007ffe0ff */
[----:B------:R-:W-:Y:S01]  /*0590*/  @!P2 IMAD.IADD R13, R7, 0x1, R17 ;  /* 0x00000001070da824 */ /* 0x000fe200078e0211 */
[----:B---3--:R-:W-:Y:S01]  /*05a0*/  @!P2 LEA R10, P4, R6, R10, 0x1 ;  /* 0x0000000a060aa211 */ /* 0x008fe200078808ff */
[----:B------:R-:W-:Y:S01]  /*05b0*/  HFMA2 R7, -RZ, RZ, 0, 0 ;  /* 0x00000000ff077431 */ /* 0x000fe200000001ff */
[----:B------:R-:W-:Y:S02]  /*05c0*/  @!P1 LEA.HI.X R9, R12, R9, R14, 0x1, P3 ;  /* 0x000000090c099211 */ /* 0x000fe400018f0c0e */
[----:B------:R-:W-:Y:S02]  /*05d0*/  @!P2 LEA.HI.X R11, R6, R11, R13, 0x1, P4 ;  /* 0x0000000b060ba211 */ /* 0x000fe400020f0c0d */
[----:B------:R-:W-:Y:S01]  /*05e0*/  MOV R13, RZ ;  /* 0x000000ff000d7202 */ /* 0x000fe20000000f00 */
[----:B------:R-:W2:Y:S05]  /*05f0*/  @!P1 LDG.E R7, desc[UR14][R8.64] ;  /* 0x0000000e08079981 */ /* 0x000eaa000c1e1900 */
[----:B------:R-:W3:Y:S01]  /*0600*/  @!P2 LDG.E R13, desc[UR14][R10.64] ;  /* 0x0000000e0a0da981 */ /* 0x000ee2000c1e1900 */
[C---:B------:R-:W-:Y:S01]  /*0610*/  ISETP.GT.AND P2, PT, R0.reuse, 0x1e, PT ;  /* 0x0000001e0000780c */ /* 0x040fe20003f44270 */
[----:B------:R-:W-:Y:S01]  /*0620*/  BSSY.RECONVERGENT B0, `(.L_x_1475) ;  /* 0x0000033000007945 */ /* 0x000fe20003800200 */
[----:B------:R-:W-:-:S02]  /*0630*/  ISETP.GT.AND P3, PT, R0, 0xf, PT ;  /* 0x0000000f0000780c */ /* 0x000fc40003f64270 */
[C---:B--2---:R-:W-:Y:S02]  /*0640*/  PRMT R6, R7.reuse, 0x7632, R6 ;  /* 0x0000763207067816 */ /* 0x044fe40000000006 */
[----:B------:R-:W-:Y:S02]  /*0650*/  SHF.L.U32 R7, R7, 0x10, RZ ;  /* 0x0000001007077819 */ /* 0x000fe400000006ff */
[C---:B---3--:R-:W-:Y:S01]  /*0660*/  PRMT R12, R13.reuse, 0x7632, R12 ;  /* 0x000076320d0c7816 */ /* 0x048fe2000000000c */
[----:B------:R-:W-:Y:S02]  /*0670*/  IMAD.U32 R6, R6, 0x10000, RZ ;  /* 0x0001000006067824 */ /* 0x000fe400078e00ff */
[----:B------:R-:W-:Y:S01]  /*0680*/  IMAD.U32 R13, R13, 0x10000, RZ ;  /* 0x000100000d0d7824 */ /* 0x000fe200078e00ff */
[----:B------:R-:W-:Y:S01]  /*0690*/  SHF.L.U32 R12, R12, 0x10, RZ ;  /* 0x000000100c0c7819 */ /* 0x000fe200000006ff */
[----:B------:R-:W-:Y:S01]  /*06a0*/  FMUL.FTZ R18, R6, R6 ;  /* 0x0000000606127220 */ /* 0x000fe20000410000 */
[----:B------:R-:W-:-:S03]  /*06b0*/  FADD.FTZ R14, R7, R6 ;  /* 0x00000006070e7221 */ /* 0x000fc60000010000 */
[----:B------:R-:W-:Y:S01]  /*06c0*/  FMUL.FTZ R24, R12, R12 ;  /* 0x0000000c0c187220 */ /* 0x000fe20000410000 */
[----:B------:R-:W-:Y:S01]  /*06d0*/  FFMA.FTZ R18, R7, R7, R18 ;  /* 0x0000000707127223 */ /* 0x000fe20000010012 */
[C---:B------:R-:W-:Y:S01]  /*06e0*/  FADD.FTZ R9, R13.reuse, R12 ;  /* 0x0000000c0d097221 */ /* 0x040fe20000010000 */
[----:B------:R-:W-:Y:S01]  /*06f0*/  FADD.FTZ R14, RZ, R14 ;  /* 0x0000000eff0e7221 */ /* 0x000fe20000010000 */
[----:B------:R-:W-:Y:S01]  /*0700*/  FFMA.FTZ R11, R13, R13, R24 ;  /* 0x0000000d0d0b7223 */ /* 0x000fe20000010018 */
[----:B------:R-:W-:Y:S02]  /*0710*/  FADD.FTZ R18, RZ, R18 ;  /* 0x00000012ff127221 */ /* 0x000fe40000010000 */
[----:B------:R-:W-:Y:S02]  /*0720*/  FADD.FTZ R9, R14, R9 ;  /* 0x000000090e097221 */ /* 0x000fe40000010000 */
[----:B------:R-:W-:-:S03]  /*0730*/  FADD.FTZ R11, R18, R11 ;  /* 0x0000000b120b7221 */ /* 0x000fc60000010000 */
        /* <DEDUP_REMOVED lines=24> */
[----:B------:R-:W3:Y:S01]  /*08c0*/  S2UR UR9, SR_CgaCtaId ;  /* 0x00000000000979c3 */ /* 0x000ee20000008800 */
[----:B------:R-:W-:Y:S01]  /*08d0*/  ISETP.NE.AND P2, PT, R0, RZ, PT ;  /* 0x000000ff0000720c */ /* 0x000fe20003f45270 */
[----:B------:R-:W-:Y:S01]  /*08e0*/  UMOV UR5, 0x400 ;  /* 0x0000040000057882 */ /* 0x000fe20000000000 */
[----:B------:R-:W-:Y:S01]  /*08f0*/  SHF.R.U32.HI R9, RZ, 0x2, R16 ;  /* 0x00000002ff097819 */ /* 0x000fe20000011610 */
[----:B01----:R-:W-:Y:S01]  /*0900*/  FADD.FTZ R14, R8, R17 ;  /* 0x00000011080e7221 */ /* 0x003fe20000010000 */
[----:B--2---:R-:W-:Y:S02]  /*0910*/  FADD.FTZ R15, R10, R19 ;  /* 0x000000130a0f7221 */ /* 0x004fe40000010000 */
[----:B------:R-:W-:Y:S01]  /*0920*/  LOP3.LUT R9, R9, 0xf8, RZ, 0xc0, !PT ;  /* 0x000000f809097812 */ /* 0x000fe200078ec0ff */
[----:B---3--:R-:W-:-:S09]  /*0930*/  ULEA UR5, UR9, UR5, 0x18 ;  /* 0x0000000509057291 */ /* 0x008fd2000f8ec0ff */
[----:B------:R3:W-:Y:S03]  /*0940*/  @!P2 STS.64 [R9+UR5+0x8], R14 ;  /* 0x0000080e0900a988 */ /* 0x0007e60008000a05 */
.L_x_1476:
[----:B------:R-:W-:Y:S05]  /*0950*/  BSYNC.RECONVERGENT B0 ;  /* 0x0000000000007941 */ /* 0x000fea0003800200 */
.L_x_1475:
        /* <DEDUP_REMOVED lines=8> */
[----:B---3--:R-:W2:Y:S04]  /*09e0*/  LDS.128 R8, [UR5+0x10] ;  /* 0x00001005ff087984 */ /* 0x008ea80008000c00 */
[----:B-1----:R-:W0:Y:S01]  /*09f0*/  LDS.64 R16, [UR5+0x20] ;  /* 0x00002005ff107984 */ /* 0x002e220008000a00 */
[----:B--2---:R-:W-:Y:S01]  /*0a00*/  FADD.FTZ R19, R14, R8 ;  /* 0x000000080e137221 */ /* 0x004fe20000010000 */
[----:B------:R-:W-:-:S03]  /*0a10*/  FADD.FTZ R8, R15, R9 ;  /* 0x000000090f087221 */ /* 0x000fc60000010000 */
[----:B------:R-:W-:Y:S01]  /*0a20*/  FADD.FTZ R19, R19, R10 ;  /* 0x0000000a13137221 */ /* 0x000fe20000010000 */
[----:B------:R-:W-:-:S03]  /*0a30*/  FADD.FTZ R8, R8, R11 ;  /* 0x0000000b08087221 */ /* 0x000fc60000010000 */
[----:B0-----:R-:W-:Y:S01]  /*0a40*/  FADD.FTZ R14, R19, R16 ;  /* 0x00000010130e7221 */ /* 0x001fe20000010000 */
[----:B------:R-:W-:-:S07]  /*0a50*/  FADD.FTZ R15, R8, R17 ;  /* 0x00000011080f7221 */ /* 0x000fce0000010000 */
.L_x_1478:
[----:B------:R-:W-:Y:S05]  /*0a60*/  BSYNC.RECONVERGENT B0 ;  /* 0x0000000000007941 */ /* 0x000fea0003800200 */
.L_x_1477:
[----:B------:R-:W-:Y:S05]  /*0a70*/  @!P2 BRA `(.L_x_1479) ;  /* 0x0000000c00b0a947 */ /* 0x000fea0003800000 */
[----:B---3--:R-:W3:Y:S01]  /*0a80*/  LDC.64 R8, c[0x0][0x3b8] ;  /* 0x0000ee00ff087b82 */ /* 0x008ee20000000a00 */
[----:B------:R-:W-:Y:S01]  /*0a90*/  ULOP3.LUT UR5, UR4, 0x1, URZ, 0xc0, !UPT ;  /* 0x0000000104057892 */ /* 0x000fe2000f8ec0ff */
[----:B------:R-:W-:-:S03]  /*0aa0*/  ISETP.GE.U32.AND P2, PT, R2, 0x8, PT ;  /* 0x000000080200780c */ /* 0x000fc60003f46070 */
[----:B------:R-:W-:-:S06]  /*0ab0*/  UIMAD UR5, UR5, UR19, URZ ;  /* 0x00000013050572a4 */ /* 0x000fcc000f8e02ff */
[----:B------:R-:W-:-:S05]  /*0ac0*/  IMAD R10, R2, UR5, RZ ;  /* 0x00000005020a7c24 */ /* 0x000fca000f8e02ff */
[----:B------:R-:W-:-:S05]  /*0ad0*/  SHF.L.U32 R11, R10, 0x1, RZ ;  /* 0x000000010a0b7819 */ /* 0x000fca00000006ff */
[----:B---3--:R-:W-:-:S03]  /*0ae0*/  IMAD.WIDE R8, R11, 0x4, R8 ;  /* 0x000000040b087825 */ /* 0x008fc600078e0208 */
[----:B------:R-:W-:Y:S02]  /*0af0*/  R2UR UR16, R8 ;  /* 0x00000000081072ca */ /* 0x000fe400000e0000 */
[----:B------:R-:W-:Y:S01]  /*0b00*/  R2UR UR17, R9 ;  /* 0x00000000091172ca */ /* 0x000fe200000e0000 */
[----:B------:R-:W-:-:S14]  /*0b10*/  @P3 BRA `(.L_x_1480) ;  /* 0x00000000006c3947 */ /* 0x000fdc0003800000 */
[----:B------:R-:W3:Y:S01]  /*0b20*/  LDC.64 R8, c[0x0][0x3b0] ;  /* 0x0000ec00ff087b82 */ /* 0x000ee20000000a00 */
[----:B------:R-:W-:Y:S02]  /*0b30*/  UIADD3 UR12, UPT, UPT, UR5, UR6, URZ ;  /* 0x00000006050c7290 */ /* 0x000fe4000fffe0ff */
[----:B------:R-:W-:Y:S02]  /*0b40*/  ULOP3.LUT UP1, UR9, UR4, 0x2, URZ, 0xc0, !UPT ;  /* 0x0000000204097892 */ /* 0x000fe4000f82c0ff */
[----:B------:R-:W-:Y:S02]  /*0b50*/  UIMAD UR10, UR18, UR19, UR6 ;  /* 0x00000013120a72a4 */ /* 0x000fe4000f8e0206 */
[----:B------:R-:W-:Y:S01]  /*0b60*/  MOV R11, UR12 ;  /* 0x0000000c000b7c02 */ /* 0x000fe20008000f00 */
[----:B------:R-:W-:Y:S01]  /*0b70*/  IMAD.U32 R16, RZ, RZ, UR12 ;  /* 0x0000000cff107e24 */ /* 0x000fe2000f8e00ff */
[----:B------:R-:W-:Y:S02]  /*0b80*/  UIMAD.WIDE.U32 UR10, UR10, 0x8, UR16 ;  /* 0x000000080a0a78a5 */ /* 0x000fe4000f8e0010 */
[----:B------:R-:W-:-:S04]  /*0b90*/  UIADD3 UR9, UPT, UPT, -UR9, 0x1, URZ ;  /* 0x0000000109097890 */ /* 0x000fc8000fffe1ff */
[----:B------:R-:W-:Y:S02]  /*0ba0*/  MOV R10, UR10 ;  /* 0x0000000a000a7c02 */ /* 0x000fe40008000f00 */
[----:B--2---:R-:W-:Y:S01]  /*0bb0*/  IMAD.U32 R19, RZ, RZ, UR9 ;  /* 0x00000009ff137e24 */ /* 0x004fe2000f8e00ff */
[----:B---3--:R-:W-:Y:S02]  /*0bc0*/  LEA R8, P4, R11, R8, 0x2 ;  /* 0x000000080b087211 */ /* 0x008fe400078810ff */
[----:B------:R-:W-:Y:S02]  /*0bd0*/  MOV R11, UR11 ;  /* 0x0000000b000b7c02 */ /* 0x000fe40008000f00 */
[----:B------:R-:W-:Y:S02]  /*0be0*/  LEA.HI.X R9, R16, R9, RZ, 0x2, P4 ;  /* 0x0000000910097211 */ /* 0x000fe400020f14ff */
[----:B------:R-:W-:Y:S01]  /*0bf0*/  PLOP3.LUT P4, PT, PT, PT, UP1, 0x80, 0x8 ;  /* 0x000000000008781c */ /* 0x000fe20003f8f018 */
[----:B------:R3:W-:Y:S03]  /*0c00*/  STG.E.64 desc[UR14][R10.64], R14 ;  /* 0x0000000e0a007986 */ /* 0x0007e6000c101b0e */
[----:B-1----:R-:W-:Y:S01]  /*0c10*/  SEL R17, R2, RZ, !P4 ;  /* 0x000000ff02117207 */ /* 0x002fe20006000000 */
[----:B------:R-:W-:Y:S06]  /*0c20*/  MEMBAR.ALL.GPU ;  /* 0x0000000000007992 */ /* 0x000fec000000a000 */
[----:B------:R-:W-:-:S00]  /*0c30*/  ERRBAR ;  /* 0x00000000000079ab */ /* 0x000fc00000000000 */
[----:B------:R-:W-:Y:S06]  /*0c40*/  CGAERRBAR ;  /* 0x00000000000075ab */ /* 0x000fec0000000000 */
[----:B------:R3:W-:Y:S01]  /*0c50*/  REDG.E.ADD.S32.STRONG.GPU desc[UR14][R8.64], R19 ;  /* 0x000000130800798e */ /* 0x0007e2000c12e30e */
[----:B------:R-:W-:-:S13]  /*0c60*/  ISETP.NE.AND P4, PT, R17, -0x1, PT ;  /* 0xffffffff1100780c */ /* 0x000fda0003f85270 */
[----:B---3--:R-:W-:Y:S05]  /*0c70*/  @!P4 BRA `(.L_x_1480) ;  /* 0x000000000014c947 */ /* 0x008fea0003800000 */
.L_x_1481:
[----:B------:R-:W2:Y:S04]  /*0c80*/  LDG.E.STRONG.GPU R10, desc[UR14][R8.64] ;  /* 0x0000000e080a7981 */ /* 0x000ea8000c1ef900 */
[----:B--2---:R-:W-:Y:S01]  /*0c90*/  CCTL.IVALL ;  /* 0x00000000ff00798f */ /* 0x004fe20002000000 */
[----:B------:R-:W-:Y:S05]  /*0ca0*/  YIELD ;  /* 0x0000000000007946 */ /* 0x000fea0003800000 */
[----:B------:R-:W-:-:S13]  /*0cb0*/  ISETP.NE.AND P4, PT, R10, R17, PT ;  /* 0x000000110a00720c */ /* 0x000fda0003f85270 */
[----:B------:R-:W-:Y:S05]  /*0cc0*/  @P4 BRA `(.L_x_1481) ;  /* 0xfffffffc00ec4947 */ /* 0x000fea000383ffff */
.L_x_1480:
[----:B------:R-:W-:Y:S05]  /*0cd0*/  WARPSYNC.ALL ;  /* 0x0000000000007948 */ /* 0x000fea0003800000 */
[----:B------:R-:W-:Y:S06]  /*0ce0*/  BAR.SYNC.DEFER_BLOCKING 0x0 ;  /* 0x0000000000007b1d */ /* 0x000fec0000010000 */
[----:B------:R-:W-:Y:S01]  /*0cf0*/  UMOV UR5, URZ ;  /* 0x000000ff00057c82 */ /* 0x000fe20008000000 */
[----:B------:R-:W-:Y:S05]  /*0d00*/  @!P2 BRA `(.L_x_1482) ;  /* 0x000000040094a947 */ /* 0x000fea0003800000 */
[----:B------:R-:W-:Y:S02]  /*0d10*/  ULEA UR22, UR19, UR6, 0x1 ;  /* 0x0000000613167291 */ /* 0x000fe4000f8e08ff */
[----:B------:R-:W-:Y:S02]  /*0d20*/  UIMAD UR23, UR19, 0x3, UR6 ;  /* 0x00000003131778a4 */ /* 0x000fe4000f8e0206 */
[----:B------:R-:W-:Y:S02]  /*0d30*/  UIMAD UR10, UR19, 0x5, UR6 ;  /* 0x00000005130a78a4 */ /* 0x000fe4000f8e0206 */
[----:B------:R-:W-:Y:S02]  /*0d40*/  UIMAD UR11, UR19, 0x7, UR6 ;  /* 0x00000007130b78a4 */ /* 0x000fe4000f8e0206 */
[----:B------:R-:W-:Y:S02]  /*0d50*/  UIMAD UR12, UR19, 0x6, UR6 ;  /* 0x00000006130c78a4 */ /* 0x000fe4000f8e0206 */
[----:B------:R-:W-:-:S02]  /*0d60*/  ULEA UR13, UR19, UR6, 0x2 ;  /* 0x00000006130d7291 */ /* 0x000fc4000f8e10ff */
[----:B------:R-:W-:Y:S02]  /*0d70*/  UIADD3 UR20, UPT, UPT, UR6, UR19, URZ ;  /* 0x0000001306147290 */ /* 0x000fe4000fffe0ff */
[----:B------:R-:W-:Y:S01]  /*0d80*/  UIADD3 UR21, UPT, UPT, -UR18, URZ, URZ ;  /* 0x000000ff12157290 */ /* 0x000fe2000fffe1ff */
[----:B------:R-:W-:Y:S01]  /*0d90*/  UMOV UR5, URZ ;  /* 0x000000ff00057c82 */ /* 0x000fe20008000000 */
[----:B------:R-:W-:-:S10]  /*0da0*/  UMOV UR9, UR6 ;  /* 0x0000000600097c82 */ /* 0x000fd40008000000 */
.L_x_1483:
[----:B------:R-:W-:Y:S01]  /*0db0*/  UIADD3 UR24, UPT, UPT, UR5, 0x1, URZ ;  /* 0x0000000105187890 */ /* 0x000fe2000fffe0ff */
[----:B------:R-:W-:Y:S01]  /*0dc0*/  ISETP.EQ.OR P2, PT, RZ, UR21, P3 ;  /* 0x00000015ff007c0c */ /* 0x000fe20009f42670 */
[----:B------:R-:W-:-:S04]  /*0dd0*/  UIADD3 UR25, UPT, UPT, UR5, 0x2, URZ ;  /* 0x0000000205197890 */ /* 0x000fc8000fffe0ff */
[----:B------:R-:W-:Y:S01]  /*0de0*/  MOV R8, UR24 ;  /* 0x0000001800087c02 */ /* 0x000fe20008000f00 */
[----:B------:R-:W-:Y:S01]  /*0df0*/  UIADD3 UR24, UPT, UPT, UR5, 0x3, URZ ;  /* 0x0000000305187890 */ /* 0x000fe2000fffe0ff */
[----:B------:R-:W-:Y:S02]  /*0e00*/  MOV R9, UR25 ;  /* 0x0000001900097c02 */ /* 0x000fe40008000f00 */
[----:B------:R-:W-:Y:S02]  /*0e10*/  ISETP.EQ.OR P4, PT, R8, UR18, P3 ;  /* 0x0000001208007c0c */ /* 0x000fe40009f82670 */
[----:B------:R-:W-:Y:S01]  /*0e20*/  ISETP.EQ.OR P6, PT, R9, UR18, P3 ;  /* 0x0000001209007c0c */ /* 0x000fe20009fc2670 */
[----:B------:R-:W-:Y:S01]  /*0e30*/  IMAD.U32 R8, RZ, RZ, UR24 ;  /* 0x00000018ff087e24 */ /* 0x000fe2000f8e00ff */
[----:B------:R-:W-:-:S04]  /*0e40*/  VOTEU.ALL UP1, P2 ;  /* 0x0000000000ff7886 */ /* 0x000fc80001020000 */
[----:B------:R-:W-:Y:S01]  /*0e50*/  ISETP.EQ.OR P5, PT, R8, UR18, P3 ;  /* 0x0000001208007c0c */ /* 0x000fe20009fa2670 */
[----:B------:R-:W-:-:S04]  /*0e60*/  @!UP1 UIMAD.WIDE.U32 UR24, UR9, 0x8, UR16 ;  /* 0x00000008091898a5 */ /* 0x000fc8000f8e0010 */
[----:B------:R-:W-:Y:S02]  /*0e70*/  VOTEU.ALL UP1, P4 ;  /* 0x0000000000ff7886 */ /* 0x000fe40002020000 */
[----:B------:R-:W-:Y:S01]  /*0e80*/  MOV R8, UR24 ;  /* 0x0000001800087c02 */ /* 0x000fe20008000f00 */
[----:B------:R-:W-:Y:S01]  /*0e90*/  VOTEU.ALL UP2, P6 ;  /* 0x0000000000ff7886 */ /* 0x000fe20003040000 */
[----:B------:R-:W-:Y:S01]  /*0ea0*/  MOV R9, UR25 ;  /* 0x0000001900097c02 */ /* 0x000fe20008000f00 */
[----:B------:R-:W-:-:S03]  /*0eb0*/  @!UP1 UIMAD.WIDE.U32 UR24, UR20, 0x8, UR16 ;  /* 0x00000008141898a5 */ /* 0x000fc6000f8e0010 */
[----:B------:R-:W-:Y:S01]  /*0ec0*/  VOTEU.ALL UP1, P5 ;  /* 0x0000000000ff7886 */ /* 0x000fe20002820000 */
[----:B------:R-:W-:Y:S01]  /*0ed0*/  @!UP2 UIMAD.WIDE.U32 UR26, UR22, 0x8, UR16 ;  /* 0x00000008161aa8a5 */ /* 0x000fe2000f8e0010 */
[----:B------:R-:W0:Y:S01]  /*0ee0*/  @!P2 LDG.E.64 R8, desc[UR14][R8.64] ;  /* 0x0000000e0808a981 */ /* 0x000e22000c1e1b00 */
[----:B------:R-:W-:Y:S01]  /*0ef0*/  IMAD.U32 R10, RZ, RZ, UR24 ;  /* 0x00000018ff0a7e24 */ /* 0x000fe2000f8e00ff */
[----:B------:R-:W-:Y:S01]  /*0f00*/  MOV R11, UR25 ;  /* 0x00000019000b7c02 */ /* 0x000fe20008000f00 */
[----:B------:R-:W-:Y:S02]  /*0f10*/  @!UP1 UIMAD.WIDE.U32 UR24, UR23, 0x8, UR16 ;  /* 0x00000008171898a5 */ /* 0x000fe4000f8e0010 */
[----:B------:R-:W-:Y:S01]  /*0f20*/  MOV R16, UR26 ;  /* 0x0000001a00107c02 */ /* 0x000fe20008000f00 */
[----:B-1----:R-:W-:Y:S02]  /*0f30*/  IMAD.U32 R17, RZ, RZ, UR27 ;  /* 0x0000001bff117e24 */ /* 0x002fe4000f8e00ff */
[----:B------:R-:W3:Y:S01]  /*0f40*/  @!P4 LDG.E.64 R10, desc[UR14][R10.64] ;  /* 0x0000000e0a0ac981 */ /* 0x000ee2000c1e1b00 */
[----:B------:R-:W-:-:S02]  /*0f50*/  MOV R18, UR24 ;  /* 0x0000001800127c02 */ /* 0x000fc40008000f00 */
[----:B--2---:R-:W-:Y:S01]  /*0f60*/  MOV R19, UR25 ;  /* 0x0000001900137c02 */ /* 0x004fe20008000f00 */
[----:B------:R-:W2:Y:S05]  /*0f70*/  @!P6 LDG.E.64 R16, desc[UR14][R16.64] ;  /* 0x0000000e1010e981 */ /* 0x000eaa000c1e1b00 */
[----:B------:R-:W4:Y:S01]  /*0f80*/  @!P5 LDG.E.64 R18, desc[UR14][R18.64] ;  /* 0x0000000e1212d981 */ /* 0x000f22000c1e1b00 */
[----:B------:R-:W-:Y:S02]  /*0f90*/  UIADD3 UR24, UPT, UPT, UR5, 0x4, URZ ;  /* 0x0000000405187890 */ /* 0x000fe4000fffe0ff */
[----:B------:R-:W-:-:S04]  /*0fa0*/  UIADD3 UR25, UPT, UPT, UR5, 0x5, URZ ;  /* 0x0000000505197890 */ /* 0x000fc8000fffe0ff */
[----:B------:R-:W-:Y:S01]  /*0fb0*/  IMAD.U32 R24, RZ, RZ, UR24 ;  /* 0x00000018ff187e24 */ /* 0x000fe2000f8e00ff */
[----:B------:R-:W-:Y:S01]  /*0fc0*/  UIADD3 UR24, UPT, UPT, UR5, 0x6, URZ ;  /* 0x0000000605187890 */ /* 0x000fe2000fffe0ff */
[----:B0-----:R-:W-:Y:S01]  /*0fd0*/  @!P2 FADD.FTZ R14, R14, R8 ;  /* 0x000000080e0ea221 */ /* 0x001fe20000010000 */
[----:B------:R-:W-:Y:S02]  /*0fe0*/  @!P2 FADD.FTZ R15, R15, R9 ;  /* 0x000000090f0fa221 */ /* 0x000fe40000010000 */
[----:B------:R-:W-:Y:S02]  /*0ff0*/  ISETP.EQ.OR P2, PT, R24, UR18, P3 ;  /* 0x0000001218007c0c */ /* 0x000fe40009f42670 */
[----:B------:R-:W-:Y:S01]  /*1000*/  MOV R8, UR25 ;  /* 0x0000001900087c02 */ /* 0x000fe20008000f00 */
[----:B------:R-:W-:Y:S01]  /*1010*/  UIADD3 UR25, UPT, UPT, UR5, 0x7, URZ ;  /* 0x0000000705197890 */ /* 0x000fe2000fffe0ff */
[----:B---3--:R-:W-:Y:S01]  /*1020*/  @!P4 FADD.FTZ R14, R14, R10 ;  /* 0x0000000a0e0ec221 */ /* 0x008fe20000010000 */
[----:B------:R-:W-:Y:S01]  /*1030*/  @!P4 FADD.FTZ R15, R15, R11 ;  /* 0x0000000b0f0fc221 */ /* 0x000fe20000010000 */
[----:B------:R-:W-:-:S03]  /*1040*/  ISETP.EQ.OR P4, PT, R8, UR18, P3 ;  /* 0x0000001208007c0c */ /* 0x000fc60009f82670 */
[----:B------:R-:W-:Y:S01]  /*1050*/  IMAD.U32 R9, RZ, RZ, UR25 ;  /* 0x00000019ff097e24 */ /* 0x000fe2000f8e00ff */
[----:B------:R-:W-:Y:S01]  /*1060*/  MOV R8, UR24 ;  /* 0x0000001800087c02 */ /* 0x000fe20008000f00 */
[----:B--2---:R-:W-:Y:S01]  /*1070*/  @!P6 FADD.FTZ R14, R14, R16 ;  /* 0x000000100e0ee221 */ /* 0x004fe20000010000 */
[----:B------:R-:W-:Y:S01]  /*1080*/  @!P6 FADD.FTZ R15, R15, R17 ;  /* 0x000000110f0fe221 */ /* 0x000fe20000010000 */
[----:B------:R-:W-:Y:S01]  /*1090*/  VOTEU.ALL UP1, P2 ;  /* 0x0000000000ff7886 */ /* 0x000fe20001020000 */
[----:B------:R-:W-:Y:S01]  /*10a0*/  ISETP.EQ.OR P6, PT, R8, UR18, P3 ;  /* 0x0000001208007c0c */ /* 0x000fe20009fc2670 */
[----:B----4-:R-:W-:Y:S01]  /*10b0*/  @!P5 FADD.FTZ R14, R14, R18 ;  /* 0x000000120e0ed221 */ /* 0x010fe20000010000 */
[----:B------:R-:W-:Y:S01]  /*10c0*/  @!P5 FADD.FTZ R15, R15, R19 ;  /* 0x000000130f0fd221 */ /* 0x000fe20000010000 */
[----:B------:R-:W-:Y:S01]  /*10d0*/  ISETP.EQ.OR P5, PT, R9, UR18, P3 ;  /* 0x0000001209007c0c */ /* 0x000fe20009fa2670 */
[----:B------:R-:W-:Y:S01]  /*10e0*/  @!UP1 UIMAD.WIDE.U32 UR24, UR13, 0x8, UR16 ;  /* 0x000000080d1898a5 */ /* 0x000fe2000f8e0010 */
[----:B------:R-:W-:-:S05]  /*10f0*/  VOTEU.ALL UP2, P4 ;  /* 0x0000000000ff7886 */ /* 0x000fca0002040000 */
[----:B------:R-:W-:Y:S02]  /*1100*/  MOV R8, UR24 ;  /* 0x0000001800087c02 */ /* 0x000fe40008000f00 */
[----:B------:R-:W-:Y:S01]  /*1110*/  MOV R9, UR25 ;  /* 0x0000001900097c02 */ /* 0x000fe20008000f00 */
[----:B------:R-:W-:Y:S01]  /*1120*/  VOTEU.ALL UP1, P6 ;  /* 0x0000000000ff7886 */ /* 0x000fe20003020000 */
[----:B------:R-:W-:Y:S02]  /*1130*/  @!UP2 UIMAD.WIDE.U32 UR26, UR10, 0x8, UR16 ;  /* 0x000000080a1aa8a5 */ /* 0x000fe4000f8e0010 */
[----:B------:R-:W-:Y:S02]  /*1140*/  VOTEU.ALL UP2, P5 ;  /* 0x0000000000ff7886 */ /* 0x000fe40002840000 */
[----:B------:R-:W-:Y:S01]  /*1150*/  @!UP1 UIMAD.WIDE.U32 UR24, UR12, 0x8, UR16 ;  /* 0x000000080c1898a5 */ /* 0x000fe2000f8e0010 */
[----:B------:R-:W2:Y:S01]  /*1160*/  @!P2 LDG.E.64 R8, desc[UR14][R8.64] ;  /* 0x0000000e0808a981 */ /* 0x000ea2000c1e1b00 */
[----:B------:R-:W-:Y:S01]  /*1170*/  IMAD.U32 R10, RZ, RZ, UR26 ;  /* 0x0000001aff0a7e24 */ /* 0x000fe2000f8e00ff */
[----:B------:R-:W-:Y:S01]  /*1180*/  MOV R11, UR27 ;  /* 0x0000001b000b7c02 */ /* 0x000fe20008000f00 */
[----:B------:R-:W-:-:S02]  /*1190*/  @!UP2 UIMAD.WIDE.U32 UR26, UR11, 0x8, UR16 ;  /* 0x000000080b1aa8a5 */ /* 0x000fc4000f8e0010 */
[----:B------:R-:W-:Y:S01]  /*11a0*/  MOV R16, UR24 ;  /* 0x0000001800107c02 */ /* 0x000fe20008000f00 */
[----:B------:R-:W-:Y:S02]  /*11b0*/  IMAD.U32 R17, RZ, RZ, UR25 ;  /* 0x00000019ff117e24 */ /* 0x000fe4000f8e00ff */
[----:B------:R-:W3:Y:S01]  /*11c0*/  @!P4 LDG.E.64 R10, desc[UR14][R10.64] ;  /* 0x0000000e0a0ac981 */ /* 0x000ee2000c1e1b00 */
[----:B------:R-:W-:Y:S02]  /*11d0*/  MOV R18, UR26 ;  /* 0x0000001a00127c02 */ /* 0x000fe40008000f00 */
[----:B------:R-:W-:Y:S01]  /*11e0*/  MOV R19, UR27 ;  /* 0x0000001b00137c02 */ /* 0x000fe20008000f00 */
[----:B------:R-:W4:Y:S05]  /*11f0*/  @!P6 LDG.E.64 R16, desc[UR14][R16.64] ;  /* 0x0000000e1010e981 */ /* 0x000f2a000c1e1b00 */
[----:B------:R-:W5:Y:S01]  /*1200*/  @!P5 LDG.E.64 R18, desc[UR14][R18.64] ;  /* 0x0000000e1212d981 */ /* 0x000f62000c1e1b00 */
[----:B------:R-:W-:-:S02]  /*1210*/  UIADD3 UR5, UPT, UPT, UR5, 0x8, URZ ;  /* 0x0000000805057890 */ /* 0x000fc4000fffe0ff */
[----:B------:R-:W-:Y:S02]  /*1220*/  UIADD3 UR21, UPT, UPT, UR21, 0x8, URZ ;  /* 0x0000000815157890 */ /* 0x000fe4000fffe0ff */
[----:B------:R-:W-:Y:S02]  /*1230*/  ULEA UR9, UR19, UR9, 0x3 ;  /* 0x0000000913097291 */ /* 0x000fe4000f8e18ff */
[----:B------:R-:W-:Y:S02]  /*1240*/  ULEA UR20, UR19, UR20, 0x3 ;  /* 0x0000001413147291 */ /* 0x000fe4000f8e18ff */
[----:B------:R-:W-:Y:S02]  /*1250*/  ULEA UR22, UR19, UR22, 0x3 ;  /* 0x0000001613167291 */ /* 0x000fe4000f8e18ff */
[----:B------:R-:W-:Y:S02]  /*1260*/  ULEA UR23, UR19, UR23, 0x3 ;  /* 0x0000001713177291 */ /* 0x000fe4000f8e18ff */
[----:B------:R-:W-:-:S02]  /*1270*/  ULEA UR13, UR19, UR13, 0x3 ;  /* 0x0000000d130d7291 */ /* 0x000fc4000f8e18ff */
[----:B------:R-:W-:Y:S02]  /*1280*/  ULEA UR10, UR19, UR10, 0x3 ;  /* 0x0000000a130a7291 */ /* 0x000fe4000f8e18ff */
[----:B------:R-:W-:Y:S02]  /*1290*/  ULEA UR12, UR19, UR12, 0x3 ;  /* 0x0000000c130c7291 */ /* 0x000fe4000f8e18ff */
[----:B------:R-:W-:Y:S01]  /*12a0*/  ULEA UR11, UR19, UR11, 0x3 ;  /* 0x0000000b130b7291 */ /* 0x000fe2000f8e18ff */
[----:B--2---:R-:W-:Y:S01]  /*12b0*/  @!P2 FADD.FTZ R14, R14, R8 ;  /* 0x000000080e0ea221 */ /* 0x004fe20000010000 */
[----:B------:R-:W-:Y:S01]  /*12c0*/  @!P2 FADD.FTZ R15, R15, R9 ;  /* 0x000000090f0fa221 */ /* 0x000fe20000010000 */
[----:B------:R-:W-:Y:S02]  /*12d0*/  ISETP.NE.AND P2, PT, R4, UR5, PT ;  /* 0x0000000504007c0c */ /* 0x000fe4000bf45270 */
        /* <DEDUP_REMOVED lines=8> */
.L_x_1482:
[----:B------:R-:W-:-:S04]  /*1360*/  LOP3.LUT R8, R2, 0x7, RZ, 0xc0, !PT ;  /* 0x0000000702087812 */ /* 0x000fc800078ec0ff */
[----:B------:R-:W-:-:S13]  /*1370*/  ISETP.NE.AND P2, PT, R8, RZ, PT ;  /* 0x000000ff0800720c */ /* 0x000fda0003f45270 */
[----:B------:R-:W-:Y:S05]  /*1380*/  @!P2 BRA `(.L_x_1479) ;  /* 0x00000004006ca947 */ /* 0x000fea0003800000 */
[----:B------:R-:W-:Y:S01]  /*1390*/  VIADD R8, R8, 0xffffffff ;  /* 0xffffffff08087836 */ /* 0x000fe20000000000 */
[----:B------:R-:W-:-:S04]  /*13a0*/  LOP3.LUT P2, R18, R2, 0x3, RZ, 0xc0, !PT ;  /* 0x0000000302127812 */ /* 0x000fc8000784c0ff */
[----:B------:R-:W-:-:S13]  /*13b0*/  ISETP.GE.U32.AND P4, PT, R8, 0x3, PT ;  /* 0x000000030800780c */ /* 0x000fda0003f86070 */
[----:B------:R-:W-:Y:S05]  /*13c0*/  @!P4 BRA `(.L_x_1484) ;  /* 0x0000000000b8c947 */ /* 0x000fea0003800000 */
[----:B------:R-:W-:-:S04]  /*13d0*/  MOV R8, UR5 ;  /* 0x0000000500087c02 */ /* 0x000fc80008000f00 */
        /* <DEDUP_REMOVED lines=11> */
[----:B------:R-:W-:Y:S02]  /*1490*/  MOV R11, UR12 ;  /* 0x0000000c000b7c02 */ /* 0x000fe40008000f00 */
[----:B------:R-:W-:Y:S01]  /*14a0*/  ISETP.EQ.OR P5, PT, R10, UR18, P3 ;  /* 0x000000120a007c0c */ /* 0x000fe20009fa2670 */
[----:B------:R-:W-:Y:S01]  /*14b0*/  IMAD.U32 R10, RZ, RZ, UR9 ;  /* 0x00000009ff0a7e24 */ /* 0x000fe2000f8e00ff */
[----:B------:R-:W-:-:S11]  /*14c0*/  ISETP.EQ.OR P4, PT, R11, UR18, P3 ;  /* 0x000000120b007c0c */ /* 0x000fd60009f82670 */
[----:B------:R-:W-:Y:S02]  /*14d0*/  VOTEU.ALL UP1, P5 ;  /* 0x0000000000ff7886 */ /* 0x000fe40002820000 */
[----:B------:R-:W-:-:S03]  /*14e0*/  VOTEU.ALL UP2, P4 ;  /* 0x0000000000ff7886 */ /* 0x000fc60002040000 */
[----:B------:R-:W-:Y:S02]  /*14f0*/  @!UP1 UIMAD UR10, UR10, UR19, UR6 ;  /* 0x000000130a0a92a4 */ /* 0x000fe4000f8e0206 */
[----:B------:R-:W-:Y:S02]  /*1500*/  @!UP2 UIMAD UR12, UR12, UR19, UR6 ;  /* 0x000000130c0ca2a4 */ /* 0x000fe4000f8e0206 */
[----:B------:R-:W-:Y:S02]  /*1510*/  @!UP1 UIMAD.WIDE.U32 UR10, UR10, 0x8, UR16 ;  /* 0x000000080a0a98a5 */ /* 0x000fe4000f8e0010 */
[----:B------:R-:W-:-:S06]  /*1520*/  @!UP2 UIMAD.WIDE.U32 UR12, UR12, 0x8, UR16 ;  /* 0x000000080c0ca8a5 */ /* 0x000fcc000f8e0010 */
[----:B------:R-:W-:Y:S01]  /*1530*/  MOV R11, UR13 ;  /* 0x0000000d000b7c02 */ /* 0x000fe20008000f00 */
[----:B0-----:R-:W-:Y:S01]  /*1540*/  @!P6 FADD.FTZ R14, R14, R8 ;  /* 0x000000080e0ee221 */ /* 0x001fe20000010000 */
[----:B------:R-:W-:Y:S01]  /*1550*/  @!P6 FADD.FTZ R15, R15, R9 ;  /* 0x000000090f0fe221 */ /* 0x000fe20000010000 */
[----:B------:R-:W-:Y:S01]  /*1560*/  ISETP.EQ.OR P6, PT, R10, UR18, P3 ;  /* 0x000000120a007c0c */ /* 0x000fe20009fc2670 */
[----:B------:R-:W-:Y:S01]  /*1570*/  IMAD.U32 R10, RZ, RZ, UR12 ;  /* 0x0000000cff0a7e24 */ /* 0x000fe2000f8e00ff */
[----:B------:R-:W-:Y:S02]  /*1580*/  MOV R8, UR10 ;  /* 0x0000000a00087c02 */ /* 0x000fe40008000f00 */
[----:B------:R-:W-:-:S03]  /*1590*/  MOV R9, UR11 ;  /* 0x0000000b00097c02 */ /* 0x000fc60008000f00 */
[----:B------:R-:W3:Y:S04]  /*15a0*/  @!P4 LDG.E.64 R10, desc[UR14][R10.64] ;  /* 0x0000000e0a0ac981 */ /* 0x000ee8000c1e1b00 */
[----:B------:R-:W4:Y:S02]  /*15b0*/  @!P5 LDG.E.64 R8, desc[UR14][R8.64] ;  /* 0x0000000e0808d981 */ /* 0x000f24000c1e1b00 */
[----:B------:R-:W-:-:S05]  /*15c0*/  VOTEU.ALL UP3, P6 ;  /* 0x0000000000ff7886 */ /* 0x000fca0003060000 */
[----:B------:R-:W-:-:S04]  /*15d0*/  @!UP3 UIMAD UR9, UR9, UR19, UR6 ;  /* 0x000000130909b2a4 */ /* 0x000fc8000f8e0206 */
[----:B------:R-:W-:-:S06]  /*15e0*/  @!UP3 UIMAD.WIDE.U32 UR10, UR9, 0x8, UR16 ;  /* 0x00000008090ab8a5 */ /* 0x000fcc000f8e0010 */
[----:B------:R-:W-:Y:S01]  /*15f0*/  MOV R16, UR10 ;  /* 0x0000000a00107c02 */ /* 0x000fe20008000f00 */
[----:B-1----:R-:W-:-:S06]  /*1600*/  IMAD.U32 R17, RZ, RZ, UR11 ;  /* 0x0000000bff117e24 */ /* 0x002fcc000f8e00ff */
[----:B------:R-:W5:Y:S01]  /*1610*/  @!P6 LDG.E.64 R16, desc[UR14][R16.64] ;  /* 0x0000000e1010e981 */ /* 0x000f62000c1e1b00 */
[----:B--2---:R-:W-:-:S04]  /*1620*/  MOV R19, UR5 ;  /* 0x0000000500137c02 */ /* 0x004fc80008000f00 */
[----:B------:R-:W-:-:S04]  /*1630*/  IADD3 R19, PT, PT, R19, 0x4, RZ ;  /* 0x0000000413137810 */ /* 0x000fc80007ffe0ff */
[----:B------:R-:W-:Y:S01]  /*1640*/  R2UR UR5, R19 ;  /* 0x00000000130572ca */ /* 0x000fe200000e0000 */
[----:B----4-:R-:W-:Y:S01]  /*1650*/  @!P5 FADD.FTZ R14, R14, R8 ;  /* 0x000000080e0ed221 */ /* 0x010fe20000010000 */
[----:B------:R-:W-:-:S03]  /*1660*/  @!P5 FADD.FTZ R15, R15, R9 ;  /* 0x000000090f0fd221 */ /* 0x000fc60000010000 */
[----:B---3--:R-:W-:Y:S01]  /*1670*/  @!P4 FADD.FTZ R14, R14, R10 ;  /* 0x0000000a0e0ec221 */ /* 0x008fe20000010000 */
[----:B------:R-:W-:-:S03]  /*1680*/  @!P4 FADD.FTZ R15, R15, R11 ;  /* 0x0000000b0f0fc221 */ /* 0x000fc60000010000 */
[----:B-----5:R-:W-:Y:S01]  /*1690*/  @!P6 FADD.FTZ R14, R14, R16 ;  /* 0x000000100e0ee221 */ /* 0x020fe20000010000 */
[----:B------:R-:W-:-:S07]  /*16a0*/  @!P6 FADD.FTZ R15, R15, R17 ;  /* 0x000000110f0fe221 */ /* 0x000fce0000010000 */
.L_x_1484:
        /* <DEDUP_REMOVED lines=13> */
[----:B------:R-:W-:Y:S01]  /*1780*/  MOV R8, UR12 ;  /* 0x0000000c00087c02 */ /* 0x000fe20008000f00 */
[----:B------:R-:W-:Y:S01]  /*1790*/  @!UP2 UIMAD.WIDE.U32 UR10, UR10, 0x8, UR16 ;  /* 0x000000080a0aa8a5 */ /* 0x000fe2000f8e0010 */
[----:B------:R-:W-:-:S05]  /*17a0*/  IMAD.U32 R9, RZ, RZ, UR13 ;  /* 0x0000000dff097e24 */ /* 0x000fca000f8e00ff */
[----:B------:R-:W-:Y:S01]  /*17b0*/  MOV R10, UR10 ;  /* 0x0000000a000a7c02 */ /* 0x000fe20008000f00 */
[----:B------:R-:W0:Y:S01]  /*17c0*/  @!P4 LDG.E.64 R8, desc[UR14][R8.64] ;  /* 0x0000000e0808c981 */ /* 0x000e22000c1e1b00 */
[----:B------:R-:W-:-:S06]  /*17d0*/  MOV R11, UR11 ;  /* 0x0000000b000b7c02 */ /* 0x000fcc0008000f00 */
[----:B------:R-:W3:Y:S01]  /*17e0*/  @!P2 LDG.E.64 R10, desc[UR14][R10.64] ;  /* 0x0000000e0a0aa981 */ /* 0x000ee2000c1e1b00 */
[----:B------:R-:W-:-:S05]  /*17f0*/  IMAD.U32 R16, RZ, RZ, UR5 ;  /* 0x00000005ff107e24 */ /* 0x000fca000f8e00ff */
[----:B------:R-:W-:-:S04]  /*1800*/  IADD3 R16, PT, PT, R16, 0x2, RZ ;  /* 0x0000000210107810 */ /* 0x000fc80007ffe0ff */
[----:B------:R-:W-:Y:S01]  /*1810*/  R2UR UR5, R16 ;  /* 0x00000000100572ca */ /* 0x000fe200000e0000 */
[----:B0-----:R-:W-:Y:S01]  /*1820*/  @!P4 FADD.FTZ R14, R14, R8 ;  /* 0x000000080e0ec221 */ /* 0x001fe20000010000 */
[----:B------:R-:W-:-:S03]  /*1830*/  @!P4 FADD.FTZ R15, R15, R9 ;  /* 0x000000090f0fc221 */ /* 0x000fc60000010000 */
[----:B---3--:R-:W-:Y:S01]  /*1840*/  @!P2 FADD.FTZ R14, R14, R10 ;  /* 0x0000000a0e0ea221 */ /* 0x008fe20000010000 */
[----:B------:R-:W-:-:S09]  /*1850*/  @!P2 FADD.FTZ R15, R15, R11 ;  /* 0x0000000b0f0fa221 */ /* 0x000fd20000010000 */
.L_x_1485:
[----:B------:R-:W-:Y:S01]  /*1860*/  MOV R9, UR5 ;  /* 0x0000000500097c02 */ /* 0x000fe20008000f00 */
[----:B------:R-:W-:Y:S01]  /*1870*/  BSSY.RECONVERGENT B0, `(.L_x_1479) ;  /* 0x000000c000007945 */ /* 0x000fe20003800200 */
[----:B------:R-:W-:Y:S02]  /*1880*/  LOP3.LUT R8, R2, 0x1, RZ, 0xc0, !PT ;  /* 0x0000000102087812 */ /* 0x000fe400078ec0ff */
[----:B------:R-:W-:-:S04]  /*1890*/  ISETP.EQ.OR P2, PT, R9, UR18, P3 ;  /* 0x0000001209007c0c */ /* 0x000fc80009f42670 */
[----:B------:R-:W-:-:S13]  /*18a0*/  ISETP.NE.U32.OR P2, PT, R8, 0x1, P2 ;  /* 0x000000010800780c */ /* 0x000fda0001745470 */
[----:B------:R-:W-:Y:S05]  /*18b0*/  @P2 BRA `(.L_x_1486) ;  /* 0x00000000001c2947 */ /* 0x000fea0003800000 */
[----:B------:R-:W-:Y:S01]  /*18c0*/  UIMAD UR9, UR19, UR5, UR6 ;  /* 0x00000005130972a4 */ /* 0x000fe2000f8e0206 */
[----:B------:R-:W-:-:S05]  /*18d0*/  IMAD.MOV.U32 R9, RZ, RZ, 0x8 ;  /* 0x00000008ff097424 */ /* 0x000fca00078e00ff */
[----:B------:R-:W-:-:S05]  /*18e0*/  MOV R8, UR9 ;  /* 0x0000000900087c02 */ /* 0x000fca0008000f00 */
[----:B------:R-:W-:-:S06]  /*18f0*/  IMAD.WIDE.U32 R8, R8, R9, UR16 ;  /* 0x0000001008087e25 */ /* 0x000fcc000f8e0009 */
[----:B------:R-:W0:Y:S02]  /*1900*/  LDG.E.64 R8, desc[UR14][R8.64] ;  /* 0x0000000e08087981 */ /* 0x000e24000c1e1b00 */
[----:B0-----:R-:W-:Y:S01]  /*1910*/  FADD.FTZ R14, R14, R8 ;  /* 0x000000080e0e7221 */ /* 0x001fe20000010000 */
[----:B------:R-:W-:-:S07]  /*1920*/  FADD.FTZ R15, R15, R9 ;  /* 0x000000090f0f7221 */ /* 0x000fce0000010000 */
.L_x_1486:
[----:B------:R-:W-:Y:S05]  /*1930*/  BSYNC.RECONVERGENT B0 ;  /* 0x0000000000007941 */ /* 0x000fea0003800200 */
.L_x_1479:
[----:B------:R-:W4:Y:S01]  /*1940*/  S2R R18, SR_TID.X ;  /* 0x0000000000127919 */ /* 0x000f220000002100 */
[----:B------:R-:W0:Y:S01]  /*1950*/  S2UR UR9, SR_CgaCtaId ;  /* 0x00000000000979c3 */ /* 0x000e220000008800 */
[----:B------:R-:W4:Y:S01]  /*1960*/  LDCU UR10, c[0x0][0x414] ;  /* 0x00008280ff0a77ac */ /* 0x000f220008000800 */
[----:B--2---:R-:W-:Y:S01]  /*1970*/  IMAD.U32 R19, RZ, RZ, UR8 ;  /* 0x00000008ff137e24 */ /* 0x004fe2000f8e00ff */
[----:B------:R-:W-:-:S05]  /*1980*/  UMOV UR5, 0x400 ;  /* 0x0000040000057882 */ /* 0x000fca0000000000 */
[----:B-1----:R-:W1:Y:S08]  /*1990*/  @P0 LDC.64 R16, c[0x0][0x388] ;  /* 0x0000e200ff100b82 */ /* 0x002e700000000a00 */
[----:B---3--:R-:W2:Y:S01]  /*19a0*/  LDC.64 R8, c[0x0][0x398] ;  /* 0x0000e600ff087b82 */ /* 0x008ea20000000a00 */
[----:B0-----:R-:W-:-:S07]  /*19b0*/  ULEA UR5, UR9, UR5, 0x18 ;  /* 0x0000000509057291 */ /* 0x001fce000f8ec0ff */
[----:B------:R-:W0:Y:S01]  /*19c0*/  LDC.64 R10, c[0x0][0x3a0] ;  /* 0x0000e800ff0a7b82 */ /* 0x000e220000000a00 */
[----:B----4-:R-:W-:Y:S01]  /*19d0*/  SHF.L.U32 R18, R18, 0x1, RZ ;  /* 0x0000000112127819 */ /* 0x010fe200000006ff */
[----:B------:R-:W-:Y:S03]  /*19e0*/  @!P3 STS.64 [UR5+0x30], R14 ;  /* 0x0000300eff00b988 */ /* 0x000fe60008000a05 */
[----:B------:R-:W-:-:S04]  /*19f0*/  LOP3.LUT R18, R18, 0x2, RZ, 0xc0, !PT ;  /* 0x0000000212127812 */ /* 0x000fc800078ec0ff */
[----:B------:R-:W-:Y:S01]  /*1a00*/  IADD3 R5, PT, PT, R18, R5, RZ ;  /* 0x0000000512057210 */ /* 0x000fe20007ffe0ff */
[----:B-1----:R-:W-:-:S04]  /*1a10*/  @P0 IMAD.WIDE R18, R19, 0x8, R16 ;  /* 0x0000000813120825 */ /* 0x002fc800078e0210 */
[----:B------:R-:W-:Y:S01]  /*1a20*/  @P0 FMUL.FTZ R16, R14, UR10 ;  /* 0x0000000a0e100c20 */ /* 0x000fe20008410000 */
[----:B------:R-:W-:Y:S01]  /*1a30*/  @P0 FMUL.FTZ R17, R15, UR10 ;  /* 0x0000000a0f110c20 */ /* 0x000fe20008410000 */
[----:B--2---:R-:W-:-:S04]  /*1a40*/  IMAD.WIDE R8, R5, 0x4, R8 ;  /* 0x0000000405087825 */ /* 0x004fc800078e0208 */
[----:B------:R1:W-:Y:S01]  /*1a50*/  @P0 STG.E.64 desc[UR14][R18.64], R16 ;  /* 0x0000001012000986 */ /* 0x0003e2000c101b0e */
[----:B0-----:R-:W-:Y:S01]  /*1a60*/  IMAD.WIDE R10, R5, 0x4, R10 ;  /* 0x00000004050a7825 */ /* 0x001fe200078e020a */
[----:B------:R-:W-:Y:S06]  /*1a70*/  BAR.SYNC.DEFER_BLOCKING 0x0 ;  /* 0x0000000000007b1d */ /* 0x000fec0000010000 */
[----:B------:R-:W5:Y:S04]  /*1a80*/  LDG.E.64 R8, desc[UR14][R8.64] ;  /* 0x0000000e08087981 */ /* 0x000f68000c1e1b00 */
[----:B------:R-:W5:Y:S01]  /*1a90*/  LDG.E.64 R10, desc[UR14][R10.64] ;  /* 0x0000000e0a0a7981 */ /* 0x000f62000c1e1b00 */
[----:B-1----:R-:W-:Y:S01]  /*1aa0*/  HFMA2 R16, -RZ, RZ, 1.875, 0 ;  /* 0x3f800000ff107431 */ /* 0x002fe200000001ff */
[----:B------:R-:W-:Y:S01]  /*1ab0*/  BSSY.RECONVERGENT B0, `(.L_x_1487) ;  /* 0x000007b000007945 */ /* 0x000fe20003800200 */
[----:B------:R-:W-:Y:S01]  /*1ac0*/  VIADD R17, R3, 0x40 ;  /* 0x0000004003117836 */ /* 0x000fe20000000000 */
[----:B------:R-:W0:Y:S02]  /*1ad0*/  LDS.64 R24, [UR5+0x30] ;  /* 0x00003005ff187984 */ /* 0x000e240008000a00 */
[----:B0-----:R-:W-:-:S04]  /*1ae0*/  FMUL.FTZ R5, R24, UR10 ;  /* 0x0000000a18057c20 */ /* 0x001fc80008410000 */
[----:B------:R-:W-:-:S04]  /*1af0*/  FMUL.FTZ R24, R5, R5 ;  /* 0x0000000505187220 */ /* 0x000fc80000410000 */
[----:B------:R-:W-:-:S05]  /*1b00*/  FFMA.FTZ R24, R25, UR10, -R24 ;  /* 0x0000000a19187c23 */ /* 0x000fca0008010818 */
[----:B------:R-:W-:-:S13]  /*1b10*/  FSETP.GTU.FTZ.AND P2, PT, R24, RZ, PT ;  /* 0x000000ff1800720b */ /* 0x000fda0003f5c000 */
[----:B------:R-:W0:Y:S02]  /*1b20*/  @P2 LDC R25, c[0x0][0x3a8] ;  /* 0x0000ea00ff192b82 */ /* 0x000e240000000800 */
[----:B0-----:R-:W-:-:S04]  /*1b30*/  @P2 FADD.FTZ R24, R24, R25 ;  /* 0x0000001918182221 */ /* 0x001fc80000010000 */
[----:B------:R0:W1:Y:S01]  /*1b40*/  @P2 MUFU.RSQ R16, R24 ;  /* 0x0000001800102308 */ /* 0x0000620000001400 */
[----:B------:R-:W-:Y:S05]  /*1b50*/  BRA.U UP0, `(.L_x_1488) ;  /* 0x0000000100bc7547 */ /* 0x000fea000b800000 */
[----:B------:R-:W2:Y:S01]  /*1b60*/  LDCU.64 UR12, c[0x0][0x3e8] ;  /* 0x00007d00ff0c77ac */ /* 0x000ea20008000a00 */
[----:B0-----:R-:W-:Y:S01]  /*1b70*/  SHF.R.S32.HI R24, RZ, 0x1f, R3 ;  /* 0x0000001fff187819 */ /* 0x001fe20000011403 */
[----:B------:R-:W-:Y:S01]  /*1b80*/  BSSY.RECONVERGENT B1, `(.L_x_1489) ;  /* 0x0000019000017945 */ /* 0x000fe20003800200 */
[----:B------:R-:W-:Y:S02]  /*1b90*/  SHF.R.S32.HI R18, RZ, 0x1f, R17 ;  /* 0x0000001fff127819 */ /* 0x000fe40000011411 */
[----:B--2---:R-:W-:Y:S02]  /*1ba0*/  ISETP.GE.U32.AND P1, PT, R3, UR12, PT ;  /* 0x0000000c03007c0c */ /* 0x004fe4000bf26070 */
[----:B------:R-:W-:Y:S02]  /*1bb0*/  ISETP.GE.U32.AND P2, PT, R17, UR12, PT ;  /* 0x0000000c11007c0c */ /* 0x000fe4000bf46070 */
[----:B------:R-:W-:Y:S02]  /*1bc0*/  ISETP.GE.AND.EX P1, PT, R24, UR13, PT, P1 ;  /* 0x0000000d18007c0c */ /* 0x000fe4000bf26310 */
[----:B------:R-:W-:-:S11]  /*1bd0*/  ISETP.GE.AND.EX P2, PT, R18, UR13, PT, P2 ;  /* 0x0000000d12007c0c */ /* 0x000fd6000bf46320 */
[----:B------:R-:W-:Y:S05]  /*1be0*/  @P1 BRA `(.L_x_1490) ;  /* 0x0000000000481947 */ /* 0x000fea0003800000 */
[----:B------:R-:W0:Y:S01]  /*1bf0*/  LDCU.64 UR16, c[0x0][0x3e0] ;  /* 0x00007c00ff1077ac */ /* 0x000e220008000a00 */
[--C-:B------:R-:W-:Y:S01]  /*1c00*/  FADD.FTZ R15, R7, -R5.reuse ;  /* 0x80000005070f7221 */ /* 0x100fe20000010000 */
[----:B------:R-:W-:Y:S01]  /*1c10*/  FADD.FTZ R19, R6, -R5 ;  /* 0x8000000506137221 */ /* 0x000fe20000010000 */
[----:B------:R-:W-:Y:S01]  /*1c20*/  MOV R6, R20 ;  /* 0x0000001400067202 */ /* 0x000fe20000000f00 */
[----:B------:R-:W2:Y:S01]  /*1c30*/  LDCU.64 UR10, c[0x0][0x380] ;  /* 0x00007000ff0a77ac */ /* 0x000ea20008000a00 */
[----:B------:R-:W-:Y:S01]  /*1c40*/  MOV R7, R23 ;  /* 0x0000001700077202 */ /* 0x000fe20000000f00 */
[-C--:B-1----:R-:W-:Y:S01]  /*1c50*/  FMUL.FTZ R15, R15, R16.reuse ;  /* 0x000000100f0f7220 */ /* 0x082fe20000410000 */
[----:B------:R-:W-:-:S03]  /*1c60*/  FMUL.FTZ R14, R19, R16 ;  /* 0x00000010130e7220 */ /* 0x000fc60000410000 */
[----:B-----5:R-:W-:Y:S01]  /*1c70*/  FFMA.FTZ R19, R8, R15, R10 ;  /* 0x0000000f08137223 */ /* 0x020fe2000001000a */
[----:B0-----:R-:W-:Y:S02]  /*1c80*/  IMAD R24, R24, UR16, RZ ;  /* 0x0000001018187c24 */ /* 0x001fe4000f8e02ff */
[----:B------:R-:W-:-:S04]  /*1c90*/  IMAD.WIDE.U32 R6, R3, UR16, R6 ;  /* 0x0000001003067c25 */ /* 0x000fc8000f8e0006 */
[----:B------:R-:W-:Y:S02]  /*1ca0*/  IMAD R25, R3, UR17, R24 ;  /* 0x0000001103197c24 */ /* 0x000fe4000f8e0218 */
[----:B------:R-:W-:Y:S01]  /*1cb0*/  FFMA.FTZ R24, R9, R14, R11 ;  /* 0x0000000e09187223 */ /* 0x000fe2000001000b */
[----:B--2---:R-:W-:Y:S01]  /*1cc0*/  LEA R14, P1, R6, UR10, 0x1 ;  /* 0x0000000a060e7c11 */ /* 0x004fe2000f8208ff */
[----:B------:R-:W-:-:S03]  /*1cd0*/  IMAD.IADD R25, R7, 0x1, R25 ;  /* 0x0000000107197824 */ /* 0x000fc600078e0219 */
[----:B------:R-:W-:Y:S02]  /*1ce0*/  F2FP.BF16.F32.PACK_AB R7, R24, R19 ;  /* 0x000000131807723e */ /* 0x000fe400000010ff */
[----:B------:R-:W-:-:S05]  /*1cf0*/  LEA.HI.X R15, R6, UR11, R25, 0x1, P1 ;  /* 0x0000000b060f7c11 */ /* 0x000fca00088f0c19 */
[----:B------:R0:W-:Y:S02]  /*1d00*/  STG.E desc[UR14][R14.64], R7 ;  /* 0x000000070e007986 */ /* 0x0001e4000c10190e */
.L_x_1490:
[----:B------:R-:W-:Y:S05]  /*1d10*/  BSYNC.RECONVERGENT B1 ;  /* 0x0000000000017941 */ /* 0x000fea0003800200 */
.L_x_1489:
[----:B------:R-:W-:Y:S05]  /*1d20*/  @P2 BRA `(.L_x_1491) ;  /* 0x00000004004c2947 */ /* 0x000fea0003800000 */
[----:B------:R-:W2:Y:S01]  /*1d30*/  LDCU.64 UR10, c[0x0][0x3e0] ;  /* 0x00007c00ff0a77ac */ /* 0x000ea20008000a00 */
[----:B------:R-:W-:Y:S01]  /*1d40*/  MOV R21, R23 ;  /* 0x0000001700157202 */ /* 0x000fe20000000f00 */
[--C-:B------:R-:W-:Y:S01]  /*1d50*/  FADD.FTZ R13, R13, -R5.reuse ;  /* 0x800000050d0d7221 */ /* 0x100fe20000010000 */
[----:B------:R-:W-:Y:S01]  /*1d60*/  FADD.FTZ R5, R12, -R5 ;  /* 0x800000050c057221 */ /* 0x000fe20000010000 */
[----:B------:R-:W3:Y:S02]  /*1d70*/  LDCU.64 UR12, c[0x0][0x380] ;  /* 0x00007000ff0c77ac */ /* 0x000ee40008000a00 */
[-C--:B-1----:R-:W-:Y:S01]  /*1d80*/  FMUL.FTZ R13, R13, R16.reuse ;  /* 0x000000100d0d7220 */ /* 0x082fe20000410000 */
[----:B------:R-:W-:-:S03]  /*1d90*/  FMUL.FTZ R16, R5, R16 ;  /* 0x0000001005107220 */ /* 0x000fc60000410000 */
[----:B-----5:R-:W-:Y:S01]  /*1da0*/  FFMA.FTZ R5, R8, R13, R10 ;  /* 0x0000000d08057223 */ /* 0x020fe2000001000a */
[----:B------:R-:W-:-:S05]  /*1db0*/  FFMA.FTZ R16, R9, R16, R11 ;  /* 0x0000001009107223 */ /* 0x000fca000001000b */
[----:B------:R-:W-:Y:S01]  /*1dc0*/  F2FP.BF16.F32.PACK_AB R5, R16, R5 ;  /* 0x000000051005723e */ /* 0x000fe200000010ff */
[----:B--2---:R-:W-:Y:S02]  /*1dd0*/  IMAD R18, R18, UR10, RZ ;  /* 0x0000000a12127c24 */ /* 0x004fe4000f8e02ff */
[----:B------:R-:W-:-:S04]  /*1de0*/  IMAD.WIDE.U32 R20, R17, UR10, R20 ;  /* 0x0000000a11147c25 */ /* 0x000fc8000f8e0014 */
[----:B------:R-:W-:Y:S01]  /*1df0*/  IMAD R17, R17, UR11, R18 ;  /* 0x0000000b11117c24 */ /* 0x000fe2000f8e0212 */
[----:B---3--:R-:W-:-:S04]  /*1e00*/  LEA R6, P1, R20, UR12, 0x1 ;  /* 0x0000000c14067c11 */ /* 0x008fc8000f8208ff */
[----:B------:R-:W-:-:S04]  /*1e10*/  IADD3 R17, PT, PT, R21, R17, RZ ;  /* 0x0000001115117210 */ /* 0x000fc80007ffe0ff */
[----:B0-----:R-:W-:-:S05]  /*1e20*/  LEA.HI.X R7, R20, UR13, R17, 0x1, P1 ;  /* 0x0000000d14077c11 */ /* 0x001fca00088f0c11 */
[----:B------:R2:W-:Y:S01]  /*1e30*/  STG.E desc[UR14][R6.64], R5 ;  /* 0x0000000506007986 */ /* 0x0005e2000c10190e */
[----:B------:R-:W-:Y:S05]  /*1e40*/  BRA `(.L_x_1491) ;  /* 0x0000000400047947 */ /* 0x000fea0003800000 */
.L_x_1488:
[----:B------:R-:W-:Y:S04]  /*1e50*/  BSSY.RECONVERGENT B1, `(.L_x_1492) ;  /* 0x000001f000017945 */ /* 0x000fe80003800200 */
[----:B------:R-:W-:Y:S05]  /*1e60*/  @P1 BRA `(.L_x_1493) ;  /* 0x0000000000741947 */ /* 0x000fea0003800000 */
[--C-:B------:R-:W-:Y:S01]  /*1e70*/  FADD.FTZ R7, R7, -R5.reuse ;  /* 0x8000000507077221 */ /* 0x100fe20000010000 */
[----:B------:R-:W-:Y:S01]  /*1e80*/  FADD.FTZ R19, R6, -R5 ;  /* 0x8000000506137221 */ /* 0x000fe20000010000 */
[----:B------:R-:W2:Y:S01]  /*1e90*/  LDCU.64 UR10, c[0x0][0x3e0] ;  /* 0x00007c00ff0a77ac */ /* 0x000ea20008000a00 */
[----:B------:R-:W-:Y:S01]  /*1ea0*/  SHF.R.S32.HI R26, RZ, 0x1f, R3 ;  /* 0x0000001fff1a7819 */ /* 0x000fe20000011403 */
[-C--:B-1----:R-:W-:Y:S01]  /*1eb0*/  FMUL.FTZ R7, R7, R16.reuse ;  /* 0x0000001007077220 */ /* 0x082fe20000410000 */
[----:B------:R-:W-:Y:S01]  /*1ec0*/  FMUL.FTZ R14, R19, R16 ;  /* 0x00000010130e7220 */ /* 0x000fe20000410000 */
[----:B------:R-:W1:Y:S02]  /*1ed0*/  LDCU.64 UR12, c[0x0][0x380] ;  /* 0x00007000ff0c77ac */ /* 0x000e640008000a00 */
[----:B-----5:R-:W-:Y:S01]  /*1ee0*/  FFMA.FTZ R15, R8, R7, R10 ;  /* 0x00000007080f7223 */ /* 0x020fe2000001000a */
[----:B------:R-:W-:Y:S01]  /*1ef0*/  FFMA.FTZ R14, R9, R14, R11 ;  /* 0x0000000e090e7223 */ /* 0x000fe2000001000b */
[----:B------:R-:W-:-:S02]  /*1f00*/  MOV R7, R23 ;  /* 0x0000001700077202 */ /* 0x000fc40000000f00 */
[----:B------:R-:W-:Y:S01]  /*1f10*/  FMUL.FTZ R6, R15, -1.4426950216293334961 ;  /* 0xbfb8aa3b0f067820 */ /* 0x000fe20000410000 */
[----:B------:R-:W-:-:S05]  /*1f20*/  FMUL.FTZ R19, R14, -1.4426950216293334961 ;  /* 0xbfb8aa3b0e137820 */ /* 0x000fca0000410000 */
[----:B------:R-:W3:Y:S01]  /*1f30*/  MUFU.EX2 R6, R6 ;  /* 0x0000000600067308 */ /* 0x000ee20000000800 */
[----:B--2---:R-:W-:-:S03]  /*1f40*/  IMAD R26, R26, UR10, RZ ;  /* 0x0000000a1a1a7c24 */ /* 0x004fc6000f8e02ff */
[----:B------:R-:W0:Y:S01]  /*1f50*/  MUFU.EX2 R19, R19 ;  /* 0x0000001300137308 */ /* 0x000e220000000800 */
[----:B------:R-:W-:Y:S02]  /*1f60*/  IMAD R27, R3, UR11, R26 ;  /* 0x0000000b031b7c24 */ /* 0x000fe4000f8e021a */
[----:B---3--:R-:W-:Y:S01]  /*1f70*/  FADD.FTZ R18, R6, 1 ;  /* 0x3f80000006127421 */ /* 0x008fe20000010000 */
[----:B------:R-:W-:Y:S02]  /*1f80*/  IMAD.MOV.U32 R6, RZ, RZ, R20 ;  /* 0x000000ffff067224 */ /* 0x000fe400078e0014 */
[----:B0-----:R-:W-:Y:S02]  /*1f90*/  FADD.FTZ R24, R19, 1 ;  /* 0x3f80000013187421 */ /* 0x001fe40000010000 */
[----:B------:R-:W-:Y:S01]  /*1fa0*/  IMAD.WIDE.U32 R6, R3, UR10, R6 ;  /* 0x0000000a03067c25 */ /* 0x000fe2000f8e0006 */
[----:B------:R-:W0:Y:S04]  /*1fb0*/  MUFU.RCP R18, R18 ;  /* 0x0000001200127308 */ /* 0x000e280000001000 */
[----:B------:R-:W-:-:S04]  /*1fc0*/  IADD3 R27, PT, PT, R7, R27, RZ ;  /* 0x0000001b071b7210 */ /* 0x000fc80007ffe0ff */
[----:B------:R-:W2:Y:S01]  /*1fd0*/  MUFU.RCP R25, R24 ;  /* 0x0000001800197308 */ /* 0x000ea20000001000 */
[----:B0-----:R-:W-:Y:S01]  /*1fe0*/  FMUL.FTZ R19, R15, R18 ;  /* 0x000000120f137220 */ /* 0x001fe20000410000 */
[----:B--2---:R-:W-:Y:S01]  /*1ff0*/  FMUL.FTZ R18, R14, R25 ;  /* 0x000000190e127220 */ /* 0x004fe20000410000 */
[----:B-1----:R-:W-:-:S04]  /*2000*/  LEA R14, P1, R6, UR12, 0x1 ;  /* 0x0000000c060e7c11 */ /* 0x002fc8000f8208ff */
[----:B------:R-:W-:Y:S02]  /*2010*/  LEA.HI.X R15, R6, UR13, R27, 0x1, P1 ;  /* 0x0000000d060f7c11 */ /* 0x000fe400088f0c1b */
[----:B------:R-:W-:-:S05]  /*2020*/  F2FP.BF16.F32.PACK_AB R19, R18, R19 ;  /* 0x000000131213723e */ /* 0x000fca00000010ff */
[----:B------:R2:W-:Y:S02]  /*2030*/  STG.E desc[UR14][R14.64], R19 ;  /* 0x000000130e007986 */ /* 0x0005e4000c10190e */
.L_x_1493:
[----:B------:R-:W-:Y:S05]  /*2040*/  BSYNC.RECONVERGENT B1 ;  /* 0x0000000000017941 */ /* 0x000fea0003800200 */
.L_x_1492:
[----:B------:R-:W3:Y:S01]  /*2050*/  LDCU.64 UR10, c[0x0][0x3e8] ;  /* 0x00007d00ff0a77ac */ /* 0x000ee20008000a00 */
[----:B------:R-:W-:Y:S02]  /*2060*/  SHF.R.S32.HI R6, RZ, 0x1f, R17 ;  /* 0x0000001fff067819 */ /* 0x000fe40000011411 */
[----:B---3--:R-:W-:-:S04]  /*2070*/  ISETP.GE.U32.AND P1, PT, R17, UR10, PT ;  /* 0x0000000a11007c0c */ /* 0x008fc8000bf26070 */
[----:B------:R-:W-:-:S13]  /*2080*/  ISETP.GE.AND.EX P1, PT, R6, UR11, PT, P1 ;  /* 0x0000000b06007c0c */ /* 0x000fda000bf26310 */
[----:B------:R-:W-:Y:S05]  /*2090*/  @P1 BRA `(.L_x_1491) ;  /* 0x0000000000701947 */ /* 0x000fea0003800000 */
[--C-:B------:R-:W-:Y:S01]  /*20a0*/  FADD.FTZ R13, R13, -R5.reuse ;  /* 0x800000050d0d7221 */ /* 0x100fe20000010000 */
[----:B------:R-:W-:Y:S01]  /*20b0*/  FADD.FTZ R5, R12, -R5 ;  /* 0x800000050c057221 */ /* 0x000fe20000010000 */
[----:B------:R-:W3:Y:S01]  /*20c0*/  LDCU.64 UR10, c[0x0][0x3e0] ;  /* 0x00007c00ff0a77ac */ /* 0x000ee20008000a00 */
[----:B------:R-:W-:Y:S01]  /*20d0*/  MOV R7, R23 ;  /* 0x0000001700077202 */ /* 0x000fe20000000f00 */
[-C--:B-1----:R-:W-:Y:S01]  /*20e0*/  FMUL.FTZ R13, R13, R16.reuse ;  /* 0x000000100d0d7220 */ /* 0x082fe20000410000 */
[----:B------:R-:W-:Y:S01]  /*20f0*/  FMUL.FTZ R16, R5, R16 ;  /* 0x0000001005107220 */ /* 0x000fe20000410000 */
[----:B------:R-:W1:Y:S02]  /*2100*/  LDCU.64 UR12, c[0x0][0x380] ;  /* 0x00007000ff0c77ac */ /* 0x000e640008000a00 */
[----:B-----5:R-:W-:Y:S01]  /*2110*/  FFMA.FTZ R8, R8, R13, R10 ;  /* 0x0000000d08087223 */ /* 0x020fe2000001000a */
[----:B------:R-:W-:-:S03]  /*2120*/  FFMA.FTZ R16, R9, R16, R11 ;  /* 0x0000001009107223 */ /* 0x000fc6000001000b */
[----:B------:R-:W-:Y:S01]  /*2130*/  FMUL.FTZ R5, R8, -1.4426950216293334961 ;  /* 0xbfb8aa3b08057820 */ /* 0x000fe20000410000 */
[----:B------:R-:W-:-:S05]  /*2140*/  FMUL.FTZ R10, R16, -1.4426950216293334961 ;  /* 0xbfb8aa3b100a7820 */ /* 0x000fca0000410000 */
[----:B------:R-:W4:Y:S01]  /*2150*/  MUFU.EX2 R5, R5 ;  /* 0x0000000500057308 */ /* 0x000f220000000800 */
[----:B---3--:R-:W-:-:S03]  /*2160*/  IMAD R12, R6, UR10, RZ ;  /* 0x0000000a060c7c24 */ /* 0x008fc6000f8e02ff */
[----:B------:R-:W3:Y:S01]  /*2170*/  MUFU.EX2 R10, R10 ;  /* 0x0000000a000a7308 */ /* 0x000ee20000000800 */
[----:B------:R-:W-:-:S04]  /*2180*/  IMAD.MOV.U32 R6, RZ, RZ, R20 ;  /* 0x000000ffff067224 */ /* 0x000fc800078e0014 */
[----:B------:R-:W-:-:S04]  /*2190*/  IMAD.WIDE.U32 R6, R17, UR10, R6 ;  /* 0x0000000a11067c25 */ /* 0x000fc8000f8e0006 */
[----:B------:R-:W-:Y:S02]  /*21a0*/  IMAD R17, R17, UR11, R12 ;  /* 0x0000000b11117c24 */ /* 0x000fe4000f8e020c */
[----:B----4-:R-:W-:Y:S01]  /*21b0*/  FADD.FTZ R9, R5, 1 ;  /* 0x3f80000005097421 */ /* 0x010fe20000010000 */
[----:B---3--:R-:W-:Y:S02]  /*21c0*/  FADD.FTZ R11, R10, 1 ;  /* 0x3f8000000a0b7421 */ /* 0x008fe40000010000 */
[----:B------:R-:W-:-:S03]  /*21d0*/  IADD3 R17, PT, PT, R7, R17, RZ ;  /* 0x0000001107117210 */ /* 0x000fc60007ffe0ff */
[----:B------:R-:W3:Y:S08]  /*21e0*/  MUFU.RCP R9, R9 ;  /* 0x0000000900097308 */ /* 0x000ef00000001000 */
[----:B------:R-:W4:Y:S01]  /*21f0*/  MUFU.RCP R11, R11 ;  /* 0x0000000b000b7308 */ /* 0x000f220000001000 */
[----:B---3--:R-:W-:Y:S01]  /*2200*/  FMUL.FTZ R5, R8, R9 ;  /* 0x0000000908057220 */ /* 0x008fe20000410000 */
[----:B-1----:R-:W-:-:S04]  /*2210*/  LEA R8, P1, R6, UR12, 0x1 ;  /* 0x0000000c06087c11 */ /* 0x002fc8000f8208ff */
[----:B------:R-:W-:Y:S01]  /*2220*/  LEA.HI.X R9, R6, UR13, R17, 0x1, P1 ;  /* 0x0000000d06097c11 */ /* 0x000fe200088f0c11 */
[----:B----4-:R-:W-:-:S05]  /*2230*/  FMUL.FTZ R10, R16, R11 ;  /* 0x0000000b100a7220 */ /* 0x010fca0000410000 */
[----:B------:R-:W-:-:S05]  /*2240*/  F2FP.BF16.F32.PACK_AB R5, R10, R5 ;  /* 0x000000050a05723e */ /* 0x000fca00000010ff */
[----:B------:R3:W-:Y:S02]  /*2250*/  STG.E desc[UR14][R8.64], R5 ;  /* 0x0000000508007986 */ /* 0x0007e4000c10190e */
.L_x_1491:
[----:B------:R-:W-:Y:S05]  /*2260*/  BSYNC.RECONVERGENT B0 ;  /* 0x0000000000007941 */ /* 0x000fea0003800200 */
.L_x_1487:
[----:B------:R-:W-:Y:S02]  /*2270*/  UIADD3 UR8, UPT, UPT, UR19, UR8, URZ ;  /* 0x0000000813087290 */ /* 0x000fe4000fffe0ff */
[----:B------:R-:W-:Y:S02]  /*2280*/  UIADD3 UR4, UPT, UPT, UR4, 0x1, URZ ;  /* 0x0000000104047890 */ /* 0x000fe4000fffe0ff */
[----:B------:R-:W-:-:S09]  /*2290*/  UISETP.GE.AND UP1, UPT, UR8, UR7, UPT ;  /* 0x000000070800728c */ /* 0x000fd2000bf26270 */
[----:B------:R-:W-:Y:S05]  /*22a0*/  BRA.U !UP1, `(.L_x_1494) ;  /* 0xffffffdd09c07547 */ /* 0x000fea000b83ffff */
[----:B------:R-:W-:Y:S05]  /*22b0*/  EXIT ;  /* 0x000000000000794d */ /* 0x000fea0003800000 */
.L_x_1495:
        /* <DEDUP_REMOVED lines=12> */
.L_x_2504:


//--------------------- .text._Z35group_norm_nhwc_fwd_one_pass_kernelI11Bf16IOFp32WLi256ELi4ELi128EEv26Group_norm_nhwc_fwd_params --------------------------
	.section	.text._Z35group_norm_nhwc_fwd_one_pass_kernelI11Bf16IOFp32WLi256ELi4ELi128EEv26Group_norm_nhwc_fwd_params,"ax",@progbits
	.align	128
        .global         _Z35group_norm_nhwc_fwd_one_pass_kernelI11Bf16IOFp32WLi256ELi4ELi128EEv26Group_norm_nhwc_fwd_params
        .type           _Z35group_norm_nhwc_fwd_one_pass_kernelI11Bf16IOFp32WLi256ELi4ELi128EEv26Group_norm_nhwc_fwd_params,@function
        .size           _Z35group_norm_nhwc_fwd_one_pass_kernelI11Bf16IOFp32WLi256ELi4ELi128EEv26Group_norm_nhwc_fwd_params,(.L_x_2505 - _Z35group_norm_nhwc_fwd_one_pass_kernelI11Bf16IOFp32WLi256ELi4ELi128EEv26Group_norm_nhwc_fwd_params)
        .other          _Z35group_norm_nhwc_fwd_one_pass_kernelI11Bf16IOFp32WLi256ELi4ELi128EEv26Group_norm_nhwc_fwd_params,@"STO_CUDA_ENTRY STV_DEFAULT"
_Z35group_norm_nhwc_fwd_one_pass_kernelI11Bf16IOFp32WLi256ELi4ELi128EEv26Group_norm_nhwc_fwd_params:
.text._Z35group_norm_nhwc_fwd_one_pass_kernelI11Bf16IOFp32WLi256ELi4ELi128EEv26Group_norm_nhwc_fwd_params:
        /* <DEDUP_REMOVED lines=9> */
[----:B------:R-:W-:Y:S01]  /*0090*/  S2UR UR20, SR_CTAID.X ;  /* 0x00000000001479c3 */ /* 0x000fe20000002500 */
[----:B------:R-:W1:Y:S01]  /*00a0*/  LDCU UR5, c[0x0][0x404] ;  /* 0x00008080ff0577ac */ /* 0x000e620008000800 */
[----:B------:R-:W2:Y:S01]  /*00b0*/  S2R R15, SR_LANEID ;  /* 0x00000000000f7919 */ /* 0x000ea20000000000 */
[----:B------:R-:W3:Y:S05]  /*00c0*/  LDCU UR21, c[0x0][0x374] ;  /* 0x00006e80ff1577ac */ /* 0x000eea0008000800 */
[----:B------:R-:W4:Y:S01]  /*00d0*/  S2UR UR4, SR_CgaCtaId ;  /* 0x00000000000479c3 */ /* 0x000f220000008800 */
[----:B------:R-:W5:Y:S01]  /*00e0*/  LDCU.64 UR8, c[0x0][0x388] ;  /* 0x00007100ff0877ac */ /* 0x000f620008000a00 */
[----:B------:R-:W3:Y:S06]  /*00f0*/  LDCU.U8 UR10, c[0x0][0x3fc] ;  /* 0x00007f80ff0a77ac */ /* 0x000eec0008000000 */
[----:B------:R-:W2:Y:S01]  /*0100*/  LDC R0, c[0x0][0x370] ;  /* 0x0000dc00ff007b82 */ /* 0x000ea20000000800 */
[----:B------:R-:W2:Y:S01]  /*0110*/  LDCU.64 UR16, c[0x0][0x358] ;  /* 0x00006b00ff1077ac */ /* 0x000ea20008000a00 */
[----:B-1----:R-:W-:-:S02]  /*0120*/  MOV R3, UR5 ;  /* 0x0000000500037c02 */ /* 0x002fc40008000f00 */
[----:B-----5:R-:W-:Y:S01]  /*0130*/  ISETP.NE.U32.AND P1, PT, RZ, UR8, PT ;  /* 0x00000008ff007c0c */ /* 0x020fe2000bf25070 */
[----:B------:R-:W-:Y:S01]  /*0140*/  UMOV UR8, 0x400 ;  /* 0x0000040000087882 */ /* 0x000fe20000000000 */
[--C-:B0-----:R-:W-:Y:S01]  /*0150*/  SHF.R.U32.HI R22, RZ, 0x1, R20.reuse ;  /* 0x00000001ff167819 */ /* 0x101fe20000011614 */
[----:B----4-:R-:W-:Y:S01]  /*0160*/  ULEA UR8, UR4, UR8, 0x18 ;  /* 0x0000000804087291 */ /* 0x010fe2000f8ec0ff */
[C---:B------:R-:W-:Y:S01]  /*0170*/  SHF.L.U32 R23, R20.reuse, 0x1, RZ ;  /* 0x0000000114177819 */ /* 0x040fe200000006ff */
[----:B---3--:R-:W-:Y:S01]  /*0180*/  UISETP.NE.AND UP0, UPT, UR10, URZ, UPT ;  /* 0x000000ff0a00728c */ /* 0x008fe2000bf05270 */
[----:B------:R-:W-:Y:S01]  /*0190*/  SHF.R.U32.HI R21, RZ, 0x2, R20 ;  /* 0x00000002ff157819 */ /* 0x000fe20000011614 */
[----:B------:R-:W-:Y:S01]  /*01a0*/  IMAD R22, R3, UR20, R22 ;  /* 0x0000001403167c24 */ /* 0x000fe2000f8e0216 */
[----:B------:R-:W-:Y:S01]  /*01b0*/  LOP3.LUT P0, RZ, R20, UR20, RZ, 0xfc, !PT ;  /* 0x0000001414ff7c12 */ /* 0x000fe2000f80fcff */
[----:B------:R-:W-:Y:S01]  /*01c0*/  UMOV UR4, URZ ;  /* 0x000000ff00047c82 */ /* 0x000fe20008000000 */
[----:B------:R-:W-:-:S02]  /*01d0*/  LOP3.LUT R23, R23, 0x2, RZ, 0xc0, !PT ;  /* 0x0000000217177812 */ /* 0x000fc400078ec0ff */
[----:B------:R-:W-:Y:S02]  /*01e0*/  LOP3.LUT R21, R21, 0xf8, RZ, 0xc0, !PT ;  /* 0x000000f815157812 */ /* 0x000fe400078ec0ff */
[----:B------:R-:W-:Y:S02]  /*01f0*/  SHF.R.S32.HI R2, RZ, 0x1f, R22 ;  /* 0x0000001fff027819 */ /* 0x000fe40000011416 */
[----:B------:R-:W-:Y:S01]  /*0200*/  ISETP.NE.AND.EX P0, PT, RZ, UR9, !P0, P1 ;  /* 0x00000009ff007c0c */ /* 0x000fe2000c705310 */
[----:B------:R-:W-:-:S12]  /*0210*/  UMOV UR9, UR6 ;  /* 0x0000000600097c82 */ /* 0x000fd80008000000 */
.L_x_1523:
[----:B0-----:R-:W0:Y:S01]  /*0220*/  LDCU UR5, c[0x0][0x3f8] ;  /* 0x00007f00ff0577ac */ /* 0x001e220008000800 */
[----:B-----5:R-:W-:Y:S02]  /*0230*/  IABS R8, UR9 ;  /* 0x0000000900087c13 */ /* 0x020fe40008000000 */
[----:B------:R-:W-:Y:S01]  /*0240*/  IADD3 R16, PT, PT, R22, 0x80, RZ ;  /* 0x0000008016107810 */ /* 0x000fe20007ffe0ff */
[----:B-1----:R-:W1:Y:S01]  /*0250*/  LDCU.64 UR14, c[0x0][0x3e8] ;  /* 0x00007d00ff0e77ac */ /* 0x002e620008000a00 */
[----:B------:R-:W-:Y:S02]  /*0260*/  R2UR UR12, R8 ;  /* 0x00000000080c72ca */ /* 0x000fe400000e0000 */
[----:B------:R-:W-:Y:S01]  /*0270*/  SHF.R.S32.HI R17, RZ, 0x1f, R16 ;  /* 0x0000001fff117819 */ /* 0x000fe20000011410 */
[----:B------:R-:W3:Y:S01]  /*0280*/  LDCU.64 UR18, c[0x0][0x3f0] ;  /* 0x00007e00ff1277ac */ /* 0x000ee20008000a00 */
[----:B0-----:R-:W-:Y:S01]  /*0290*/  IMAD.U32 R3, RZ, RZ, UR5 ;  /* 0x00000005ff037e24 */ /* 0x001fe2000f8e00ff */
[----:B------:R-:W-:Y:S01]  /*02a0*/  UISETP.NE.AND UP1, UPT, UR5, URZ, UPT ;  /* 0x000000ff0500728c */ /* 0x000fe2000bf25270 */
[----:B-1----:R-:W-:-:S03]  /*02b0*/  ISETP.GE.U32.AND P3, PT, R22, UR14, PT ;  /* 0x0000000e16007c0c */ /* 0x002fc6000bf66070 */
[----:B--2---:R-:W-:Y:S02]  /*02c0*/  IABS R6, R3 ;  /* 0x0000000300067213 */ /* 0x004fe40000000000 */
[----:B------:R-:W-:Y:S02]  /*02d0*/  ISETP.GE.AND.EX P3, PT, R2, UR15, PT, P3 ;  /* 0x0000000f02007c0c */ /* 0x000fe4000bf66330 */
[----:B------:R-:W0:Y:S08]  /*02e0*/  I2F.RP R3, R6 ;  /* 0x0000000600037306 */ /* 0x000e300000209400 */
[----:B0-----:R-:W0:Y:S02]  /*02f0*/  MUFU.RCP R3, R3 ;  /* 0x0000000300037308 */ /* 0x001e240000001000 */
[----:B0-----:R-:W-:-:S06]  /*0300*/  IADD3 R4, PT, PT, R3, 0xffffffe, RZ ;  /* 0x0ffffffe03047810 */ /* 0x001fcc0007ffe0ff */
[----:B------:R0:W1:Y:S02]  /*0310*/  F2I.FTZ.U32.TRUNC.NTZ R5, R4 ;  /* 0x0000000400057305 */ /* 0x000064000021f000 */
[----:B0-----:R-:W-:-:S05]  /*0320*/  IMAD.MOV.U32 R4, RZ, RZ, RZ ;  /* 0x000000ffff047224 */ /* 0x001fca00078e00ff */
[----:B------:R-:W-:Y:S02]  /*0330*/  R2UR UR10, R4 ;  /* 0x00000000040a72ca */ /* 0x000fe400000e0000 */
[----:B-1----:R-:W-:Y:S02]  /*0340*/  R2UR UR11, R5 ;  /* 0x00000000050b72ca */ /* 0x002fe400000e0000 */
[----:B------:R-:W-:-:S05]  /*0350*/  IADD3 R7, PT, PT, RZ, -R5, RZ ;  /* 0x80000005ff077210 */ /* 0x000fca0007ffe0ff */
[----:B------:R-:W-:-:S06]  /*0360*/  IMAD R7, R7, R6, RZ ;  /* 0x0000000607077224 */ /* 0x000fcc00078e02ff */
[----:B------:R-:W-:-:S04]  /*0370*/  IMAD.HI.U32 R7, R5, R7, UR10 ;  /* 0x0000000a05077e27 */ /* 0x000fc8000f8e0007 */
[----:B---3--:R-:W-:Y:S01]  /*0380*/  IMAD.U32 R5, RZ, RZ, UR18 ;  /* 0x00000012ff057e24 */ /* 0x008fe2000f8e00ff */
[----:B------:R-:W-:Y:S01]  /*0390*/  R2UR UR10, R7 ;  /* 0x00000000070a72ca */ /* 0x000fe200000e0000 */
[----:B------:R-:W-:-:S05]  /*03a0*/  VIADD R7, R22, 0x40 ;  /* 0x0000004016077836 */ /* 0x000fca0000000000 */
[----:B------:R-:W-:-:S07]  /*03b0*/  ISETP.GE.U32.AND P2, PT, R7, UR14, PT ;  /* 0x0000000e07007c0c */ /* 0x000fce000bf46070 */
[----:B------:R-:W-:Y:S02]  /*03c0*/  UIMAD.WIDE.U32 UR10, UR10, UR12, URZ ;  /* 0x0000000c0a0a72a5 */ /* 0x000fe4000f8e00ff */
[----:B------:R-:W-:-:S04]  /*03d0*/  ULOP3.LUT UR10, UR9, UR5, URZ, 0x3c, !UPT ;  /* 0x00000005090a7292 */ /* 0x000fc8000f8e3cff */
[----:B------:R-:W-:-:S05]  /*03e0*/  IADD3 R3, PT, PT, RZ, -UR11, RZ ;  /* 0x8000000bff037c10 */ /* 0x000fca000fffe0ff */
[----:B------:R-:W-:-:S05]  /*03f0*/  IMAD R3, R6, R3, UR12 ;  /* 0x0000000c06037e24 */ /* 0x000fca000f8e0203 */
[----:B------:R-:W-:-:S13]  /*0400*/  ISETP.GT.U32.AND P1, PT, R6, R3, PT ;  /* 0x000000030600720c */ /* 0x000fda0003f24070 */
[----:B------:R-:W-:Y:S01]  /*0410*/  VOTEU.ANY UP3, P1 ;  /* 0x0000000000ff7886 */ /* 0x000fe20000860100 */
[----:B------:R-:W-:-:S04]  /*0420*/  PLOP3.LUT P1, PT, PT, PT, UP3, 0x80, 0x8 ;  /* 0x000000000008781c */ /* 0x000fc80003f2f038 */
[----:B------:R-:W-:Y:S02]  /*0430*/  @!UP3 UIADD3 UR11, UPT, UPT, UR11, 0x1, URZ ;  /* 0x000000010b0bb890 */ /* 0x000fe4000fffe0ff */
[----:B------:R-:W-:-:S07]  /*0440*/  UISETP.GE.AND UP3, UPT, UR10, URZ, UPT ;  /* 0x000000ff0a00728c */ /* 0x000fce000bf66270 */
[----:B------:R-:W-:-:S04]  /*0450*/  @!P1 IADD3 R3, PT, PT, R3, -R6, RZ ;  /* 0x8000000603039210 */ /* 0x000fc80007ffe0ff */
[----:B------:R-:W-:Y:S02]  /*0460*/  ISETP.GE.U32.AND P1, PT, R3, R6, PT ;  /* 0x000000060300720c */ /* 0x000fe40003f26070 */
[----:B------:R-:W-:-:S04]  /*0470*/  SHF.R.S32.HI R3, RZ, 0x1f, R7 ;  /* 0x0000001fff037819 */ /* 0x000fc80000011407 */
[----:B------:R-:W-:-:S07]  /*0480*/  ISETP.GE.AND.EX P2, PT, R3, UR15, PT, P2 ;  /* 0x0000000f03007c0c */ /* 0x000fce000bf46320 */
[----:B------:R-:W-:Y:S01]  /*0490*/  VOTEU.ANY UP2, P1 ;  /* 0x0000000000ff7886 */ /* 0x000fe20000840100 */
[----:B------:R-:W-:-:S04]  /*04a0*/  ISETP.GE.U32.AND P1, PT, R16, UR14, PT ;  /* 0x0000000e10007c0c */ /* 0x000fc8000bf26070 */
[----:B------:R-:W-:Y:S01]  /*04b0*/  @UP2 UIADD3 UR11, UPT, UPT, UR11, 0x1, URZ ;  /* 0x000000010b0b2890 */ /* 0x000fe2000fffe0ff */
[----:B------:R-:W0:Y:S01]  /*04c0*/  @!P2 LDC.64 R12, c[0x0][0x3e0] ;  /* 0x0000f800ff0cab82 */ /* 0x000e220000000a00 */
[----:B------:R-:W-:Y:S02]  /*04d0*/  ISETP.GE.AND.EX P1, PT, R17, UR15, PT, P1 ;  /* 0x0000000f11007c0c */ /* 0x000fe4000bf26310 */
[----:B------:R-:W-:Y:S02]  /*04e0*/  @!UP3 UIADD3 UR11, UPT, UPT, -UR11, URZ, URZ ;  /* 0x000000ff0b0bb290 */ /* 0x000fe4000fffe1ff */
[----:B------:R-:W-:-:S03]  /*04f0*/  @!UP1 ULOP3.LUT UR11, URZ, UR5, URZ, 0x33, !UPT ;  /* 0x00000005ff0b9292 */ /* 0x000fc6000f8e33ff */
[----:B------:R-:W1:Y:S01]  /*0500*/  @!P2 LDC.64 R10, c[0x0][0x390] ;  /* 0x0000e400ff0aab82 */ /* 0x000e620000000a00 */
[----:B------:R-:W-:-:S04]  /*0510*/  UIADD3 UR10, UPT, UPT, -UR11, URZ, URZ ;  /* 0x000000ff0b0a7290 */ /* 0x000fc8000fffe1ff */
[----:B------:R-:W-:Y:S02]  /*0520*/  UIMAD UR10, UR5, UR10, UR9 ;  /* 0x0000000a050a72a4 */ /* 0x000fe4000f8e0209 */
[----:B------:R-:W-:Y:S01]  /*0530*/  USHF.R.S32.HI UR5, URZ, 0x1f, UR11 ;  /* 0x0000001fff057899 */ /* 0x000fe2000801140b */
[----:B------:R-:W3:Y:S01]  /*0540*/  @!P1 LDC.64 R8, c[0x0][0x3e0] ;  /* 0x0000f800ff089b82 */ /* 0x000ee20000000a00 */
[----:B------:R-:W-:Y:S02]  /*0550*/  USHF.L.U32 UR10, UR10, 0x2, URZ ;  /* 0x000000020a0a7899 */ /* 0x000fe400080006ff */
[----:B------:R-:W-:Y:S02]  /*0560*/  UIMAD UR5, UR5, UR18, URZ ;  /* 0x00000012050572a4 */ /* 0x000fe4000f8e02ff */
[----:B------:R-:W-:Y:S02]  /*0570*/  USHF.R.S32.HI UR12, URZ, 0x1f, UR10 ;  /* 0x0000001fff0c7899 */ /* 0x000fe4000801140a */
[----:B------:R-:W-:Y:S01]  /*0580*/  LOP3.LUT R26, R23, UR10, RZ, 0xfc, !PT ;  /* 0x0000000a171a7c12 */ /* 0x000fe2000f8efcff */
[----:B------:R-:W-:Y:S01]  /*0590*/  UIMAD UR5, UR11, UR19, UR5 ;  /* 0x000000130b0572a4 */ /* 0x000fe2000f8e0205 */
[----:B0-----:R-:W-:Y:S01]  /*05a0*/  @!P2 IMAD R4, R3, R12, RZ ;  /* 0x0000000c0304a224 */ /* 0x001fe200078e02ff */
[----:B------:R-:W-:-:S02]  /*05b0*/  IADD3 R3, PT, PT, R22, 0xc0, RZ ;  /* 0x000000c016037810 */ /* 0x000fc40007ffe0ff */
[----:B------:R-:W-:Y:S01]  /*05c0*/  MOV R27, UR12 ;  /* 0x0000000c001b7c02 */ /* 0x000fe20008000f00 */
[----:B------:R-:W-:Y:S01]  /*05d0*/  @!P2 IMAD R19, R7, R13, R4 ;  /* 0x0000000d0713a224 */ /* 0x000fe200078e0204 */
[----:B------:R-:W-:Y:S02]  /*05e0*/  ISETP.GE.U32.AND P4, PT, R3, UR14, PT ;  /* 0x0000000e03007c0c */ /* 0x000fe4000bf86070 */
[----:B------:R-:W-:Y:S01]  /*05f0*/  SHF.R.S32.HI R14, RZ, 0x1f, R3 ;  /* 0x0000001fff0e7819 */ /* 0x000fe20000011403 */
[----:B------:R-:W-:Y:S02]  /*0600*/  IMAD.WIDE.U32 R26, R5, UR11, R26 ;  /* 0x0000000b051a7c25 */ /* 0x000fe4000f8e001a */
[----:B------:R-:W0:Y:S01]  /*0610*/  @!P1 LDC.64 R4, c[0x0][0x390] ;  /* 0x0000e400ff049b82 */ /* 0x000e220000000a00 */
[----:B------:R-:W-:Y:S01]  /*0620*/  ISETP.GE.AND.EX P4, PT, R14, UR15, PT, P4 ;  /* 0x0000000f0e007c0c */ /* 0x000fe2000bf86340 */
[----:B------:R-:W-:Y:S01]  /*0630*/  @!P2 IMAD.MOV.U32 R24, RZ, RZ, R26 ;  /* 0x000000ffff18a224 */ /* 0x000fe200078e001a */
[----:B------:R-:W-:Y:S01]  /*0640*/  IADD3 R25, PT, PT, R27, UR5, RZ ;  /* 0x000000051b197c10 */ /* 0x000fe2000fffe0ff */
[----:B---3--:R-:W-:Y:S01]  /*0650*/  @!P1 IMAD R18, R17, R8, RZ ;  /* 0x0000000811129224 */ /* 0x008fe200078e02ff */
[----:B------:R-:W-:Y:S01]  /*0660*/  @!P1 MOV R28, R26 ;  /* 0x0000001a001c9202 */ /* 0x000fe20000000f00 */
[----:B------:R-:W-:Y:S01]  /*0670*/  @!P2 IMAD.WIDE.U32 R12, R7, R12, R24 ;  /* 0x0000000c070ca225 */ /* 0x000fe200078e0018 */
[----:B------:R-:W-:Y:S01]  /*0680*/  @!P1 MOV R29, R25 ;  /* 0x00000019001d9202 */ /* 0x000fe20000000f00 */
[----:B------:R-:W3:Y:S02]  /*0690*/  @!P3 LDC.64 R6, c[0x0][0x3e0] ;  /* 0x0000f800ff06bb82 */ /* 0x000ee40000000a00 */
[----:B------:R-:W-:Y:S01]  /*06a0*/  @!P1 IMAD R18, R16, R9, R18 ;  /* 0x0000000910129224 */ /* 0x000fe200078e0212 */
[----:B-1----:R-:W-:Y:S01]  /*06b0*/  @!P2 LEA R10, P5, R12, R10, 0x1 ;  /* 0x0000000a0c0aa211 */ /* 0x002fe200078a08ff */
[----:B------:R-:W-:-:S04]  /*06c0*/  @!P1 IMAD.WIDE.U32 R16, R16, R8, R28 ;  /* 0x0000000810109225 */ /* 0x000fc800078e001c */
[----:B------:R-:W-:Y:S01]  /*06d0*/  @!P2 IMAD.IADD R19, R13, 0x1, R19 ;  /* 0x000000010d13a824 */ /* 0x000fe200078e0213 */
[----:B------:R-:W1:Y:S01]  /*06e0*/  @!P3 LDC.64 R8, c[0x0][0x390] ;  /* 0x0000e400ff08bb82 */ /* 0x000e620000000a00 */
[----:B------:R-:W-:-:S03]  /*06f0*/  @!P1 IADD3 R17, PT, PT, R17, R18, RZ ;  /* 0x0000001211119210 */ /* 0x000fc60007ffe0ff */
[----:B------:R-:W-:Y:S02]  /*0700*/  @!P2 LEA.HI.X R11, R12, R11, R19, 0x1, P5 ;  /* 0x0000000b0c0ba211 */ /* 0x000fe400028f0c13 */
[C---:B0-----:R-:W-:Y:S02]  /*0710*/  @!P1 LEA R18, P5, R16.reuse, R4, 0x1 ;  /* 0x0000000410129211 */ /* 0x041fe400078a08ff */
[----:B------:R-:W0:Y:S02]  /*0720*/  @!P4 LDC.64 R12, c[0x0][0x3e0] ;  /* 0x0000f800ff0ccb82 */ /* 0x000e240000000a00 */
[----:B------:R-:W-:Y:S01]  /*0730*/  @!P1 LEA.HI.X R19, R16, R5, R17, 0x1, P5 ;  /* 0x0000000510139211 */ /* 0x000fe200028f0c11 */
[----:B------:R-:W-:Y:S02]  /*0740*/  @!P3 IMAD.MOV.U32 R5, RZ, RZ, R25 ;  /* 0x000000ffff05b224 */ /* 0x000fe400078e0019 */
[----:B---3--:R-:W-:-:S04]  /*0750*/  @!P3 IMAD R4, R2, R6, RZ ;  /* 0x000000060204b224 */ /* 0x008fc800078e02ff */
[----:B------:R-:W-:Y:S01]  /*0760*/  @!P3 IMAD R17, R22, R7, R4 ;  /* 0x000000071611b224 */ /* 0x000fe200078e0204 */
[----:B------:R-:W-:-:S05]  /*0770*/  @!P3 MOV R4, R26 ;  /* 0x0000001a0004b202 */ /* 0x000fca0000000f00 */
[----:B------:R-:W-:Y:S02]  /*0780*/  @!P3 IMAD.WIDE.U32 R6, R22, R6, R4 ;  /* 0x000000061606b225 */ /* 0x000fe400078e0004 */
[----:B------:R-:W3:Y:S03]  /*0790*/  @!P4 LDC.64 R4, c[0x0][0x390] ;  /* 0x0000e400ff04cb82 */ /* 0x000ee60000000a00 */
[----:B------:R-:W-:Y:S02]  /*07a0*/  @!P3 IADD3 R7, PT, PT, R7, R17, RZ ;  /* 0x000000110707b210 */ /* 0x000fe40007ffe0ff */
[----:B------:R-:W-:Y:S02]  /*07b0*/  CS2R R16, SRZ ;  /* 0x0000000000107805 */ /* 0x000fe4000001ff00 */
[----:B-1----:R-:W-:Y:S01]  /*07c0*/  @!P3 LEA R8, P5, R6, R8, 0x1 ;  /* 0x000000080608b211 */ /* 0x002fe200078a08ff */
[----:B0-----:R-:W-:-:S03]  /*07d0*/  @!P4 IMAD R14, R14, R12, RZ ;  /* 0x0000000c0e0ec224 */ /* 0x001fc600078e02ff */
[----:B------:R-:W-:Y:S01]  /*07e0*/  @!P3 LEA.HI.X R9, R6, R9, R7, 0x1, P5 ;  /* 0x000000090609b211 */ /* 0x000fe200028f0c07 */
[----:B------:R-:W-:Y:S01]  /*07f0*/  @!P4 IMAD.MOV.U32 R6, RZ, RZ, R26 ;  /* 0x000000ffff06c224 */ /* 0x000fe200078e001a */
[----:B------:R-:W-:Y:S01]  /*0800*/  @!P4 MOV R7, R25 ;  /* 0x000000190007c202 */ /* 0x000fe20000000f00 */
[----:B--2---:R-:W2:Y:S01]  /*0810*/  @!P2 LDG.E R17, desc[UR16][R10.64] ;  /* 0x000000100a11a981 */ /* 0x004ea2000c1e1900 */
[----:B------:R-:W-:-:S03]  /*0820*/  @!P4 IMAD R13, R3, R13, R14 ;  /* 0x0000000d030dc224 */ /* 0x000fc600078e020e */
[----:B------:R0:W4:Y:S01]  /*0830*/  @!P3 LDG.E R16, desc[UR16][R8.64] ;  /* 0x000000100810b981 */ /* 0x000122000c1e1900 */
[----:B------:R-:W-:-:S05]  /*0840*/  @!P4 IMAD.WIDE.U32 R6, R3, R12, R6 ;  /* 0x0000000c0306c225 */ /* 0x000fca00078e0006 */
[----:B------:R-:W-:Y:S02]  /*0850*/  @!P4 IADD3 R3, PT, PT, R7, R13, RZ ;  /* 0x0000000d0703c210 */ /* 0x000fe40007ffe0ff */
[C---:B---3--:R-:W-:Y:S01]  /*0860*/  @!P4 LEA R12, P2, R6.reuse, R4, 0x1 ;  /* 0x00000004060cc211 */ /* 0x048fe200078408ff */
[----:B0-----:R-:W-:Y:S02]  /*0870*/  HFMA2 R8, -RZ, RZ, 0, 0 ;  /* 0x00000000ff087431 */ /* 0x001fe400000001ff */
[----:B------:R-:W-:Y:S01]  /*0880*/  IMAD.MOV.U32 R14, RZ, RZ, RZ ;  /* 0x000000ffff0e7224 */ /* 0x000fe200078e00ff */
[----:B------:R-:W-:-:S03]  /*0890*/  @!P4 LEA.HI.X R13, R6, R5, R3, 0x1, P2 ;  /* 0x00000005060dc211 */ /* 0x000fc600010f0c03 */
[----:B------:R-:W3:Y:S04]  /*08a0*/  @!P1 LDG.E R8, desc[UR16][R18.64] ;  /* 0x0000001012089981 */ /* 0x000ee8000c1e1900 */
[----:B------:R0:W5:Y:S01]  /*08b0*/  @!P4 LDG.E R14, desc[UR16][R12.64] ;  /* 0x000000100c0ec981 */ /* 0x000162000c1e1900 */
[C---:B------:R-:W-:Y:S01]  /*08c0*/  ISETP.GT.AND P2, PT, R15.reuse, 0x1e, PT ;  /* 0x0000001e0f00780c */ /* 0x040fe20003f44270 */
[----:B------:R-:W-:Y:S01]  /*08d0*/  BSSY.RECONVERGENT B0, `(.L_x_1496) ;  /* 0x000003e000007945 */ /* 0x000fe20003800200 */
[----:B------:R-:W-:Y:S02]  /*08e0*/  ISETP.GT.AND P3, PT, R15, 0xf, PT ;  /* 0x0000000f0f00780c */ /* 0x000fe40003f64270 */
[C---:B--2---:R-:W-:Y:S02]  /*08f0*/  PRMT R6, R17.reuse, 0x7632, R6 ;  /* 0x0000763211067816 */ /* 0x044fe40000000006 */
[----:B------:R-:W-:-:S02]  /*0900*/  SHF.L.U32 R3, R17, 0x10, RZ ;  /* 0x0000001011037819 */ /* 0x000fc400000006ff */
[C---:B----4-:R-:W-:Y:S01]  /*0910*/  PRMT R4, R16.reuse, 0x7632, R4 ;  /* 0x0000763210047816 */ /* 0x050fe20000000004 */
[----:B------:R-:W-:Y:S01]  /*0920*/  IMAD.U32 R5, R16, 0x10000, RZ ;  /* 0x0001000010057824 */ /* 0x000fe200078e00ff */
[----:B------:R-:W-:Y:S02]  /*0930*/  SHF.L.U32 R6, R6, 0x10, RZ ;  /* 0x0000001006067819 */ /* 0x000fe400000006ff */
[----:B------:R-:W-:-:S03]  /*0940*/  SHF.L.U32 R4, R4, 0x10, RZ ;  /* 0x0000001004047819 */ /* 0x000fc600000006ff */
[----:B0-----:R-:W-:Y:S01]  /*0950*/  FMUL.FTZ R12, R6, R6 ;  /* 0x00000006060c7220 */ /* 0x001fe20000410000 */
[----:B------:R-:W-:Y:S01]  /*0960*/  FADD.FTZ R16, R3, R6 ;  /* 0x0000000603107221 */ /* 0x000fe20000010000 */
[----:B------:R-:W-:Y:S01]  /*0970*/  FMUL.FTZ R10, R4, R4 ;  /* 0x00000004040a7220 */ /* 0x000fe20000410000 */
[----:B------:R-:W-:Y:S01]  /*0980*/  FADD.FTZ R9, R5, R4 ;  /* 0x0000000405097221 */ /* 0x000fe20000010000 */
[----:B------:R-:W-:Y:S02]  /*0990*/  FFMA.FTZ R11, R3, R3, R12 ;  /* 0x00000003030b7223 */ /* 0x000fe4000001000c */
[----:B------:R-:W-:Y:S01]  /*09a0*/  FFMA.FTZ R10, R5, R5, R10 ;  /* 0x00000005050a7223 */ /* 0x000fe2000001000a */
[----:B------:R-:W-:Y:S01]  /*09b0*/  FADD.FTZ R9, RZ, R9 ;  /* 0x00000009ff097221 */ /* 0x000fe20000010000 */
[C---:B---3--:R-:W-:Y:S02]  /*09c0*/  PRMT R7, R8.reuse, 0x7632, R7 ;  /* 0x0000763208077816 */ /* 0x048fe40000000007 */
[----:B------:R-:W-:Y:S01]  /*09d0*/  FADD.FTZ R10, RZ, R10 ;  /* 0x0000000aff0a7221 */ /* 0x000fe20000010000 */
[----:B------:R-:W-:-:S02]  /*09e0*/  IMAD.U32 R12, R8, 0x10000, RZ ;  /* 0x00010000080c7824 */ /* 0x000fc400078e00ff */
[----:B------:R-:W-:Y:S01]  /*09f0*/  FADD.FTZ R9, R9, R16 ;  /* 0x0000001009097221 */ /* 0x000fe20000010000 */
[----:B------:R-:W-:Y:S01]  /*0a00*/  SHF.L.U32 R7, R7, 0x10, RZ ;  /* 0x0000001007077819 */ /* 0x000fe200000006ff */
[----:B------:R-:W-:Y:S01]  /*0a10*/  FADD.FTZ R10, R10, R11 ;  /* 0x0000000b0a0a7221 */ /* 0x000fe20000010000 */
[C---:B-----5:R-:W-:Y:S02]  /*0a20*/  PRMT R13, R14.reuse, 0x7632, R13 ;  /* 0x000076320e0d7816 */ /* 0x060fe4000000000d */
[----:B------:R-:W-:Y:S01]  /*0a30*/  SHF.L.U32 R14, R14, 0x10, RZ ;  /* 0x000000100e0e7819 */ /* 0x000fe200000006ff */
[----:B------:R-:W-:Y:S01]  /*0a40*/  FMUL.FTZ R11, R7, R7 ;  /* 0x00000007070b7220 */ /* 0x000fe20000410000 */
[----:B------:R-:W-:Y:S01]  /*0a50*/  SHF.L.U32 R13, R13, 0x10, RZ ;  /* 0x000000100d0d7819 */ /* 0x000fe200000006ff */
[C---:B------:R-:W-:Y:S02]  /*0a60*/  FADD.FTZ R8, R12.reuse, R7 ;  /* 0x000000070c087221 */ /* 0x040fe40000010000 */
[----:B------:R-:W-:-:S02]  /*0a70*/  FFMA.FTZ R11, R12, R12, R11 ;  /* 0x0000000c0c0b7223 */ /* 0x000fc4000001000b */
[----:B------:R-:W-:Y:S01]  /*0a80*/  FMUL.FTZ R17, R13, R13 ;  /* 0x0000000d0d117220 */ /* 0x000fe20000410000 */
[----:B------:R-:W-:Y:S01]  /*0a90*/  FADD.FTZ R8, R9, R8 ;  /* 0x0000000809087221 */ /* 0x000fe20000010000 */
[----:B------:R-:W-:Y:S01]  /*0aa0*/  FADD.FTZ R9, R14, R13 ;  /* 0x0000000d0e097221 */ /* 0x000fe20000010000 */
[----:B------:R-:W-:Y:S01]  /*0ab0*/  FADD.FTZ R10, R10, R11 ;  /* 0x0000000b0a0a7221 */ /* 0x000fe20000010000 */
[----:B------:R-:W-:Y:S02]  /*0ac0*/  FFMA.FTZ R17, R14, R14, R17 ;  /* 0x0000000e0e117223 */ /* 0x000fe40000010011 */
        /* <DEDUP_REMOVED lines=30> */
.L_x_1497:
[----:B------:R-:W-:Y:S05]  /*0cb0*/  BSYNC.RECONVERGENT B0 ;  /* 0x0000000000007941 */ /* 0x000fea0003800200 */
.L_x_1496:
        /* <DEDUP_REMOVED lines=9> */
[----:B-12---:R-:W0:Y:S01]  /*0d50*/  LDS.64 R18, [UR5+0x20] ;  /* 0x00002005ff127984 */ /* 0x006e220008000a00 */
[----:B----4-:R-:W-:Y:S01]  /*0d60*/  FADD.FTZ R29, R16, R8 ;  /* 0x00000008101d7221 */ /* 0x010fe20000010000 */
[----:B------:R-:W-:-:S03]  /*0d70*/  FADD.FTZ R8, R17, R9 ;  /* 0x0000000911087221 */ /* 0x000fc60000010000 */
[----:B------:R-:W-:Y:S01]  /*0d80*/  FADD.FTZ R29, R29, R10 ;  /* 0x0000000a1d1d7221 */ /* 0x000fe20000010000 */
[----:B------:R-:W-:-:S03]  /*0d90*/  FADD.FTZ R8, R8, R11 ;  /* 0x0000000b08087221 */ /* 0x000fc60000010000 */
[----:B0--3--:R-:W-:Y:S01]  /*0da0*/  FADD.FTZ R16, R29, R18 ;  /* 0x000000121d107221 */ /* 0x009fe20000010000 */
[----:B------:R-:W-:-:S07]  /*0db0*/  FADD.FTZ R17, R8, R19 ;  /* 0x0000001308117221 */ /* 0x000fce0000010000 */
.L_x_1499:
[----:B------:R-:W-:Y:S05]  /*0dc0*/  BSYNC.RECONVERGENT B0 ;  /* 0x0000000000007941 */ /* 0x000fea0003800200 */
.L_x_1498:
        /* <DEDUP_REMOVED lines=19> */
[----:B------:R-:W-:Y:S02]  /*0f00*/  MOV R10, UR12 ;  /* 0x0000000c000a7c02 */ /* 0x000fe40008000f00 */
[----:B------:R-:W-:Y:S01]  /*0f10*/  IMAD.U32 R29, RZ, RZ, UR11 ;  /* 0x0000000bff1d7e24 */ /* 0x000fe2000f8e00ff */
[----:B----4-:R-:W-:Y:S02]  /*0f20*/  LEA R8, P4, R11, R8, 0x2 ;  /* 0x000000080b087211 */ /* 0x010fe400078810ff */
[----:B------:R-:W-:Y:S02]  /*0f30*/  MOV R11, UR13 ;  /* 0x0000000d000b7c02 */ /* 0x000fe40008000f00 */
[----:B------:R-:W-:Y:S02]  /*0f40*/  LEA.HI.X R9, R18, R9, RZ, 0x2, P4 ;  /* 0x0000000912097211 */ /* 0x000fe400020f14ff */
[----:B------:R-:W-:Y:S01]  /*0f50*/  PLOP3.LUT P4, PT, PT, PT, UP1, 0x80, 0x8 ;  /* 0x000000000008781c */ /* 0x000fe20003f8f018 */
[----:B------:R4:W-:Y:S03]  /*0f60*/  STG.E.64 desc[UR16][R10.64], R16 ;  /* 0x000000100a007986 */ /* 0x0009e6000c101b10 */
[----:B--2---:R-:W-:Y:S01]  /*0f70*/  SEL R19, R0, RZ, !P4 ;  /* 0x000000ff00137207 */ /* 0x004fe20006000000 */
[----:B------:R-:W-:Y:S06]  /*0f80*/  MEMBAR.ALL.GPU ;  /* 0x0000000000007992 */ /* 0x000fec000000a000 */
[----:B------:R-:W-:-:S00]  /*0f90*/  ERRBAR ;  /* 0x00000000000079ab */ /* 0x000fc00000000000 */
[----:B------:R-:W-:Y:S06]  /*0fa0*/  CGAERRBAR ;  /* 0x00000000000075ab */ /* 0x000fec0000000000 */
[----:B------:R4:W-:Y:S01]  /*0fb0*/  REDG.E.ADD.S32.STRONG.GPU desc[UR16][R8.64], R29 ;  /* 0x0000001d0800798e */ /* 0x0009e2000c12e310 */
[----:B------:R-:W-:-:S13]  /*0fc0*/  ISETP.NE.AND P4, PT, R19, -0x1, PT ;  /* 0xffffffff1300780c */ /* 0x000fda0003f85270 */
[----:B----4-:R-:W-:Y:S05]  /*0fd0*/  @!P4 BRA `(.L_x_1501) ;  /* 0x000000000014c947 */ /* 0x010fea0003800000 */
.L_x_1502:
[----:B------:R-:W2:Y:S04]  /*0fe0*/  LDG.E.STRONG.GPU R10, desc[UR16][R8.64] ;  /* 0x00000010080a7981 */ /* 0x000ea8000c1ef900 */
[----:B--2---:R-:W-:Y:S01]  /*0ff0*/  CCTL.IVALL ;  /* 0x00000000ff00798f */ /* 0x004fe20002000000 */
[----:B------:R-:W-:Y:S05]  /*1000*/  YIELD ;  /* 0x0000000000007946 */ /* 0x000fea0003800000 */
[----:B------:R-:W-:-:S13]  /*1010*/  ISETP.NE.AND P4, PT, R10, R19, PT ;  /* 0x000000130a00720c */ /* 0x000fda0003f85270 */
[----:B------:R-:W-:Y:S05]  /*1020*/  @P4 BRA `(.L_x_1502) ;  /* 0xfffffffc00ec4947 */ /* 0x000fea000383ffff */
.L_x_1501:
[----:B------:R-:W-:Y:S05]  /*1030*/  WARPSYNC.ALL ;  /* 0x0000000000007948 */ /* 0x000fea0003800000 */
[----:B------:R-:W-:Y:S06]  /*1040*/  BAR.SYNC.DEFER_BLOCKING 0x0 ;  /* 0x0000000000007b1d */ /* 0x000fec0000010000 */
[----:B------:R-:W-:Y:S01]  /*1050*/  UMOV UR5, URZ ;  /* 0x000000ff00057c82 */ /* 0x000fe20008000000 */
[----:B------:R-:W-:Y:S05]  /*1060*/  @!P2 BRA `(.L_x_1503) ;  /* 0x000000040098a947 */ /* 0x000fea0003800000 */
[----:B------:R-:W-:Y:S01]  /*1070*/  LOP3.LUT R28, R0, 0x7ffffff8, RZ, 0xc0, !PT ;  /* 0x7ffffff8001c7812 */ /* 0x000fe200078ec0ff */
[----:B------:R-:W-:Y:S02]  /*1080*/  UIMAD UR25, UR21, 0x7, UR6 ;  /* 0x00000007151978a4 */ /* 0x000fe4000f8e0206 */
[----:B------:R-:W-:Y:S02]  /*1090*/  UIMAD UR24, UR21, 0x6, UR6 ;  /* 0x00000006151878a4 */ /* 0x000fe4000f8e0206 */
[----:B------:R-:W-:Y:S02]  /*10a0*/  UIMAD UR23, UR21, 0x5, UR6 ;  /* 0x00000005151778a4 */ /* 0x000fe4000f8e0206 */
[----:B------:R-:W-:Y:S02]  /*10b0*/  UIMAD UR22, UR21, 0x3, UR6 ;  /* 0x00000003151678a4 */ /* 0x000fe4000f8e0206 */
[----:B------:R-:W-:Y:S02]  /*10c0*/  ULEA UR15, UR21, UR6, 0x1 ;  /* 0x00000006150f7291 */ /* 0x000fe4000f8e08ff */
[----:B------:R-:W-:-:S02]  /*10d0*/  ULEA UR12, UR21, UR6, 0x2 ;  /* 0x00000006150c7291 */ /* 0x000fc4000f8e10ff */
[----:B------:R-:W-:Y:S02]  /*10e0*/  UIADD3 UR13, UPT, UPT, UR6, UR21, URZ ;  /* 0x00000015060d7290 */ /* 0x000fe4000fffe0ff */
[----:B------:R-:W-:Y:S01]  /*10f0*/  UIADD3 UR14, UPT, UPT, -UR20, URZ, URZ ;  /* 0x000000ff140e7290 */ /* 0x000fe2000fffe1ff */
[----:B------:R-:W-:Y:S01]  /*1100*/  UMOV UR5, URZ ;  /* 0x000000ff00057c82 */ /* 0x000fe20008000000 */
[----:B------:R-:W-:-:S10]  /*1110*/  UMOV UR11, UR6 ;  /* 0x00000006000b7c82 */ /* 0x000fd40008000000 */
.L_x_1504:
[----:B------:R-:W-:Y:S01]  /*1120*/  UIADD3 UR26, UPT, UPT, UR5, 0x1, URZ ;  /* 0x00000001051a7890 */ /* 0x000fe2000fffe0ff */
[----:B------:R-:W-:-:S05]  /*1130*/  ISETP.EQ.OR P2, PT, RZ, UR14, P3 ;  /* 0x0000000eff007c0c */ /* 0x000fca0009f42670 */
[----:B------:R-:W-:-:S04]  /*1140*/  MOV R8, UR26 ;  /* 0x0000001a00087c02 */ /* 0x000fc80008000f00 */
[----:B------:R-:W-:-:S04]  /*1150*/  ISETP.EQ.OR P4, PT, R8, UR20, P3 ;  /* 0x0000001408007c0c */ /* 0x000fc80009f82670 */
[----:B------:R-:W-:-:S05]  /*1160*/  VOTEU.ALL UP1, P2 ;  /* 0x0000000000ff7886 */ /* 0x000fca0001020000 */
[----:B------:R-:W-:-:S04]  /*1170*/  @!UP1 UIMAD.WIDE.U32 UR26, UR11, 0x8, UR18 ;  /* 0x000000080b1a98a5 */ /* 0x000fc8000f8e0012 */
[----:B------:R-:W-:Y:S02]  /*1180*/  VOTEU.ALL UP1, P4 ;  /* 0x0000000000ff7886 */ /* 0x000fe40002020000 */
[----:B------:R-:W-:Y:S02]  /*1190*/  MOV R8, UR26 ;  /* 0x0000001a00087c02 */ /* 0x000fe40008000f00 */
[----:B------:R-:W-:Y:S01]  /*11a0*/  MOV R9, UR27 ;  /* 0x0000001b00097c02 */ /* 0x000fe20008000f00 */
[----:B------:R-:W-:-:S05]  /*11b0*/  @!UP1 UIMAD.WIDE.U32 UR26, UR13, 0x8, UR18 ;  /* 0x000000080d1a98a5 */ /* 0x000fca000f8e0012 */
[----:B------:R-:W0:Y:S01]  /*11c0*/  @!P2 LDG.E.64 R8, desc[UR16][R8.64] ;  /* 0x000000100808a981 */ /* 0x000e22000c1e1b00 */
[----:B------:R-:W-:Y:S01]  /*11d0*/  IMAD.U32 R10, RZ, RZ, UR26 ;  /* 0x0000001aff0a7e24 */ /* 0x000fe2000f8e00ff */
[----:B------:R-:W-:Y:S01]  /*11e0*/  UIADD3 UR26, UPT, UPT, UR5, 0x2, URZ ;  /* 0x00000002051a7890 */ /* 0x000fe2000fffe0ff */
[----:B------:R-:W-:-:S05]  /*11f0*/  MOV R11, UR27 ;  /* 0x0000001b000b7c02 */ /* 0x000fca0008000f00 */
[----:B-1----:R-:W-:Y:S01]  /*1200*/  MOV R18, UR26 ;  /* 0x0000001a00127c02 */ /* 0x002fe20008000f00 */
[----:B------:R-:W4:Y:S01]  /*1210*/  @!P4 LDG.E.64 R10, desc[UR16][R10.64] ;  /* 0x000000100a0ac981 */ /* 0x000f22000c1e1b00 */
[----:B------:R-:W-:Y:S02]  /*1220*/  UIADD3 UR26, UPT, UPT, UR5, 0x3, URZ ;  /* 0x00000003051a7890 */ /* 0x000fe4000fffe0ff */
[----:B------:R-:W-:-:S04]  /*1230*/  ISETP.EQ.OR P5, PT, R18, UR20, P3 ;  /* 0x0000001412007c0c */ /* 0x000fc80009fa2670 */
[----:B------:R-:W-:-:S04]  /*1240*/  MOV R18, UR26 ;  /* 0x0000001a00127c02 */ /* 0x000fc80008000f00 */
[----:B------:R-:W-:-:S05]  /*1250*/  ISETP.EQ.OR P6, PT, R18, UR20, P3 ;  /* 0x0000001412007c0c */ /* 0x000fca0009fc2670 */
[----:B------:R-:W-:-:S05]  /*1260*/  VOTEU.ALL UP1, P5 ;  /* 0x0000000000ff7886 */ /* 0x000fca0002820000 */
[----:B------:R-:W-:-:S06]  /*1270*/  @!UP1 UIMAD.WIDE.U32 UR26, UR15, 0x8, UR18 ;  /* 0x000000080f1a98a5 */ /* 0x000fcc000f8e0012 */
[----:B------:R-:W-:Y:S01]  /*1280*/  IMAD.U32 R18, RZ, RZ, UR26 ;  /* 0x0000001aff127e24 */ /* 0x000fe2000f8e00ff */
[----:B--2---:R-:W-:-:S06]  /*1290*/  MOV R19, UR27 ;  /* 0x0000001b00137c02 */ /* 0x004fcc0008000f00 */
[----:B------:R-:W2:Y:S01]  /*12a0*/  @!P5 LDG.E.64 R18, desc[UR16][R18.64] ;  /* 0x000000101212d981 */ /* 0x000ea2000c1e1b00 */
[----:B------:R-:W-:-:S05]  /*12b0*/  VOTEU.ALL UP1, P6 ;  /* 0x0000000000ff7886 */ /* 0x000fca0003020000 */
[----:B------:R-:W-:Y:S01]  /*12c0*/  @!UP1 UIMAD.WIDE.U32 UR26, UR22, 0x8, UR18 ;  /* 0x00000008161a98a5 */ /* 0x000fe2000f8e0012 */
[----:B0--3--:R-:W-:Y:S01]  /*12d0*/  @!P2 FADD.FTZ R16, R16, R8 ;  /* 0x000000081010a221 */ /* 0x009fe20000010000 */
[----:B------:R-:W-:-:S04]  /*12e0*/  @!P2 FADD.FTZ R17, R17, R9 ;  /* 0x000000091111a221 */ /* 0x000fc80000010000 */
[----:B------:R-:W-:Y:S01]  /*12f0*/  MOV R8, UR26 ;  /* 0x0000001a00087c02 */ /* 0x000fe20008000f00 */
[----:B------:R-:W-:Y:S01]  /*1300*/  UIADD3 UR26, UPT, UPT, UR5, 0x4, URZ ;  /* 0x00000004051a7890 */ /* 0x000fe2000fffe0ff */
[----:B------:R-:W-:Y:S01]  /*1310*/  MOV R9, UR27 ;  /* 0x0000001b00097c02 */ /* 0x000fe20008000f00 */
[----:B----4-:R-:W-:-:S05]  /*1320*/  @!P4 FADD.FTZ R16, R16, R10 ;  /* 0x0000000a1010c221 */ /* 0x010fca0000010000 */
[----:B------:R-:W3:Y:S01]  /*1330*/  @!P6 LDG.E.64 R8, desc[UR16][R8.64] ;  /* 0x000000100808e981 */ /* 0x000ee2000c1e1b00 */
[----:B------:R-:W-:Y:S02]  /*1340*/  IMAD.U32 R10, RZ, RZ, UR26 ;  /* 0x0000001aff0a7e24 */ /* 0x000fe4000f8e00ff */
[----:B------:R-:W-:-:S03]  /*1350*/  @!P4 FADD.FTZ R17, R17, R11 ;  /* 0x0000000b1111c221 */ /* 0x000fc60000010000 */
[----:B------:R-:W-:Y:S01]  /*1360*/  ISETP.EQ.OR P4, PT, R10, UR20, P3 ;  /* 0x000000140a007c0c */ /* 0x000fe20009f82670 */
[----:B------:R-:W-:-:S06]  /*1370*/  UIADD3 UR26, UPT, UPT, UR5, 0x5, URZ ;  /* 0x00000005051a7890 */ /* 0x000fcc000fffe0ff */
[----:B------:R-:W-:-:S06]  /*1380*/  MOV R10, UR26 ;  /* 0x0000001a000a7c02 */ /* 0x000fcc0008000f00 */
[----:B------:R-:W-:-:S05]  /*1390*/  VOTEU.ALL UP1, P4 ;  /* 0x0000000000ff7886 */ /* 0x000fca0002020000 */
[----:B------:R-:W-:Y:S01]  /*13a0*/  @!UP1 UIMAD.WIDE.U32 UR26, UR12, 0x8, UR18 ;  /* 0x000000080c1a98a5 */ /* 0x000fe2000f8e0012 */
[----:B--2---:R-:W-:Y:S01]  /*13b0*/  @!P5 FADD.FTZ R16, R16, R18 ;  /* 0x000000121010d221 */ /* 0x004fe20000010000 */
[----:B------:R-:W-:-:S04]  /*13c0*/  @!P5 FADD.FTZ R17, R17, R19 ;  /* 0x000000131111d221 */ /* 0x000fc80000010000 */
[----:B------:R-:W-:Y:S02]  /*13d0*/  MOV R18, UR26 ;  /* 0x0000001a00127c02 */ /* 0x000fe40008000f00 */
[----:B------:R-:W-:-:S06]  /*13e0*/  MOV R19, UR27 ;  /* 0x0000001b00137c02 */ /* 0x000fcc0008000f00 */
[----:B------:R-:W2:Y:S01]  /*13f0*/  @!P4 LDG.E.64 R18, desc[UR16][R18.64] ;  /* 0x000000101212c981 */ /* 0x000ea2000c1e1b00 */
[----:B------:R-:W-:-:S13]  /*1400*/  ISETP.EQ.OR P2, PT, R10, UR20, P3 ;  /* 0x000000140a007c0c */ /* 0x000fda0009f42670 */
[----:B------:R-:W-:-:S05]  /*1410*/  VOTEU.ALL UP1, P2 ;  /* 0x0000000000ff7886 */ /* 0x000fca0001020000 */
[----:B------:R-:W-:-:S06]  /*1420*/  @!UP1 UIMAD.WIDE.U32 UR26, UR23, 0x8, UR18 ;  /* 0x00000008171a98a5 */ /* 0x000fcc000f8e0012 */
[----:B------:R-:W-:Y:S01]  /*1430*/  IMAD.U32 R10, RZ, RZ, UR26 ;  /* 0x0000001aff0a7e24 */ /* 0x000fe2000f8e00ff */
[----:B------:R-:W-:Y:S01]  /*1440*/  UIADD3 UR26, UPT, UPT, UR5, 0x6, URZ ;  /* 0x00000006051a7890 */ /* 0x000fe2000fffe0ff */
[----:B------:R-:W-:-:S06]  /*1450*/  MOV R11, UR27 ;  /* 0x0000001b000b7c02 */ /* 0x000fcc0008000f00 */
[----:B------:R-:W4:Y:S01]  /*1460*/  @!P2 LDG.E.64 R10, desc[UR16][R10.64] ;  /* 0x000000100a0aa981 */ /* 0x000f22000c1e1b00 */
[----:B---3--:R-:W-:Y:S01]  /*1470*/  @!P6 FADD.FTZ R16, R16, R8 ;  /* 0x000000081010e221 */ /* 0x008fe20000010000 */
[----:B------:R-:W-:Y:S01]  /*1480*/  MOV R8, UR26 ;  /* 0x0000001a00087c02 */ /* 0x000fe20008000f00 */
[----:B------:R-:W-:Y:S01]  /*1490*/  UIADD3 UR26, UPT, UPT, UR5, 0x7, URZ ;  /* 0x00000007051a7890 */ /* 0x000fe2000fffe0ff */
[----:B------:R-:W-:Y:S02]  /*14a0*/  @!P6 FADD.FTZ R17, R17, R9 ;  /* 0x000000091111e221 */ /* 0x000fe40000010000 */
[----:B------:R-:W-:-:S03]  /*14b0*/  ISETP.EQ.OR P6, PT, R8, UR20, P3 ;  /* 0x0000001408007c0c */ /* 0x000fc60009fc2670 */
[----:B------:R-:W-:-:S04]  /*14c0*/  MOV R8, UR26 ;  /* 0x0000001a00087c02 */ /* 0x000fc80008000f00 */
[----:B------:R-:W-:-:S06]  /*14d0*/  ISETP.EQ.OR P5, PT, R8, UR20, P3 ;  /* 0x0000001408007c0c */ /* 0x000fcc0009fa2670 */
[----:B------:R-:W-:-:S05]  /*14e0*/  VOTEU.ALL UP1, P6 ;  /* 0x0000000000ff7886 */ /* 0x000fca0003020000 */
[----:B------:R-:W-:Y:S02]  /*14f0*/  @!UP1 UIMAD.WIDE.U32 UR26, UR24, 0x8, UR18 ;  /* 0x00000008181a98a5 */ /* 0x000fe4000f8e0012 */
[----:B------:R-:W-:-:S04]  /*1500*/  VOTEU.ALL UP1, P5 ;  /* 0x0000000000ff7886 */ /* 0x000fc80002820000 */
[----:B------:R-:W-:Y:S01]  /*1510*/  IMAD.U32 R8, RZ, RZ, UR26 ;  /* 0x0000001aff087e24 */ /* 0x000fe2000f8e00ff */
[----:B------:R-:W-:Y:S01]  /*1520*/  MOV R9, UR27 ;  /* 0x0000001b00097c02 */ /* 0x000fe20008000f00 */
[----:B------:R-:W-:-:S05]  /*1530*/  @!UP1 UIMAD.WIDE.U32 UR26, UR25, 0x8, UR18 ;  /* 0x00000008191a98a5 */ /* 0x000fca000f8e0012 */
[----:B------:R-:W3:Y:S01]  /*1540*/  @!P6 LDG.E.64 R8, desc[UR16][R8.64] ;  /* 0x000000100808e981 */ /* 0x000ee2000c1e1b00 */
[----:B--2---:R-:W-:Y:S01]  /*1550*/  @!P4 FADD.FTZ R16, R16, R18 ;  /* 0x000000121010c221 */ /* 0x004fe20000010000 */
[----:B------:R-:W-:Y:S01]  /*1560*/  @!P4 FADD.FTZ R17, R17, R19 ;  /* 0x000000131111c221 */ /* 0x000fe20000010000 */
[----:B------:R-:W-:Y:S02]  /*1570*/  MOV R18, UR26 ;  /* 0x0000001a00127c02 */ /* 0x000fe40008000f00 */
[----:B------:R-:W-:-:S06]  /*1580*/  MOV R19, UR27 ;  /* 0x0000001b00137c02 */ /* 0x000fcc0008000f00 */
[----:B------:R-:W2:Y:S01]  /*1590*/  @!P5 LDG.E.64 R18, desc[UR16][R18.64] ;  /* 0x000000101212d981 */ /* 0x000ea2000c1e1b00 */
[----:B------:R-:W-:Y:S02]  /*15a0*/  UIADD3 UR5, UPT, UPT, UR5, 0x8, URZ ;  /* 0x0000000805057890 */ /* 0x000fe4000fffe0ff */
[----:B------:R-:W-:Y:S02]  /*15b0*/  UIADD3 UR14, UPT, UPT, UR14, 0x8, URZ ;  /* 0x000000080e0e7890 */ /* 0x000fe4000fffe0ff */
[----:B------:R-:W-:Y:S02]  /*15c0*/  ULEA UR11, UR21, UR11, 0x3 ;  /* 0x0000000b150b7291 */ /* 0x000fe4000f8e18ff */
[----:B------:R-:W-:Y:S02]  /*15d0*/  ULEA UR13, UR21, UR13, 0x3 ;  /* 0x0000000d150d7291 */ /* 0x000fe4000f8e18ff */
[----:B------:R-:W-:Y:S01]  /*15e0*/  ULEA UR15, UR21, UR15, 0x3 ;  /* 0x0000000f150f7291 */ /* 0x000fe2000f8e18ff */
[----:B----4-:R-:W-:Y:S01]  /*15f0*/  @!P2 FADD.FTZ R16, R16, R10 ;  /* 0x0000000a1010a221 */ /* 0x010fe20000010000 */
[----:B------:R-:W-:Y:S01]  /*1600*/  @!P2 FADD.FTZ R17, R17, R11 ;  /* 0x0000000b1111a221 */ /* 0x000fe20000010000 */
[----:B------:R-:W-:Y:S01]  /*1610*/  ISETP.NE.AND P2, PT, R28, UR5, PT ;  /* 0x000000051c007c0c */ /* 0x000fe2000bf45270 */
[----:B------:R-:W-:-:S02]  /*1620*/  ULEA UR22, UR21, UR22, 0x3 ;  /* 0x0000001615167291 */ /* 0x000fc4000f8e18ff */
[----:B------:R-:W-:Y:S02]  /*1630*/  ULEA UR12, UR21, UR12, 0x3 ;  /* 0x0000000c150c7291 */ /* 0x000fe4000f8e18ff */
[----:B------:R-:W-:Y:S02]  /*1640*/  ULEA UR23, UR21, UR23, 0x3 ;  /* 0x0000001715177291 */ /* 0x000fe4000f8e18ff */
[----:B------:R-:W-:Y:S02]  /*1650*/  ULEA UR24, UR21, UR24, 0x3 ;  /* 0x0000001815187291 */ /* 0x000fe4000f8e18ff */
[----:B------:R-:W-:Y:S01]  /*1660*/  ULEA UR25, UR21, UR25, 0x3 ;  /* 0x0000001915197291 */ /* 0x000fe2000f8e18ff */
[----:B---3--:R-:W-:Y:S01]  /*1670*/  @!P6 FADD.FTZ R16, R16, R8 ;  /* 0x000000081010e221 */ /* 0x008fe20000010000 */
[----:B------:R-:W-:-:S03]  /*1680*/  @!P6 FADD.FTZ R17, R17, R9 ;  /* 0x000000091111e221 */ /* 0x000fc60000010000 */
[----:B--2---:R-:W-:Y:S01]  /*1690*/  @!P5 FADD.FTZ R16, R16, R18 ;  /* 0x000000121010d221 */ /* 0x004fe20000010000 */
[----:B------:R-:W-:Y:S01]  /*16a0*/  @!P5 FADD.FTZ R17, R17, R19 ;  /* 0x000000131111d221 */ /* 0x000fe20000010000 */
[----:B------:R-:W-:Y:S06]  /*16b0*/  @P2 BRA `(.L_x_1504) ;  /* 0xfffffff800982947 */ /* 0x000fec000383ffff */
[----:B------:R-:W-:-:S15]  /*16c0*/  R2UR UR5, R28 ;  /* 0x000000001c0572ca */ /* 0x000fde00000e0000 */
.L_x_1503:
[----:B------:R-:W-:-:S04]  /*16d0*/  LOP3.LUT R8, R0, 0x7, RZ, 0xc0, !PT ;  /* 0x0000000700087812 */ /* 0x000fc800078ec0ff */
[----:B------:R-:W-:-:S13]  /*16e0*/  ISETP.NE.AND P2, PT, R8, RZ, PT ;  /* 0x000000ff0800720c */ /* 0x000fda0003f45270 */
[----:B------:R-:W-:Y:S05]  /*16f0*/  @!P2 BRA `(.L_x_1500) ;  /* 0x00000004006ca947 */ /* 0x000fea0003800000 */
[----:B------:R-:W-:-:S05]  /*1700*/  VIADD R8, R8, 0xffffffff ;  /* 0xffffffff08087836 */ /* 0x000fca0000000000 */
[----:B------:R-:W-:-:S13]  /*1710*/  ISETP.GE.U32.AND P2, PT, R8, 0x3, PT ;  /* 0x000000030800780c */ /* 0x000fda0003f46070 */
[----:B------:R-:W-:Y:S05]  /*1720*/  @!P2 BRA `(.L_x_1505) ;  /* 0x0000000000b8a947 */ /* 0x000fea0003800000 */
[----:B------:R-:W-:-:S04]  /*1730*/  MOV R8, UR5 ;  /* 0x0000000500087c02 */ /* 0x000fc80008000f00 */
[----:B------:R-:W-:-:S13]  /*1740*/  ISETP.EQ.OR P2, PT, R8, UR20, P3 ;  /* 0x0000001408007c0c */ /* 0x000fda0009f42670 */
[----:B------:R-:W-:-:S05]  /*1750*/  VOTEU.ALL UP1, P2 ;  /* 0x0000000000ff7886 */ /* 0x000fca0001020000 */
[----:B------:R-:W-:-:S04]  /*1760*/  @!UP1 UIMAD UR12, UR5, UR21, UR6 ;  /* 0x00000015050c92a4 */ /* 0x000fc8000f8e0206 */
[----:B------:R-:W-:-:S06]  /*1770*/  @!UP1 UIMAD.WIDE.U32 UR12, UR12, 0x8, UR18 ;  /* 0x000000080c0c98a5 */ /* 0x000fcc000f8e0012 */
[----:B------:R-:W-:Y:S02]  /*1780*/  MOV R10, UR12 ;  /* 0x0000000c000a7c02 */ /* 0x000fe40008000f00 */
[----:B------:R-:W-:-:S06]  /*1790*/  MOV R11, UR13 ;  /* 0x0000000d000b7c02 */ /* 0x000fcc0008000f00 */
[----:B------:R-:W0:Y:S01]  /*17a0*/  @!P2 LDG.E.64 R10, desc[UR16][R10.64] ;  /* 0x000000100a0aa981 */ /* 0x000e22000c1e1b00 */
[----:B------:R-:W-:Y:S02]  /*17b0*/  UIADD3 UR12, UPT, UPT, UR5, 0x1, URZ ;  /* 0x00000001050c7890 */ /* 0x000fe4000fffe0ff */
[----:B------:R-:W-:Y:S02]  /*17c0*/  UIADD3 UR11, UPT, UPT, UR5, 0x2, URZ ;  /* 0x00000002050b7890 */ /* 0x000fe4000fffe0ff */
[----:B------:R-:W-:Y:S02]  /*17d0*/  UIADD3 UR14, UPT, UPT, UR5, 0x3, URZ ;  /* 0x00000003050e7890 */ /* 0x000fe4000fffe0ff */
[----:B------:R-:W-:-:S05]  /*17e0*/  IMAD.U32 R8, RZ, RZ, UR12 ;  /* 0x0000000cff087e24 */ /* 0x000fca000f8e00ff */
[----:B------:R-:W-:Y:S02]  /*17f0*/  ISETP.EQ.OR P4, PT, R8, UR20, P3 ;  /* 0x0000001408007c0c */ /* 0x000fe40009f82670 */
[----:B------:R-:W-:-:S04]  /*1800*/  MOV R8, UR11 ;  /* 0x0000000b00087c02 */ /* 0x000fc80008000f00 */
[----:B------:R-:W-:Y:S02]  /*1810*/  ISETP.EQ.OR P5, PT, R8, UR20, P3 ;  /* 0x0000001408007c0c */ /* 0x000fe40009fa2670 */
[----:B------:R-:W-:-:S04]  /*1820*/  MOV R8, UR14 ;  /* 0x0000000e00087c02 */ /* 0x000fc80008000f00 */
[----:B------:R-:W-:Y:S01]  /*1830*/  ISETP.EQ.OR P6, PT, R8, UR20, P3 ;  /* 0x0000001408007c0c */ /* 0x000fe20009fc2670 */
[----:B------:R-:W-:-:S05]  /*1840*/  VOTEU.ALL UP1, P4 ;  /* 0x0000000000ff7886 */ /* 0x000fca0002020000 */
[----:B------:R-:W-:Y:S01]  /*1850*/  @!UP1 UIMAD UR12, UR12, UR21, UR6 ;  /* 0x000000150c0c92a4 */ /* 0x000fe2000f8e0206 */
[----:B------:R-:W-:-:S03]  /*1860*/  VOTEU.ALL UP2, P5 ;  /* 0x0000000000ff7886 */ /* 0x000fc60002840000 */
[----:B------:R-:W-:Y:S02]  /*1870*/  @!UP1 UIMAD.WIDE.U32 UR12, UR12, 0x8, UR18 ;  /* 0x000000080c0c98a5 */ /* 0x000fe4000f8e0012 */
[----:B------:R-:W-:Y:S01]  /*1880*/  @!UP2 UIMAD UR11, UR11, UR21, UR6 ;  /* 0x000000150b0ba2a4 */ /* 0x000fe2000f8e0206 */
[----:B------:R-:W-:-:S03]  /*1890*/  VOTEU.ALL UP1, P6 ;  /* 0x0000000000ff7886 */ /* 0x000fc60003020000 */
[----:B------:R-:W-:Y:S01]  /*18a0*/  MOV R8, UR12 ;  /* 0x0000000c00087c02 */ /* 0x000fe20008000f00 */
[----:B------:R-:W-:Y:S01]  /*18b0*/  IMAD.U32 R9, RZ, RZ, UR13 ;  /* 0x0000000dff097e24 */ /* 0x000fe2000f8e00ff */
[----:B------:R-:W-:Y:S02]  /*18c0*/  @!UP2 UIMAD.WIDE.U32 UR12, UR11, 0x8, UR18 ;  /* 0x000000080b0ca8a5 */ /* 0x000fe4000f8e0012 */
[----:B------:R-:W-:-:S03]  /*18d0*/  @!UP1 UIMAD UR14, UR14, UR21, UR6 ;  /* 0x000000150e0e92a4 */ /* 0x000fc6000f8e0206 */
[----:B------:R-:W4:Y:S01]  /*18e0*/  @!P4 LDG.E.64 R8, desc[UR16][R8.64] ;  /* 0x000000100808c981 */ /* 0x000f22000c1e1b00 */
[----:B------:R-:W-:Y:S01]  /*18f0*/  @!UP1 UIMAD.WIDE.U32 UR14, UR14, 0x8, UR18 ;  /* 0x000000080e0e98a5 */ /* 0x000fe2000f8e0012 */
[----:B-1----:R-:W-:Y:S02]  /*1900*/  MOV R18, UR12 ;  /* 0x0000000c00127c02 */ /* 0x002fe40008000f00 */
[----:B--2---:R-:W-:Y:S01]  /*1910*/  MOV R19, UR13 ;  /* 0x0000000d00137c02 */ /* 0x004fe20008000f00 */
[----:B0--3--:R-:W-:Y:S01]  /*1920*/  @!P2 FADD.FTZ R16, R16, R10 ;  /* 0x0000000a1010a221 */ /* 0x009fe20000010000 */
[----:B------:R-:W-:-:S03]  /*1930*/  @!P2 FADD.FTZ R17, R17, R11 ;  /* 0x0000000b1111a221 */ /* 0x000fc60000010000 */
[----:B------:R0:W2:Y:S02]  /*1940*/  @!P5 LDG.E.64 R10, desc[UR16][R18.64] ;  /* 0x00000010120ad981 */ /* 0x0000a4000c1e1b00 */
[----:B0-----:R-:W-:Y:S01]  /*1950*/  MOV R18, UR14 ;  /* 0x0000000e00127c02 */ /* 0x001fe20008000f00 */
[----:B------:R-:W-:-:S06]  /*1960*/  IMAD.U32 R19, RZ, RZ, UR15 ;  /* 0x0000000fff137e24 */ /* 0x000fcc000f8e00ff */
[----:B------:R-:W3:Y:S01]  /*1970*/  @!P6 LDG.E.64 R18, desc[UR16][R18.64] ;  /* 0x000000101212e981 */ /* 0x000ee2000c1e1b00 */
[----:B------:R-:W-:Y:S01]  /*1980*/  MOV R28, UR5 ;  /* 0x00000005001c7c02 */ /* 0x000fe20008000f00 */
[----:B----4-:R-:W-:-:S03]  /*1990*/  @!P4 FADD.FTZ R16, R16, R8 ;  /* 0x000000081010c221 */ /* 0x010fc60000010000 */
[----:B------:R-:W-:Y:S01]  /*19a0*/  IADD3 R8, PT, PT, R28, 0x4, RZ ;  /* 0x000000041c087810 */ /* 0x000fe20007ffe0ff */
[----:B------:R-:W-:-:S03]  /*19b0*/  @!P4 FADD.FTZ R17, R17, R9 ;  /* 0x000000091111c221 */ /* 0x000fc60000010000 */
[----:B------:R-:W-:Y:S01]  /*19c0*/  R2UR UR5, R8 ;  /* 0x00000000080572ca */ /* 0x000fe200000e0000 */
[----:B--2---:R-:W-:Y:S01]  /*19d0*/  @!P5 FADD.FTZ R16, R16, R10 ;  /* 0x0000000a1010d221 */ /* 0x004fe20000010000 */
[----:B------:R-:W-:-:S03]  /*19e0*/  @!P5 FADD.FTZ R17, R17, R11 ;  /* 0x0000000b1111d221 */ /* 0x000fc60000010000 */
[----:B---3--:R-:W-:Y:S01]  /*19f0*/  @!P6 FADD.FTZ R16, R16, R18 ;  /* 0x000000121010e221 */ /* 0x008fe20000010000 */
[----:B------:R-:W-:-:S09]  /*1a00*/  @!P6 FADD.FTZ R17, R17, R19 ;  /* 0x000000131111e221 */ /* 0x000fd20000010000 */
.L_x_1505:
[----:B------:R-:W-:-:S13]  /*1a10*/  LOP3.LUT P2, R8, R0, 0x3, RZ, 0xc0, !PT ;  /* 0x0000000300087812 */ /* 0x000fda000784c0ff */
[----:B------:R-:W-:Y:S05]  /*1a20*/  @!P2 BRA `(.L_x_1500) ;  /* 0x0000000000a0a947 */ /* 0x000fea0003800000 */
[----:B------:R-:W-:-:S13]  /*1a30*/  ISETP.NE.AND P2, PT, R8, 0x1, PT ;  /* 0x000000010800780c */ /* 0x000fda0003f45270 */
[----:B------:R-:W-:Y:S05]  /*1a40*/  @!P2 BRA `(.L_x_1506) ;  /* 0x000000000060a947 */ /* 0x000fea0003800000 */
[----:B------:R-:W-:Y:S02]  /*1a50*/  UIADD3 UR12, UPT, UPT, UR5, 0x1, URZ ;  /* 0x00000001050c7890 */ /* 0x000fe4000fffe0ff */
[----:B------:R-:W-:-:S04]  /*1a60*/  MOV R8, UR5 ;  /* 0x0000000500087c02 */ /* 0x000fc80008000f00 */
[----:B------:R-:W-:Y:S01]  /*1a70*/  ISETP.EQ.OR P4, PT, R8, UR20, P3 ;  /* 0x0000001408007c0c */ /* 0x000fe20009f82670 */
[----:B------:R-:W-:-:S05]  /*1a80*/  IMAD.U32 R8, RZ, RZ, UR12 ;  /* 0x0000000cff087e24 */ /* 0x000fca000f8e00ff */
        /* <DEDUP_REMOVED lines=8> */
[----:B------:R-:W-:-:S05]  /*1b10*/  MOV R9, UR15 ;  /* 0x0000000f00097c02 */ /* 0x000fca0008000f00 */
[----:B------:R-:W-:Y:S01]  /*1b20*/  MOV R10, UR12 ;  /* 0x0000000c000a7c02 */ /* 0x000fe20008000f00 */
[----:B------:R-:W-:Y:S01]  /*1b30*/  IMAD.U32 R11, RZ, RZ, UR13 ;  /* 0x0000000dff0b7e24 */ /* 0x000fe2000f8e00ff */
[----:B------:R-:W0:Y:S05]  /*1b40*/  @!P4 LDG.E.64 R8, desc[UR16][R8.64] ;  /* 0x000000100808c981 */ /* 0x000e2a000c1e1b00 */
[----:B------:R-:W4:Y:S01]  /*1b50*/  @!P2 LDG.E.64 R10, desc[UR16][R10.64] ;  /* 0x000000100a0aa981 */ /* 0x000f22000c1e1b00 */
[----:B-1----:R-:W-:-:S04]  /*1b60*/  MOV R18, UR5 ;  /* 0x0000000500127c02 */ /* 0x002fc80008000f00 */
[----:B------:R-:W-:-:S04]  /*1b70*/  IADD3 R18, PT, PT, R18, 0x2, RZ ;  /* 0x0000000212127810 */ /* 0x000fc80007ffe0ff */
[----:B------:R-:W-:Y:S01]  /*1b80*/  R2UR UR5, R18 ;  /* 0x00000000120572ca */ /* 0x000fe200000e0000 */
[----:B0--3--:R-:W-:Y:S01]  /*1b90*/  @!P4 FADD.FTZ R16, R16, R8 ;  /* 0x000000081010c221 */ /* 0x009fe20000010000 */
[----:B------:R-:W-:-:S03]  /*1ba0*/  @!P4 FADD.FTZ R17, R17, R9 ;  /* 0x000000091111c221 */ /* 0x000fc60000010000 */
[----:B----4-:R-:W-:Y:S01]  /*1bb0*/  @!P2 FADD.FTZ R16, R16, R10 ;  /* 0x0000000a1010a221 */ /* 0x010fe20000010000 */
[----:B------:R-:W-:-:S09]  /*1bc0*/  @!P2 FADD.FTZ R17, R17, R11 ;  /* 0x0000000b1111a221 */ /* 0x000fd20000010000 */
.L_x_1506:
        /* <DEDUP_REMOVED lines=11> */
[----:B0--3--:R-:W-:Y:S01]  /*1c80*/  FADD.FTZ R16, R16, R8 ;  /* 0x0000000810107221 */ /* 0x009fe20000010000 */
[----:B------:R-:W-:-:S07]  /*1c90*/  FADD.FTZ R17, R17, R9 ;  /* 0x0000000911117221 */ /* 0x000fce0000010000 */
.L_x_1507:
[----:B------:R-:W-:Y:S05]  /*1ca0*/  BSYNC.RECONVERGENT B0 ;  /* 0x0000000000007941 */ /* 0x000fea0003800200 */
.L_x_1500:
[----:B------:R-:W4:Y:S01]  /*1cb0*/  @P0 LDC.64 R10, c[0x0][0x388] ;  /* 0x0000e200ff0a0b82 */ /* 0x000f220000000a00 */
[----:B------:R-:W0:Y:S01]  /*1cc0*/  LDCU UR12, c[0x0][0x414] ;  /* 0x00008280ff0c77ac */ /* 0x000e220008000800 */
[----:B------:R-:W-:Y:S02]  /*1cd0*/  MOV R9, UR9 ;  /* 0x0000000900097c02 */ /* 0x000fe40008000f00 */
[----:B--2---:R-:W-:Y:S01]  /*1ce0*/  IADD3 R19, PT, PT, R23, UR10, RZ ;  /* 0x0000000a17137c10 */ /* 0x004fe2000fffe0ff */
[----:B------:R-:W-:-:S03]  /*1cf0*/  UMOV UR5, 0x400 ;  /* 0x0000040000057882 */ /* 0x000fc60000000000 */
[----:B------:R-:W2:Y:S01]  /*1d00*/  S2UR UR11, SR_CgaCtaId ;  /* 0x00000000000b79c3 */ /* 0x000ea20000008800 */
[----:B0-----:R-:W-:Y:S01]  /*1d10*/  @P0 FMUL.FTZ R8, R16, UR12 ;  /* 0x0000000c10080c20 */ /* 0x001fe20008410000 */
[----:B----4-:R-:W-:-:S04]  /*1d20*/  @P0 IMAD.WIDE R10, R9, 0x8, R10 ;  /* 0x00000008090a0825 */ /* 0x010fc800078e020a */
[----:B------:R-:W-:-:S05]  /*1d30*/  @P0 FMUL.FTZ R9, R17, UR12 ;  /* 0x0000000c11090c20 */ /* 0x000fca0008410000 */
[----:B------:R0:W-:Y:S01]  /*1d40*/  @P0 STG.E.64 desc[UR16][R10.64], R8 ;  /* 0x000000080a000986 */ /* 0x0001e2000c101b10 */
[----:B--2---:R-:W-:-:S09]  /*1d50*/  ULEA UR5, UR11, UR5, 0x18 ;  /* 0x000000050b057291 */ /* 0x004fd2000f8ec0ff */
[----:B------:R-:W-:Y:S01]  /*1d60*/  @!P3 STS.64 [UR5+0x30], R16 ;  /* 0x00003010ff00b988 */ /* 0x000fe20008000a05 */
[----:B0-----:R-:W0:Y:S08]  /*1d70*/  LDC.64 R8, c[0x0][0x398] ;  /* 0x0000e600ff087b82 */ /* 0x001e300000000a00 */
[----:B------:R-:W-:Y:S08]  /*1d80*/  BAR.SYNC.DEFER_BLOCKING 0x0 ;  /* 0x0000000000007b1d */ /* 0x000ff00000010000 */
[----:B------:R-:W2:Y:S01]  /*1d90*/  LDC.64 R10, c[0x0][0x3a0] ;  /* 0x0000e800ff0a7b82 */ /* 0x000ea20000000a00 */
[C---:B0-----:R-:W-:Y:S01]  /*1da0*/  IMAD.WIDE R8, R19.reuse, 0x4, R8 ;  /* 0x0000000413087825 */ /* 0x041fe200078e0208 */
[----:B---3--:R-:W0:Y:S05]  /*1db0*/  LDS.64 R16, [UR5+0x30] ;  /* 0x00003005ff107984 */ /* 0x008e2a0008000a00 */
[----:B------:R-:W5:Y:S01]  /*1dc0*/  LDG.E.64 R8, desc[UR16][R8.64] ;  /* 0x0000001008087981 */ /* 0x000f62000c1e1b00 */
[----:B--2---:R-:W-:-:S06]  /*1dd0*/  IMAD.WIDE R10, R19, 0x4, R10 ;  /* 0x00000004130a7825 */ /* 0x004fcc00078e020a */
[----:B------:R-:W5:Y:S01]  /*1de0*/  LDG.E.64 R10, desc[UR16][R10.64] ;  /* 0x000000100a0a7981 */ /* 0x000f62000c1e1b00 */
[----:B0-----:R-:W-:-:S04]  /*1df0*/  FMUL.FTZ R16, R16, UR12 ;  /* 0x0000000c10107c20 */ /* 0x001fc80008410000 */
[----:B-1----:R-:W-:-:S04]  /*1e00*/  FMUL.FTZ R18, R16, R16 ;  /* 0x0000001010127220 */ /* 0x002fc80000410000 */
[----:B------:R-:W-:-:S05]  /*1e10*/  FFMA.FTZ R18, R17, UR12, -R18 ;  /* 0x0000000c11127c23 */ /* 0x000fca0008010812 */
[----:B------:R-:W-:-:S13]  /*1e20*/  FSETP.GTU.FTZ.AND P2, PT, R18, RZ, PT ;  /* 0x000000ff1200720b */ /* 0x000fda0003f5c000 */
[----:B------:R-:W-:-:S05]  /*1e30*/  VOTEU.ANY UP1, P2 ;  /* 0x0000000000ff7886 */ /* 0x000fca0001020100 */
[----:B------:R-:W0:Y:S01]  /*1e40*/  @UP1 LDCU UR5, c[0x0][0x3a8] ;  /* 0x00007500ff0517ac */ /* 0x000e220008000800 */
[----:B------:R-:W-:-:S13]  /*1e50*/  PLOP3.LUT P2, PT, PT, PT, UP1, 0x80, 0x8 ;  /* 0x000000000008781c */ /* 0x000fda0003f4f018 */
[----:B0-----:R-:W-:-:S06]  /*1e60*/  @P2 FADD.FTZ R18, R18, UR5 ;  /* 0x0000000512122e21 */ /* 0x001fcc0008010000 */
[----:B------:R-:W0:Y:S01]  /*1e70*/  @P2 MUFU.RSQ R18, R18 ;  /* 0x0000001200122308 */ /* 0x000e220000001400 */
[----:B------:R-:W-:Y:S01]  /*1e80*/  BSSY.RECONVERGENT B0, `(.L_x_1508) ;  /* 0x00000ec000007945 */ /* 0x000fe20003800200 */
[----:B------:R-:W-:Y:S01]  /*1e90*/  VIADD R17, R22, 0x80 ;  /* 0x0000008016117836 */ /* 0x000fe20000000000 */
[----:B------:R-:W-:Y:S01]  /*1ea0*/  UMOV UR5, 0x3f800000 ;  /* 0x3f80000000057882 */ /* 0x000fe20000000000 */
[----:B0-----:R-:W-:-:S13]  /*1eb0*/  @P2 R2UR UR10, R18 ;  /* 0x00000000120a22ca */ /* 0x001fda00000e0000 */
[----:B------:R-:W-:Y:S01]  /*1ec0*/  @UP1 UMOV UR5, UR10 ;  /* 0x0000000a00051c82 */ /* 0x000fe20008000000 */
[----:B------:R-:W-:Y:S05]  /*1ed0*/  BRA.U UP0, `(.L_x_1509) ;  /* 0x0000000500807547 */ /* 0x000fea000b800000 */
[----:B------:R-:W0:Y:S01]  /*1ee0*/  LDCU.64 UR12, c[0x0][0x3e8] ;  /* 0x00007d00ff0c77ac */ /* 0x000e220008000a00 */
[----:B------:R-:W-:Y:S01]  /*1ef0*/  BSSY.RECONVERGENT B1, `(.L_x_1510) ;  /* 0x0000016000017945 */ /* 0x000fe20003800200 */
[----:B0-----:R-:W-:-:S04]  /*1f00*/  ISETP.GE.U32.AND P1, PT, R22, UR12, PT ;  /* 0x0000000c16007c0c */ /* 0x001fc8000bf26070 */
[----:B------:R-:W-:-:S13]  /*1f10*/  ISETP.GE.AND.EX P1, PT, R2, UR13, PT, P1 ;  /* 0x0000000d02007c0c */ /* 0x000fda000bf26310 */
[----:B------:R-:W-:Y:S05]  /*1f20*/  @P1 BRA `(.L_x_1511) ;  /* 0x0000000000481947 */ /* 0x000fea0003800000 */
[----:B------:R-:W0:Y:S01]  /*1f30*/  LDCU.64 UR14, c[0x0][0x3e0] ;  /* 0x00007c00ff0e77ac */ /* 0x000e220008000a00 */
[--C-:B------:R-:W-:Y:S01]  /*1f40*/  FADD.FTZ R5, R5, -R16.reuse ;  /* 0x8000001005057221 */ /* 0x100fe20000010000 */
[----:B------:R-:W-:Y:S01]  /*1f50*/  FADD.FTZ R4, R4, -R16 ;  /* 0x8000001004047221 */ /* 0x000fe20000010000 */
[----:B------:R-:W1:Y:S02]  /*1f60*/  LDCU.64 UR10, c[0x0][0x380] ;  /* 0x00007000ff0a77ac */ /* 0x000e640008000a00 */
[----:B------:R-:W-:Y:S01]  /*1f70*/  FMUL.FTZ R5, R5, UR5 ;  /* 0x0000000505057c20 */ /* 0x000fe20008410000 */
[----:B------:R-:W-:-:S03]  /*1f80*/  FMUL.FTZ R4, R4, UR5 ;  /* 0x0000000504047c20 */ /* 0x000fc60008410000 */
[----:B-----5:R-:W-:Y:S01]  /*1f90*/  FFMA.FTZ R5, R8, R5, R10 ;  /* 0x0000000508057223 */ /* 0x020fe2000001000a */
[----:B------:R-:W-:-:S05]  /*1fa0*/  FFMA.FTZ R4, R9, R4, R11 ;  /* 0x0000000409047223 */ /* 0x000fca000001000b */
[----:B------:R-:W-:Y:S02]  /*1fb0*/  F2FP.BF16.F32.PACK_AB R28, R4, R5 ;  /* 0x00000005041c723e */ /* 0x000fe400000010ff */
[----:B------:R-:W-:Y:S01]  /*1fc0*/  MOV R4, R26 ;  /* 0x0000001a00047202 */ /* 0x000fe20000000f00 */
[----:B0-----:R-:W-:Y:S01]  /*1fd0*/  IMAD R19, R2, UR14, RZ ;  /* 0x0000000e02137c24 */ /* 0x001fe2000f8e02ff */
[----:B------:R-:W-:-:S03]  /*1fe0*/  MOV R5, R25 ;  /* 0x0000001900057202 */ /* 0x000fc60000000f00 */
[C---:B------:R-:W-:Y:S02]  /*1ff0*/  IMAD R19, R22.reuse, UR15, R19 ;  /* 0x0000000f16137c24 */ /* 0x040fe4000f8e0213 */
[----:B------:R-:W-:-:S05]  /*2000*/  IMAD.WIDE.U32 R4, R22, UR14, R4 ;  /* 0x0000000e16047c25 */ /* 0x000fca000f8e0004 */
[----:B------:R-:W-:Y:S02]  /*2010*/  IADD3 R19, PT, PT, R5, R19, RZ ;  /* 0x0000001305137210 */ /* 0x000fe40007ffe0ff */
[----:B-1----:R-:W-:-:S04]  /*2020*/  LEA R18, P1, R4, UR10, 0x1 ;  /* 0x0000000a04127c11 */ /* 0x002fc8000f8208ff */
[----:B------:R-:W-:-:S05]  /*2030*/  LEA.HI.X R19, R4, UR11, R19, 0x1, P1 ;  /* 0x0000000b04137c11 */ /* 0x000fca00088f0c13 */
[----:B------:R0:W-:Y:S04]  /*2040*/  STG.E desc[UR16][R18.64], R28 ;  /* 0x0000001c12007986 */ /* 0x0001e8000c101910 */
.L_x_1511:
[----:B------:R-:W-:Y:S05]  /*2050*/  BSYNC.RECONVERGENT B1 ;  /* 0x0000000000017941 */ /* 0x000fea0003800200 */
.L_x_1510:
[----:B------:R-:W-:Y:S01]  /*2060*/  VIADD R29, R22, 0x40 ;  /* 0x00000040161d7836 */ /* 0x000fe20000000000 */
[----:B------:R-:W-:Y:S04]  /*2070*/  BSSY.RECONVERGENT B1, `(.L_x_1512) ;  /* 0x0000017000017945 */ /* 0x000fe80003800200 */
[----:B------:R-:W-:Y:S02]  /*2080*/  ISETP.GE.U32.AND P1, PT, R29, UR12, PT ;  /* 0x0000000c1d007c0c */ /* 0x000fe4000bf26070 */
[----:B------:R-:W-:-:S04]  /*2090*/  SHF.R.S32.HI R4, RZ, 0x1f, R29 ;  /* 0x0000001fff047819 */ /* 0x000fc8000001141d */
[----:B------:R-:W-:-:S13]  /*20a0*/  ISETP.GE.AND.EX P1, PT, R4, UR13, PT, P1 ;  /* 0x0000000d04007c0c */ /* 0x000fda000bf26310 */
[----:B------:R-:W-:Y:S05]  /*20b0*/  @P1 BRA `(.L_x_1513) ;  /* 0x0000000000481947 */ /* 0x000fea0003800000 */
[----:B------:R-:W1:Y:S01]  /*20c0*/  LDCU.64 UR10, c[0x0][0x3e0] ;  /* 0x00007c00ff0a77ac */ /* 0x000e620008000a00 */
[----:B------:R-:W-:Y:S01]  /*20d0*/  MOV R5, R25 ;  /* 0x0000001900057202 */ /* 0x000fe20000000f00 */
[--C-:B------:R-:W-:Y:S01]  /*20e0*/  FADD.FTZ R3, R3, -R16.reuse ;  /* 0x8000001003037221 */ /* 0x100fe20000010000 */
[----:B------:R-:W-:Y:S01]  /*20f0*/  FADD.FTZ R6, R6, -R16 ;  /* 0x8000001006067221 */ /* 0x000fe20000010000 */
[----:B------:R-:W2:Y:S02]  /*2100*/  LDCU.64 UR14, c[0x0][0x380] ;  /* 0x00007000ff0e77ac */ /* 0x000ea40008000a00 */
[----:B------:R-:W-:Y:S01]  /*2110*/  FMUL.FTZ R3, R3, UR5 ;  /* 0x0000000503037c20 */ /* 0x000fe20008410000 */
[----:B------:R-:W-:-:S03]  /*2120*/  FMUL.FTZ R6, R6, UR5 ;  /* 0x0000000506067c20 */ /* 0x000fc60008410000 */
[----:B-----5:R-:W-:Y:S01]  /*2130*/  FFMA.FTZ R3, R8, R3, R10 ;  /* 0x0000000308037223 */ /* 0x020fe2000001000a */
[----:B------:R-:W-:-:S05]  /*2140*/  FFMA.FTZ R6, R9, R6, R11 ;  /* 0x0000000609067223 */ /* 0x000fca000001000b */
[----:B------:R-:W-:Y:S01]  /*2150*/  F2FP.BF16.F32.PACK_AB R3, R6, R3 ;  /* 0x000000030603723e */ /* 0x000fe200000010ff */
[----:B-1----:R-:W-:-:S04]  /*2160*/  IMAD R4, R4, UR10, RZ ;  /* 0x0000000a04047c24 */ /* 0x002fc8000f8e02ff */
[----:B0-----:R-:W-:Y:S01]  /*2170*/  IMAD R19, R29, UR11, R4 ;  /* 0x0000000b1d137c24 */ /* 0x001fe2000f8e0204 */
[----:B------:R-:W-:-:S05]  /*2180*/  MOV R4, R26 ;  /* 0x0000001a00047202 */ /* 0x000fca0000000f00 */
[----:B------:R-:W-:-:S05]  /*2190*/  IMAD.WIDE.U32 R4, R29, UR10, R4 ;  /* 0x0000000a1d047c25 */ /* 0x000fca000f8e0004 */
[----:B------:R-:W-:Y:S02]  /*21a0*/  IADD3 R19, PT, PT, R5, R19, RZ ;  /* 0x0000001305137210 */ /* 0x000fe40007ffe0ff */
[----:B--2---:R-:W-:-:S04]  /*21b0*/  LEA R18, P1, R4, UR14, 0x1 ;  /* 0x0000000e04127c11 */ /* 0x004fc8000f8208ff */
[----:B------:R-:W-:-:S05]  /*21c0*/  LEA.HI.X R19, R4, UR15, R19, 0x1, P1 ;  /* 0x0000000f04137c11 */ /* 0x000fca00088f0c13 */
[----:B------:R1:W-:Y:S04]  /*21d0*/  STG.E desc[UR16][R18.64], R3 ;  /* 0x0000000312007986 */ /* 0x0003e8000c101910 */
.L_x_1513:
[----:B------:R-:W-:Y:S05]  /*21e0*/  BSYNC.RECONVERGENT B1 ;  /* 0x0000000000017941 */ /* 0x000fea0003800200 */
.L_x_1512:
[----:B------:R-:W-:Y:S01]  /*21f0*/  SHF.R.S32.HI R4, RZ, 0x1f, R17 ;  /* 0x0000001fff047819 */ /* 0x000fe20000011411 */
[----:B-1----:R-:W-:Y:S01]  /*2200*/  VIADD R3, R22, 0xc0 ;  /* 0x000000c016037836 */ /* 0x002fe20000000000 */
[----:B------:R-:W-:Y:S01]  /*2210*/  ISETP.GE.U32.AND P1, PT, R17, UR12, PT ;  /* 0x0000000c11007c0c */ /* 0x000fe2000bf26070 */
[----:B------:R-:W-:Y:S03]  /*2220*/  BSSY.RECONVERGENT B1, `(.L_x_1514) ;  /* 0x0000018000017945 */ /* 0x000fe60003800200 */
[----:B------:R-:W-:Y:S02]  /*2230*/  ISETP.GE.AND.EX P1, PT, R4, UR13, PT, P1 ;  /* 0x0000000d04007c0c */ /* 0x000fe4000bf26310 */
[----:B------:R-:W-:Y:S02]  /*2240*/  ISETP.GE.U32.AND P2, PT, R3, UR12, PT ;  /* 0x0000000c03007c0c */ /* 0x000fe4000bf46070 */
[----:B0-----:R-:W-:-:S04]  /*2250*/  SHF.R.S32.HI R18, RZ, 0x1f, R3 ;  /* 0x0000001fff127819 */ /* 0x001fc80000011403 */
[----:B------:R-:W-:-:S05]  /*2260*/  ISETP.GE.AND.EX P2, PT, R18, UR13, PT, P2 ;  /* 0x0000000d12007c0c */ /* 0x000fca000bf46320 */
[----:B------:R-:W-:Y:S08]  /*2270*/  @P1 BRA `(.L_x_1515) ;  /* 0x0000000000481947 */ /* 0x000ff00003800000 */
[----:B------:R-:W0:Y:S01]  /*2280*/  LDCU.64 UR10, c[0x0][0x3e0] ;  /* 0x00007c00ff0a77ac */ /* 0x000e220008000a00 */
[--C-:B------:R-:W-:Y:S01]  /*2290*/  FADD.FTZ R6, R7, -R16.reuse ;  /* 0x8000001007067221 */ /* 0x100fe20000010000 */
[----:B------:R-:W-:Y:S01]  /*22a0*/  MOV R5, R25 ;  /* 0x0000001900057202 */ /* 0x000fe20000000f00 */
[----:B------:R-:W-:Y:S01]  /*22b0*/  FADD.FTZ R12, R12, -R16 ;  /* 0x800000100c0c7221 */ /* 0x000fe20000010000 */
[----:B------:R-:W1:Y:S01]  /*22c0*/  LDCU.64 UR14, c[0x0][0x380] ;  /* 0x00007000ff0e77ac */ /* 0x000e620008000a00 */
[----:B------:R-:W-:Y:S01]  /*22d0*/  FMUL.FTZ R6, R6, UR5 ;  /* 0x0000000506067c20 */ /* 0x000fe20008410000 */
[----:B0-----:R-:W-:-:S04]  /*22e0*/  IMAD R4, R4, UR10, RZ ;  /* 0x0000000a04047c24 */ /* 0x001fc8000f8e02ff */
[----:B------:R-:W-:Y:S01]  /*22f0*/  IMAD R7, R17, UR11, R4 ;  /* 0x0000000b11077c24 */ /* 0x000fe2000f8e0204 */
[----:B------:R-:W-:-:S05]  /*2300*/  MOV R4, R26 ;  /* 0x0000001a00047202 */ /* 0x000fca0000000f00 */
[----:B------:R-:W-:-:S04]  /*2310*/  IMAD.WIDE.U32 R4, R17, UR10, R4 ;  /* 0x0000000a11047c25 */ /* 0x000fc8000f8e0004 */
[----:B------:R-:W-:Y:S01]  /*2320*/  FMUL.FTZ R17, R12, UR5 ;  /* 0x000000050c117c20 */ /* 0x000fe20008410000 */
[----:B-----5:R-:W-:-:S03]  /*2330*/  FFMA.FTZ R12, R9, R6, R11 ;  /* 0x00000006090c7223 */ /* 0x020fc6000001000b */
[----:B------:R-:W-:Y:S01]  /*2340*/  FFMA.FTZ R17, R8, R17, R10 ;  /* 0x0000001108117223 */ /* 0x000fe2000001000a */
[----:B------:R-:W-:Y:S02]  /*2350*/  IADD3 R7, PT, PT, R5, R7, RZ ;  /* 0x0000000705077210 */ /* 0x000fe40007ffe0ff */
[----:B-1----:R-:W-:Y:S02]  /*2360*/  LEA R6, P1, R4, UR14, 0x1 ;  /* 0x0000000e04067c11 */ /* 0x002fe4000f8208ff */
[----:B------:R-:W-:Y:S02]  /*2370*/  F2FP.BF16.F32.PACK_AB R5, R12, R17 ;  /* 0x000000110c05723e */ /* 0x000fe400000010ff */
[----:B------:R-:W-:-:S05]  /*2380*/  LEA.HI.X R7, R4, UR15, R7, 0x1, P1 ;  /* 0x0000000f04077c11 */ /* 0x000fca00088f0c07 */
[----:B------:R0:W-:Y:S04]  /*2390*/  STG.E desc[UR16][R6.64], R5 ;  /* 0x0000000506007986 */ /* 0x0001e8000c101910 */
.L_x_1515:
[----:B------:R-:W-:Y:S05]  /*23a0*/  BSYNC.RECONVERGENT B1 ;  /* 0x0000000000017941 */ /* 0x000fea0003800200 */
.L_x_1514:
[----:B------:R-:W-:Y:S05]  /*23b0*/  @P2 BRA `(.L_x_1516) ;  /* 0x0000000800602947 */ /* 0x000fea0003800000 */
[----:B------:R-:W1:Y:S01]  /*23c0*/  LDCU.64 UR10, c[0x0][0x3e0] ;  /* 0x00007c00ff0a77ac */ /* 0x000e620008000a00 */
[--C-:B------:R-:W-:Y:S01]  /*23d0*/  FADD.FTZ R14, R14, -R16.reuse ;  /* 0x800000100e0e7221 */ /* 0x100fe20000010000 */
[----:B------:R-:W-:Y:S01]  /*23e0*/  FADD.FTZ R13, R13, -R16 ;  /* 0x800000100d0d7221 */ /* 0x000fe20000010000 */
[----:B------:R-:W-:Y:S01]  /*23f0*/  IMAD.MOV.U32 R24, RZ, RZ, R26 ;  /* 0x000000ffff187224 */ /* 0x000fe200078e001a */
[----:B------:R-:W2:Y:S01]  /*2400*/  LDCU.64 UR12, c[0x0][0x380] ;  /* 0x00007000ff0c77ac */ /* 0x000ea20008000a00 */
[----:B0-----:R-:W-:Y:S01]  /*2410*/  FMUL.FTZ R5, R14, UR5 ;  /* 0x000000050e057c20 */ /* 0x001fe20008410000 */
[----:B------:R-:W-:-:S04]  /*2420*/  FMUL.FTZ R4, R13, UR5 ;  /* 0x000000050d047c20 */ /* 0x000fc80008410000 */
[----:B-----5:R-:W-:Y:S01]  /*2430*/  FFMA.FTZ R6, R9, R4, R11 ;  /* 0x0000000409067223 */ /* 0x020fe2000001000b */
[----:B-1----:R-:W-:Y:S02]  /*2440*/  IMAD R18, R18, UR10, RZ ;  /* 0x0000000a12127c24 */ /* 0x002fe4000f8e02ff */
[----:B------:R-:W-:-:S04]  /*2450*/  IMAD.WIDE.U32 R24, R3, UR10, R24 ;  /* 0x0000000a03187c25 */ /* 0x000fc8000f8e0018 */
[----:B------:R-:W-:Y:S02]  /*2460*/  IMAD R7, R3, UR11, R18 ;  /* 0x0000000b03077c24 */ /* 0x000fe4000f8e0212 */
[----:B------:R-:W-:Y:S01]  /*2470*/  FFMA.FTZ R3, R8, R5, R10 ;  /* 0x0000000508037223 */ /* 0x000fe2000001000a */
[----:B--2---:R-:W-:Y:S02]  /*2480*/  LEA R4, P1, R24, UR12, 0x1 ;  /* 0x0000000c18047c11 */ /* 0x004fe4000f8208ff */
[----:B------:R-:W-:Y:S02]  /*2490*/  IADD3 R7, PT, PT, R25, R7, RZ ;  /* 0x0000000719077210 */ /* 0x000fe40007ffe0ff */
[----:B------:R-:W-:Y:S02]  /*24a0*/  F2FP.BF16.F32.PACK_AB R3, R6, R3 ;  /* 0x000000030603723e */ /* 0x000fe400000010ff */
[----:B------:R-:W-:-:S05]  /*24b0*/  LEA.HI.X R5, R24, UR13, R7, 0x1, P1 ;  /* 0x0000000d18057c11 */ /* 0x000fca00088f0c07 */
[----:B------:R1:W-:Y:S01]  /*24c0*/  STG.E desc[UR16][R4.64], R3 ;  /* 0x0000000304007986 */ /* 0x0003e2000c101910 */
[----:B------:R-:W-:Y:S05]  /*24d0*/  BRA `(.L_x_1516) ;  /* 0x0000000800187947 */ /* 0x000fea0003800000 */
.L_x_1509:
[----:B------:R-:W0:Y:S01]  /*24e0*/  LDCU.64 UR10, c[0x0][0x3e8] ;  /* 0x00007d00ff0a77ac */ /* 0x000e220008000a00 */
[----:B------:R-:W-:Y:S01]  /*24f0*/  BSSY.RECONVERGENT B1, `(.L_x_1517) ;  /* 0x0000020000017945 */ /* 0x000fe20003800200 */
[----:B0-----:R-:W-:-:S04]  /*2500*/  ISETP.GE.U32.AND P2, PT, R22, UR10, PT ;  /* 0x0000000a16007c0c */ /* 0x001fc8000bf46070 */
[----:B------:R-:W-:-:S13]  /*2510*/  ISETP.GE.AND.EX P2, PT, R2, UR11, PT, P2 ;  /* 0x0000000b02007c0c */ /* 0x000fda000bf46320 */
[----:B------:R-:W-:Y:S05]  /*2520*/  @P2 BRA `(.L_x_1518) ;  /* 0x0000000000702947 */ /* 0x000fea0003800000 */
[--C-:B------:R-:W-:Y:S01]  /*2530*/  FADD.FTZ R5, R5, -R16.reuse ;  /* 0x8000001005057221 */ /* 0x100fe20000010000 */
[----:B------:R-:W-:Y:S01]  /*2540*/  FADD.FTZ R4, R4, -R16 ;  /* 0x8000001004047221 */ /* 0x000fe20000010000 */
[----:B------:R-:W0:Y:S02]  /*2550*/  LDCU.64 UR12, c[0x0][0x3e0] ;  /* 0x00007c00ff0c77ac */ /* 0x000e240008000a00 */
[----:B------:R-:W-:Y:S01]  /*2560*/  FMUL.FTZ R5, R5, UR5 ;  /* 0x0000000505057c20 */ /* 0x000fe20008410000 */
[----:B------:R-:W-:Y:S01]  /*2570*/  FMUL.FTZ R4, R4, UR5 ;  /* 0x0000000504047c20 */ /* 0x000fe20008410000 */
[----:B------:R-:W1:Y:S02]  /*2580*/  LDCU.64 UR14, c[0x0][0x380] ;  /* 0x00007000ff0e77ac */ /* 0x000e640008000a00 */
[----:B-----5:R-:W-:Y:S01]  /*2590*/  FFMA.FTZ R5, R8, R5, R10 ;  /* 0x0000000508057223 */ /* 0x020fe2000001000a */
[----:B------:R-:W-:-:S03]  /*25a0*/  FFMA.FTZ R4, R9, R4, R11 ;  /* 0x0000000409047223 */ /* 0x000fc6000001000b */
[----:B------:R-:W-:Y:S01]  /*25b0*/  FMUL.FTZ R18, R5, -1.4426950216293334961 ;  /* 0xbfb8aa3b05127820 */ /* 0x000fe20000410000 */
[----:B------:R-:W-:-:S05]  /*25c0*/  FMUL.FTZ R19, R4, -1.4426950216293334961 ;  /* 0xbfb8aa3b04137820 */ /* 0x000fca0000410000 */
[----:B------:R-:W2:Y:S04]  /*25d0*/  MUFU.EX2 R18, R18 ;  /* 0x0000001200127308 */ /* 0x000ea80000000800 */
[----:B------:R-:W3:Y:S01]  /*25e0*/  MUFU.EX2 R19, R19 ;  /* 0x0000001300137308 */ /* 0x000ee20000000800 */
[----:B--2---:R-:W-:Y:S01]  /*25f0*/  FADD.FTZ R29, R18, 1 ;  /* 0x3f800000121d7421 */ /* 0x004fe20000010000 */
[----:B------:R-:W-:-:S03]  /*2600*/  MOV R18, R26 ;  /* 0x0000001a00127202 */ /* 0x000fc60000000f00 */
[----:B------:R3:W2:Y:S02]  /*2610*/  MUFU.RCP R28, R29 ;  /* 0x0000001d001c7308 */ /* 0x0006a40000001000 */
[----:B---3--:R-:W-:Y:S01]  /*2620*/  FADD.FTZ R29, R19, 1 ;  /* 0x3f800000131d7421 */ /* 0x008fe20000010000 */
[----:B------:R-:W-:-:S05]  /*2630*/  MOV R19, R25 ;  /* 0x0000001900137202 */ /* 0x000fca0000000f00 */
[----:B------:R-:W3:Y:S01]  /*2640*/  MUFU.RCP R29, R29 ;  /* 0x0000001d001d7308 */ /* 0x000ee20000001000 */
[----:B0-----:R-:W-:-:S04]  /*2650*/  IMAD.WIDE.U32 R18, R22, UR12, R18 ;  /* 0x0000000c16127c25 */ /* 0x001fc8000f8e0012 */
[----:B--2---:R-:W-:Y:S01]  /*2660*/  FMUL.FTZ R28, R5, R28 ;  /* 0x0000001c051c7220 */ /* 0x004fe20000410000 */
[----:B---3--:R-:W-:Y:S01]  /*2670*/  FMUL.FTZ R5, R4, R29 ;  /* 0x0000001d04057220 */ /* 0x008fe20000410000 */
[----:B-1----:R-:W-:-:S04]  /*2680*/  LEA R4, P2, R18, UR14, 0x1 ;  /* 0x0000000e12047c11 */ /* 0x002fc8000f8408ff */
[----:B------:R-:W-:Y:S01]  /*2690*/  F2FP.BF16.F32.PACK_AB R28, R5, R28 ;  /* 0x0000001c051c723e */ /* 0x000fe200000010ff */
[----:B------:R-:W-:-:S04]  /*26a0*/  IMAD R5, R2, UR12, RZ ;  /* 0x0000000c02057c24 */ /* 0x000fc8000f8e02ff */
[----:B------:R-:W-:-:S04]  /*26b0*/  IMAD R5, R22, UR13, R5 ;  /* 0x0000000d16057c24 */ /* 0x000fc8000f8e0205 */
[----:B------:R-:W-:-:S05]  /*26c0*/  IMAD.IADD R5, R19, 0x1, R5 ;  /* 0x0000000113057824 */ /* 0x000fca00078e0205 */
[----:B------:R-:W-:-:S05]  /*26d0*/  LEA.HI.X R5, R18, UR15, R5, 0x1, P2 ;  /* 0x0000000f12057c11 */ /* 0x000fca00090f0c05 */
[----:B------:R0:W-:Y:S02]  /*26e0*/  STG.E desc[UR16][R4.64], R28 ;  /* 0x0000001c04007986 */ /* 0x0001e4000c101910 */
.L_x_1518:
[----:B------:R-:W-:Y:S05]  /*26f0*/  BSYNC.RECONVERGENT B1 ;  /* 0x0000000000017941 */ /* 0x000fea0003800200 */
.L_x_1517:
[C---:B------:R-:W-:Y:S01]  /*2700*/  IADD3 R19, PT, PT, R22.reuse, 0x40, RZ ;  /* 0x0000004016137810 */ /* 0x040fe20007ffe0ff */
[----:B------:R-:W-:Y:S01]  /*2710*/  BSSY.RECONVERGENT B1, `(.L_x_1519) ;  /* 0x0000022000017945 */ /* 0x000fe20003800200 */
[----:B------:R-:W-:Y:S02]  /*2720*/  IADD3 R18, PT, PT, R22, 0xc0, RZ ;  /* 0x000000c016127810 */ /* 0x000fe40007ffe0ff */
[----:B------:R-:W-:Y:S02]  /*2730*/  ISETP.GE.U32.AND P2, PT, R19, UR10, PT ;  /* 0x0000000a13007c0c */ /* 0x000fe4000bf46070 */
[----:B0-----:R-:W-:-:S04]  /*2740*/  SHF.R.S32.HI R4, RZ, 0x1f, R19 ;  /* 0x0000001fff047819 */ /* 0x001fc80000011413 */
        /* <DEDUP_REMOVED lines=15> */
[----:B---3--:R-:W-:-:S05]  /*2840*/  FADD.FTZ R5, R29, 1 ;  /* 0x3f8000001d057421 */ /* 0x008fca0000010000 */
[----:B------:R-:W2:Y:S08]  /*2850*/  MUFU.RCP R28, R28 ;  /* 0x0000001c001c7308 */ /* 0x000eb00000001000 */
[----:B------:R-:W3:Y:S01]  /*2860*/  MUFU.RCP R5, R5 ;  /* 0x0000000500057308 */ /* 0x000ee20000001000 */
[----:B--2---:R-:W-:Y:S01]  /*2870*/  FMUL.FTZ R3, R3, R28 ;  /* 0x0000001c03037220 */ /* 0x004fe20000410000 */
[----:B0-----:R-:W-:Y:S01]  /*2880*/  IMAD R28, R4, UR12, RZ ;  /* 0x0000000c041c7c24 */ /* 0x001fe2000f8e02ff */
[----:B------:R-:W-:-:S03]  /*2890*/  MOV R4, R26 ;  /* 0x0000001a00047202 */ /* 0x000fc60000000f00 */
[C---:B------:R-:W-:Y:S02]  /*28a0*/  IMAD R28, R19.reuse, UR13, R28 ;  /* 0x0000000d131c7c24 */ /* 0x040fe4000f8e021c */
[----:B---3--:R-:W-:Y:S01]  /*28b0*/  FMUL.FTZ R6, R6, R5 ;  /* 0x0000000506067220 */ /* 0x008fe20000410000 */
[----:B------:R-:W-:Y:S02]  /*28c0*/  IMAD.MOV.U32 R5, RZ, RZ, R25 ;  /* 0x000000ffff057224 */ /* 0x000fe400078e0019 */
[----:B------:R-:W-:Y:S02]  /*28d0*/  IMAD.WIDE.U32 R4, R19, UR12, R4 ;  /* 0x0000000c13047c25 */ /* 0x000fe4000f8e0004 */
[----:B------:R-:W-:-:S03]  /*28e0*/  F2FP.BF16.F32.PACK_AB R3, R6, R3 ;  /* 0x000000030603723e */ /* 0x000fc600000010ff */
[----:B------:R-:W-:Y:S02]  /*28f0*/  IADD3 R19, PT, PT, R5, R28, RZ ;  /* 0x0000001c05137210 */ /* 0x000fe40007ffe0ff */
[----:B-1----:R-:W-:-:S04]  /*2900*/  LEA R28, P2, R4, UR14, 0x1 ;  /* 0x0000000e041c7c11 */ /* 0x002fc8000f8408ff */
[----:B------:R-:W-:-:S05]  /*2910*/  LEA.HI.X R29, R4, UR15, R19, 0x1, P2 ;  /* 0x0000000f041d7c11 */ /* 0x000fca00090f0c13 */
[----:B------:R0:W-:Y:S04]  /*2920*/  STG.E desc[UR16][R28.64], R3 ;  /* 0x000000031c007986 */ /* 0x0001e8000c101910 */
.L_x_1520:
[----:B------:R-:W-:Y:S05]  /*2930*/  BSYNC.RECONVERGENT B1 ;  /* 0x0000000000017941 */ /* 0x000fea0003800200 */
.L_x_1519:
[----:B------:R-:W-:Y:S01]  /*2940*/  ISETP.GE.U32.AND P2, PT, R18, UR10, PT ;  /* 0x0000000a12007c0c */ /* 0x000fe2000bf46070 */
[----:B------:R-:W-:Y:S01]  /*2950*/  BSSY.RECONVERGENT B1, `(.L_x_1521) ;  /* 0x0000021000017945 */ /* 0x000fe20003800200 */
[----:B0-----:R-:W-:-:S04]  /*2960*/  SHF.R.S32.HI R3, RZ, 0x1f, R18 ;  /* 0x0000001fff037819 */ /* 0x001fc80000011412 */
[----:B------:R-:W-:Y:S01]  /*2970*/  ISETP.GE.AND.EX P2, PT, R3, UR11, PT, P2 ;  /* 0x0000000b03007c0c */ /* 0x000fe2000bf46320 */
[----:B------:R-:W-:-:S12]  /*2980*/  @P1 BRA `(.L_x_1522) ;  /* 0x0000000000741947 */ /* 0x000fd80003800000 */
[--C-:B------:R-:W-:Y:S01]  /*2990*/  FADD.FTZ R12, R12, -R16.reuse ;  /* 0x800000100c0c7221 */ /* 0x100fe20000010000 */
[----:B------:R-:W-:Y:S01]  /*29a0*/  FADD.FTZ R7, R7, -R16 ;  /* 0x8000001007077221 */ /* 0x000fe20000010000 */
[----:B------:R-:W0:Y:S02]  /*29b0*/  LDCU.64 UR12, c[0x0][0x3e0] ;  /* 0x00007c00ff0c77ac */ /* 0x000e240008000a00 */
[----:B------:R-:W-:Y:S01]  /*29c0*/  FMUL.FTZ R19, R12, UR5 ;  /* 0x000000050c137c20 */ /* 0x000fe20008410000 */
[----:B------:R-:W-:Y:S01]  /*29d0*/  FMUL.FTZ R12, R7, UR5 ;  /* 0x00000005070c7c20 */ /* 0x000fe20008410000 */
[----:B------:R-:W1:Y:S01]  /*29e0*/  LDCU.64 UR14, c[0x0][0x380] ;  /* 0x00007000ff0e77ac */ /* 0x000e620008000a00 */
[----:B------:R-:W-:Y:S01]  /*29f0*/  SHF.R.S32.HI R7, RZ, 0x1f, R17 ;  /* 0x0000001fff077819 */ /* 0x000fe20000011411 */
[----:B-----5:R-:W-:Y:S01]  /*2a00*/  FFMA.FTZ R19, R8, R19, R10 ;  /* 0x0000001308137223 */ /* 0x020fe2000001000a */
[----:B------:R-:W-:-:S03]  /*2a10*/  FFMA.FTZ R12, R9, R12, R11 ;  /* 0x0000000c090c7223 */ /* 0x000fc6000001000b */
[----:B------:R-:W-:Y:S01]  /*2a20*/  FMUL.FTZ R4, R19, -1.4426950216293334961 ;  /* 0xbfb8aa3b13047820 */ /* 0x000fe20000410000 */
[----:B------:R-:W-:-:S05]  /*2a30*/  FMUL.FTZ R5, R12, -1.4426950216293334961 ;  /* 0xbfb8aa3b0c057820 */ /* 0x000fca0000410000 */
[----:B------:R-:W2:Y:S01]  /*2a40*/  MUFU.EX2 R4, R4 ;  /* 0x0000000400047308 */ /* 0x000ea20000000800 */
[----:B0-----:R-:W-:-:S03]  /*2a50*/  IMAD R7, R7, UR12, RZ ;  /* 0x0000000c07077c24 */ /* 0x001fc6000f8e02ff */
[----:B------:R-:W0:Y:S01]  /*2a60*/  MUFU.EX2 R5, R5 ;  /* 0x0000000500057308 */ /* 0x000e220000000800 */
[----:B------:R-:W-:Y:S02]  /*2a70*/  IMAD R7, R17, UR13, R7 ;  /* 0x0000000d11077c24 */ /* 0x000fe4000f8e0207 */
[----:B--2---:R-:W-:Y:S01]  /*2a80*/  FADD.FTZ R29, R4, 1 ;  /* 0x3f800000041d7421 */ /* 0x004fe20000010000 */
[----:B------:R-:W-:Y:S01]  /*2a90*/  MOV R4, R26 ;  /* 0x0000001a00047202 */ /* 0x000fe20000000f00 */
[----:B0-----:R-:W-:Y:S02]  /*2aa0*/  FADD.FTZ R6, R5, 1 ;  /* 0x3f80000005067421 */ /* 0x001fe40000010000 */
[----:B------:R-:W0:Y:S01]  /*2ab0*/  MUFU.RCP R28, R29 ;  /* 0x0000001d001c7308 */ /* 0x000e220000001000 */
[----:B------:R-:W-:-:S03]  /*2ac0*/  MOV R5, R25 ;  /* 0x0000001900057202 */ /* 0x000fc60000000f00 */
[----:B------:R-:W-:-:S04]  /*2ad0*/  IMAD.WIDE.U32 R4, R17, UR12, R4 ;  /* 0x0000000c11047c25 */ /* 0x000fc8000f8e0004 */
[----:B------:R-:W2:Y:S01]  /*2ae0*/  MUFU.RCP R6, R6 ;  /* 0x0000000600067308 */ /* 0x000ea20000001000 */
[----:B------:R-:W-:Y:S02]  /*2af0*/  IMAD.IADD R7, R5, 0x1, R7 ;  /* 0x0000000105077824 */ /* 0x000fe400078e0207 */
[----:B0-----:R-:W-:Y:S01]  /*2b00*/  FMUL.FTZ R28, R19, R28 ;  /* 0x0000001c131c7220 */ /* 0x001fe20000410000 */
[----:B--2---:R-:W-:Y:S01]  /*2b10*/  FMUL.FTZ R17, R12, R6 ;  /* 0x000000060c117220 */ /* 0x004fe20000410000 */
[----:B-1----:R-:W-:-:S04]  /*2b20*/  LEA R6, P1, R4, UR14, 0x1 ;  /* 0x0000000e04067c11 */ /* 0x002fc8000f8208ff */
[----:B------:R-:W-:Y:S02]  /*2b30*/  LEA.HI.X R7, R4, UR15, R7, 0x1, P1 ;  /* 0x0000000f04077c11 */ /* 0x000fe400088f0c07 */
[----:B------:R-:W-:-:S05]  /*2b40*/  F2FP.BF16.F32.PACK_AB R17, R17, R28 ;  /* 0x0000001c1111723e */ /* 0x000fca00000010ff */
[----:B------:R0:W-:Y:S02]  /*2b50*/  STG.E desc[UR16][R6.64], R17 ;  /* 0x0000001106007986 */ /* 0x0001e4000c101910 */
.L_x_1522:
[----:B------:R-:W-:Y:S05]  /*2b60*/  BSYNC.RECONVERGENT B1 ;  /* 0x0000000000017941 */ /* 0x000fea0003800200 */
.L_x_1521:
[----:B------:R-:W-:Y:S05]  /*2b70*/  @P2 BRA `(.L_x_1516) ;  /* 0x0000000000702947 */ /* 0x000fea0003800000 */
[--C-:B------:R-:W-:Y:S01]  /*2b80*/  FADD.FTZ R14, R14, -R16.reuse ;  /* 0x800000100e0e7221 */ /* 0x100fe20000010000 */
[----:B------:R-:W-:Y:S01]  /*2b90*/  FADD.FTZ R13, R13, -R16 ;  /* 0x800000100d0d7221 */ /* 0x000fe20000010000 */
[----:B------:R-:W1:Y:S02]  /*2ba0*/  LDCU.64 UR10, c[0x0][0x3e0] ;  /* 0x00007c00ff0a77ac */ /* 0x000e640008000a00 */
[----:B------:R-:W-:Y:S01]  /*2bb0*/  FMUL.FTZ R5, R14, UR5 ;  /* 0x000000050e057c20 */ /* 0x000fe20008410000 */
[----:B0-----:R-:W-:Y:S01]  /*2bc0*/  FMUL.FTZ R6, R13, UR5 ;  /* 0x000000050d067c20 */ /* 0x001fe20008410000 */
[----:B------:R-:W0:Y:S02]  /*2bd0*/  LDCU.64 UR12, c[0x0][0x380] ;  /* 0x00007000ff0c77ac */ /* 0x000e240008000a00 */
[----:B-----5:R-:W-:Y:S01]  /*2be0*/  FFMA.FTZ R8, R8, R5, R10 ;  /* 0x0000000508087223 */ /* 0x020fe2000001000a */
[----:B------:R-:W-:Y:S01]  /*2bf0*/  FFMA.FTZ R9, R9, R6, R11 ;  /* 0x0000000609097223 */ /* 0x000fe2000001000b */
[----:B------:R-:W-:-:S02]  /*2c00*/  MOV R5, R25 ;  /* 0x0000001900057202 */ /* 0x000fc40000000f00 */
[----:B------:R-:W-:Y:S01]  /*2c10*/  FMUL.FTZ R4, R8, -1.4426950216293334961 ;  /* 0xbfb8aa3b08047820 */ /* 0x000fe20000410000 */
[----:B------:R-:W-:-:S05]  /*2c20*/  FMUL.FTZ R10, R9, -1.4426950216293334961 ;  /* 0xbfb8aa3b090a7820 */ /* 0x000fca0000410000 */
[----:B------:R-:W2:Y:S01]  /*2c30*/  MUFU.EX2 R4, R4 ;  /* 0x0000000400047308 */ /* 0x000ea20000000800 */
[----:B-1----:R-:W-:-:S03]  /*2c40*/  IMAD R3, R3, UR10, RZ ;  /* 0x0000000a03037c24 */ /* 0x002fc6000f8e02ff */
[----:B------:R-:W1:Y:S01]  /*2c50*/  MUFU.EX2 R10, R10 ;  /* 0x0000000a000a7308 */ /* 0x000e620000000800 */
[----:B------:R-:W-:Y:S02]  /*2c60*/  IMAD R3, R18, UR11, R3 ;  /* 0x0000000b12037c24 */ /* 0x000fe4000f8e0203 */
[----:B--2---:R-:W-:Y:S01]  /*2c70*/  FADD.FTZ R6, R4, 1 ;  /* 0x3f80000004067421 */ /* 0x004fe20000010000 */
[----:B------:R-:W-:Y:S01]  /*2c80*/  MOV R4, R26 ;  /* 0x0000001a00047202 */ /* 0x000fe20000000f00 */
[----:B-1----:R-:W-:Y:S02]  /*2c90*/  FADD.FTZ R11, R10, 1 ;  /* 0x3f8000000a0b7421 */ /* 0x002fe40000010000 */
[----:B------:R0:W1:Y:S02]  /*2ca0*/  MUFU.RCP R7, R6 ;  /* 0x0000000600077308 */ /* 0x0000640000001000 */
[----:B------:R-:W-:-:S05]  /*2cb0*/  IMAD.WIDE.U32 R4, R18, UR10, R4 ;  /* 0x0000000a12047c25 */ /* 0x000fca000f8e0004 */
[----:B------:R-:W-:Y:S01]  /*2cc0*/  IADD3 R3, PT, PT, R5, R3, RZ ;  /* 0x0000000305037210 */ /* 0x000fe20007ffe0ff */
[----:B------:R-:W2:Y:S01]  /*2cd0*/  MUFU.RCP R12, R11 ;  /* 0x0000000b000c7308 */ /* 0x000ea20000001000 */
[----:B0-----:R-:W-:Y:S01]  /*2ce0*/  LEA R6, P1, R4, UR12, 0x1 ;  /* 0x0000000c04067c11 */ /* 0x001fe2000f8208ff */
[----:B-1----:R-:W-:-:S03]  /*2cf0*/  FMUL.FTZ R8, R8, R7 ;  /* 0x0000000708087220 */ /* 0x002fc60000410000 */
[----:B------:R-:W-:Y:S01]  /*2d00*/  LEA.HI.X R7, R4, UR13, R3, 0x1, P1 ;  /* 0x0000000d04077c11 */ /* 0x000fe200088f0c03 */
[----:B--2---:R-:W-:-:S05]  /*2d10*/  FMUL.FTZ R9, R9, R12 ;  /* 0x0000000c09097220 */ /* 0x004fca0000410000 */
[----:B------:R-:W-:-:S05]  /*2d20*/  F2FP.BF16.F32.PACK_AB R9, R9, R8 ;  /* 0x000000080909723e */ /* 0x000fca00000010ff */
[----:B------:R2:W-:Y:S02]  /*2d30*/  STG.E desc[UR16][R6.64], R9 ;  /* 0x0000000906007986 */ /* 0x0005e4000c101910 */
.L_x_1516:
[----:B------:R-:W-:Y:S05]  /*2d40*/  BSYNC.RECONVERGENT B0 ;  /* 0x0000000000007941 */ /* 0x000fea0003800200 */
.L_x_1508:
[----:B------:R-:W-:Y:S02]  /*2d50*/  UIADD3 UR9, UPT, UPT, UR21, UR9, URZ ;  /* 0x0000000915097290 */ /* 0x000fe4000fffe0ff */
[----:B------:R-:W-:Y:S02]  /*2d60*/  UIADD3 UR4, UPT, UPT, UR4, 0x1, URZ ;  /* 0x0000000104047890 */ /* 0x000fe4000fffe0ff */
[----:B------:R-:W-:-:S09]  /*2d70*/  UISETP.GE.AND UP1, UPT, UR9, UR7, UPT ;  /* 0x000000070900728c */ /* 0x000fd2000bf26270 */
[----:B------:R-:W-:Y:S05]  /*2d80*/  BRA.U !UP1, `(.L_x_1523) ;  /* 0xffffffd509247547 */ /* 0x000fea000b83ffff */
[----:B------:R-:W-:Y:S05]  /*2d90*/  EXIT ;  /* 0x000000000000794d */ /* 0x000fea0003800000 */
.L_x_1524:
        /* <DEDUP_REMOVED lines=14> */
.L_x_2505:


//--------------------- .text._Z35group_norm_nhwc_fwd_one_pass_kernelI11Bf16IOFp32WLi512ELi4ELi128EEv26Group_norm_nhwc_fwd_params --------------------------
	.section	.text._Z35group_norm_nhwc_fwd_one_pass_kernelI11Bf16IOFp32WLi512ELi4ELi128EEv26Group_norm_nhwc_fwd_params,"ax",@progbits
	.align	128
        .global         _Z35group_norm_nhwc_fwd_one_pass_kernelI11Bf16IOFp32WLi512ELi4ELi128EEv26Group_norm_nhwc_fwd_params
        .type           _Z35group_norm_nhwc_fwd_one_pass_kernelI11Bf16IOFp32WLi512ELi4ELi128EEv26Group_norm_nhwc_fwd_params,@function
        .size           _Z35group_norm_nhwc_fwd_one_pass_kernelI11Bf16IOFp32WLi512ELi4ELi128EEv26Group_norm_nhwc_fwd_params,(.L_x_2506 - _Z35group_norm_nhwc_fwd_one_pass_kernelI11Bf16IOFp32WLi512ELi4ELi128EEv26Group_norm_nhwc_fwd_params)
        .other          _Z35group_norm_nhwc_fwd_one_pass_kernelI11Bf16IOFp32WLi512ELi4ELi128EEv26Group_norm_nhwc_fwd_params,@"STO_CUDA_ENTRY STV_DEFAULT"
_Z35group_norm_nhwc_fwd_one_pass_kernelI11Bf16IOFp32WLi512ELi4ELi128EEv26Group_norm_nhwc_fwd_params:
.text._Z35group_norm_nhwc_fwd_one_pass_kernelI11Bf16IOFp32WLi512ELi4ELi128EEv26Group_norm_nhwc_fwd_params:
        /* <DEDUP_REMOVED lines=12> */
[----:B------:R-:W3:Y:S05]  /*00c0*/  LDCU.64 UR10, c[0x0][0x388] ;  /* 0x00007100ff0a77ac */ /* 0x000eea0008000a00 */
[----:B------:R-:W4:Y:S01]  /*00d0*/  S2UR UR4, SR_CgaCtaId ;  /* 0x00000000000479c3 */ /* 0x000f220000008800 */
[----:B------:R-:W0:Y:S01]  /*00e0*/  LDCU UR21, c[0x0][0x374] ;  /* 0x00006e80ff1577ac */ /* 0x000e220008000800 */
[----:B------:R-:W5:Y:S06]  /*00f0*/  LDCU.U8 UR9, c[0x0][0x3fc] ;  /* 0x00007f80ff0977ac */ /* 0x000f6c0008000000 */
[----:B------:R-:W2:Y:S01]  /*0100*/  LDC R20, c[0x0][0x370] ;  /* 0x0000dc00ff147b82 */ /* 0x000ea20000000800 */
[----:B------:R-:W-:Y:S01]  /*0110*/  UMOV UR8, 0x400 ;  /* 0x0000040000087882 */ /* 0x000fe20000000000 */
[----:B------:R-:W2:Y:S01]  /*0120*/  LDCU.64 UR16, c[0x0][0x358] ;  /* 0x00006b00ff1077ac */ /* 0x000ea20008000a00 */
[----:B-1----:R-:W-:-:S02]  /*0130*/  MOV R3, UR5 ;  /* 0x0000000500037c02 */ /* 0x002fc40008000f00 */
[----:B---3--:R-:W-:Y:S02]  /*0140*/  ISETP.NE.U32.AND P1, PT, RZ, UR10, PT ;  /* 0x0000000aff007c0c */ /* 0x008fe4000bf25070 */
[----:B0-----:R-:W-:Y:S01]  /*0150*/  SHF.R.U32.HI R38, RZ, 0x1, R24 ;  /* 0x00000001ff267819 */ /* 0x001fe20000011618 */
[----:B----4-:R-:W-:Y:S01]  /*0160*/  ULEA UR8, UR4, UR8, 0x18 ;  /* 0x0000000804087291 */ /* 0x010fe2000f8ec0ff */
[C---:B------:R-:W-:Y:S01]  /*0170*/  LOP3.LUT P0, RZ, R24.reuse, UR20, RZ, 0xfc, !PT ;  /* 0x0000001418ff7c12 */ /* 0x040fe2000f80fcff */
[----:B-----5:R-:W-:Y:S01]  /*0180*/  UISETP.NE.AND UP0, UPT, UR9, URZ, UPT ;  /* 0x000000ff0900728c */ /* 0x020fe2000bf05270 */
[----:B------:R-:W-:Y:S01]  /*0190*/  SHF.L.U32 R39, R24, 0x1, RZ ;  /* 0x0000000118277819 */ /* 0x000fe200000006ff */
[----:B------:R-:W-:Y:S01]  /*01a0*/  IMAD R38, R3, UR20, R38 ;  /* 0x0000001403267c24 */ /* 0x000fe2000f8e0226 */
[----:B------:R-:W-:Y:S01]  /*01b0*/  SHF.R.U32.HI R37, RZ, 0x2, R24 ;  /* 0x00000002ff257819 */ /* 0x000fe20000011618 */
[----:B------:R-:W-:Y:S01]  /*01c0*/  UMOV UR4, URZ ;  /* 0x000000ff00047c82 */ /* 0x000fe20008000000 */
[----:B------:R-:W-:Y:S01]  /*01d0*/  ISETP.NE.AND.EX P0, PT, RZ, UR11, !P0, P1 ;  /* 0x0000000bff007c0c */ /* 0x000fe2000c705310 */
[C---:B------:R-:W-:Y:S01]  /*01e0*/  VIADD R30, R38.reuse, 0x1c0 ;  /* 0x000001c0261e7836 */ /* 0x040fe20000000000 */
[C---:B------:R-:W-:Y:S01]  /*01f0*/  IADD3 R36, PT, PT, R38.reuse, 0x100, RZ ;  /* 0x0000010026247810 */ /* 0x040fe20007ffe0ff */
[----:B------:R-:W-:Y:S01]  /*0200*/  UMOV UR9, UR6 ;  /* 0x0000000600097c82 */ /* 0x000fe20008000000 */
[----:B------:R-:W-:-:S02]  /*0210*/  IADD3 R34, PT, PT, R38, 0x140, RZ ;  /* 0x0000014026227810 */ /* 0x000fc40007ffe0ff */
[----:B------:R-:W-:Y:S02]  /*0220*/  IADD3 R32, PT, PT, R38, 0x180, RZ ;  /* 0x0000018026207810 */ /* 0x000fe40007ffe0ff */
[----:B------:R-:W-:Y:S02]  /*0230*/  LOP3.LUT R39, R39, 0x2, RZ, 0xc0, !PT ;  /* 0x0000000227277812 */ /* 0x000fe400078ec0ff */
[----:B------:R-:W-:Y:S02]  /*0240*/  LOP3.LUT R37, R37, 0xf8, RZ, 0xc0, !PT ;  /* 0x000000f825257812 */ /* 0x000fe400078ec0ff */
[----:B------:R-:W-:Y:S02]  /*0250*/  SHF.R.S32.HI R35, RZ, 0x1f, R38 ;  /* 0x0000001fff237819 */ /* 0x000fe40000011426 */
[----:B------:R-:W-:Y:S02]  /*0260*/  SHF.R.S32.HI R33, RZ, 0x1f, R36 ;  /* 0x0000001fff217819 */ /* 0x000fe40000011424 */
[----:B------:R-:W-:-:S02]  /*0270*/  SHF.R.S32.HI R31, RZ, 0x1f, R34 ;  /* 0x0000001fff1f7819 */ /* 0x000fc40000011422 */
[----:B------:R-:W-:Y:S02]  /*0280*/  SHF.R.S32.HI R3, RZ, 0x1f, R32 ;  /* 0x0000001fff037819 */ /* 0x000fe40000011420 */
[----:B------:R-:W-:-:S07]  /*0290*/  SHF.R.S32.HI R5, RZ, 0x1f, R30 ;  /* 0x0000001fff057819 */ /* 0x000fce000001141e */
.L_x_1568:
[----:B0-----:R-:W0:Y:S01]  /*02a0*/  LDCU UR5, c[0x0][0x3f8] ;  /* 0x00007f00ff0577ac */ /* 0x001e220008000800 */
[----:B------:R-:W-:Y:S01]  /*02b0*/  IABS R4, UR9 ;  /* 0x0000000900047c13 */ /* 0x000fe20008000000 */
[----:B------:R-:W-:Y:S01]  /*02c0*/  HFMA2 R18, -RZ, RZ, 0, 0 ;  /* 0x00000000ff127431 */ /* 0x000fe200000001ff */
[C---:B------:R-:W-:Y:S01]  /*02d0*/  IADD3 R29, PT, PT, R38.reuse, 0x80, RZ ;  /* 0x00000080261d7810 */ /* 0x040fe20007ffe0ff */
[----:B-1----:R-:W1:Y:S01]  /*02e0*/  LDCU.64 UR14, c[0x0][0x3e8] ;  /* 0x00007d00ff0e77ac */ /* 0x002e620008000a00 */
[----:B------:R-:W-:Y:S01]  /*02f0*/  IADD3 R21, PT, PT, R38, 0x40, RZ ;  /* 0x0000004026157810 */ /* 0x000fe20007ffe0ff */
[----:B---3--:R-:W3:Y:S03]  /*0300*/  LDCU.64 UR18, c[0x0][0x3f0] ;  /* 0x00007e00ff1277ac */ /* 0x008ee60008000a00 */
[----:B------:R-:W-:Y:S02]  /*0310*/  SHF.R.S32.HI R23, RZ, 0x1f, R21 ;  /* 0x0000001fff177819 */ /* 0x000fe40000011415 */
[----:B0-----:R-:W-:-:S04]  /*0320*/  MOV R0, UR5 ;  /* 0x0000000500007c02 */ /* 0x001fc80008000f00 */
[----:B--2-4-:R-:W-:Y:S02]  /*0330*/  IABS R9, R0 ;  /* 0x0000000000097213 */ /* 0x014fe40000000000 */
[----:B-1----:R-:W-:Y:S02]  /*0340*/  ISETP.GE.U32.AND P3, PT, R29, UR14, PT ;  /* 0x0000000e1d007c0c */ /* 0x002fe4000bf66070 */
[----:B------:R-:W0:Y:S01]  /*0350*/  I2F.RP R0, R9 ;  /* 0x0000000900007306 */ /* 0x000e220000209400 */
[----:B------:R-:W-:-:S04]  /*0360*/  ISETP.GE.U32.AND P5, PT, R21, UR14, PT ;  /* 0x0000000e15007c0c */ /* 0x000fc8000bfa6070 */
[----:B------:R-:W-:-:S03]  /*0370*/  ISETP.GE.AND.EX P5, PT, R23, UR15, PT, P5 ;  /* 0x0000000f17007c0c */ /* 0x000fc6000bfa6350 */
[----:B0-----:R-:W0:Y:S10]  /*0380*/  MUFU.RCP R0, R0 ;  /* 0x0000000000007308 */ /* 0x001e340000001000 */
[----:B-----5:R-:W1:Y:S08]  /*0390*/  @!P5 LDC.64 R14, c[0x0][0x3e0] ;  /* 0x0000f800ff0edb82 */ /* 0x020e700000000a00 */
[----:B------:R-:W4:Y:S01]  /*03a0*/  @!P5 LDC.64 R12, c[0x0][0x390] ;  /* 0x0000e400ff0cdb82 */ /* 0x000f220000000a00 */
[----:B0-----:R-:W-:-:S04]  /*03b0*/  IADD3 R6, PT, PT, R0, 0xffffffe, RZ ;  /* 0x0ffffffe00067810 */ /* 0x001fc80007ffe0ff */
[----:B------:R0:W5:Y:S02]  /*03c0*/  F2I.FTZ.U32.TRUNC.NTZ R7, R6 ;  /* 0x0000000600077305 */ /* 0x000164000021f000 */
[----:B0-----:R-:W-:-:S05]  /*03d0*/  HFMA2 R6, -RZ, RZ, 0, 0 ;  /* 0x00000000ff067431 */ /* 0x001fca00000001ff */
[----:B------:R-:W-:Y:S02]  /*03e0*/  R2UR UR10, R6 ;  /* 0x00000000060a72ca */ /* 0x000fe400000e0000 */
[----:B-----5:R-:W-:Y:S02]  /*03f0*/  R2UR UR11, R7 ;  /* 0x00000000070b72ca */ /* 0x020fe400000e0000 */
[----:B------:R-:W-:-:S05]  /*0400*/  IADD3 R2, PT, PT, RZ, -R7, RZ ;  /* 0x80000007ff027210 */ /* 0x000fca0007ffe0ff */
[----:B------:R-:W-:Y:S02]  /*0410*/  IMAD R11, R2, R9, RZ ;  /* 0x00000009020b7224 */ /* 0x000fe400078e02ff */
[----:B------:R-:W-:-:S04]  /*0420*/  IMAD.MOV.U32 R2, RZ, RZ, R4 ;  /* 0x000000ffff027224 */ /* 0x000fc800078e0004 */
[----:B------:R-:W-:Y:S01]  /*0430*/  IMAD.HI.U32 R11, R7, R11, UR10 ;  /* 0x0000000a070b7e27 */ /* 0x000fe2000f8e000b */
[----:B------:R-:W-:Y:S02]  /*0440*/  R2UR UR12, R2 ;  /* 0x00000000020c72ca */ /* 0x000fe400000e0000 */
[----:B---3--:R-:W-:Y:S02]  /*0450*/  MOV R7, UR18 ;  /* 0x0000001200077c02 */ /* 0x008fe40008000f00 */
[----:B------:R-:W-:Y:S02]  /*0460*/  R2UR UR10, R11 ;  /* 0x000000000b0a72ca */ /* 0x000fe400000e0000 */
[----:B------:R-:W-:-:S04]  /*0470*/  SHF.R.S32.HI R11, RZ, 0x1f, R29 ;  /* 0x0000001fff0b7819 */ /* 0x000fc8000001141d */
[----:B------:R-:W-:-:S07]  /*0480*/  ISETP.GE.AND.EX P3, PT, R11, UR15, PT, P3 ;  /* 0x0000000f0b007c0c */ /* 0x000fce000bf66330 */
[----:B------:R-:W-:Y:S02]  /*0490*/  UIMAD.WIDE.U32 UR10, UR10, UR12, URZ ;  /* 0x0000000c0a0a72a5 */ /* 0x000fe4000f8e00ff */
[----:B------:R-:W-:-:S04]  /*04a0*/  ULOP3.LUT UR10, UR9, UR5, URZ, 0x3c, !UPT ;  /* 0x00000005090a7292 */ /* 0x000fc8000f8e3cff */
[----:B------:R-:W-:Y:S01]  /*04b0*/  IADD3 R0, PT, PT, RZ, -UR11, RZ ;  /* 0x8000000bff007c10 */ /* 0x000fe2000fffe0ff */
[----:B------:R-:W0:Y:S04]  /*04c0*/  @!P3 LDC.64 R16, c[0x0][0x390] ;  /* 0x0000e400ff10bb82 */ /* 0x000e280000000a00 */
        /* <DEDUP_REMOVED lines=8> */
[----:B------:R-:W3:Y:S01]  /*0550*/  @!P3 LDC.64 R8, c[0x0][0x3e0] ;  /* 0x0000f800ff08bb82 */ /* 0x000ee20000000a00 */
[----:B------:R-:W-:-:S04]  /*0560*/  IADD3 R0, PT, PT, R38, 0xc0, RZ ;  /* 0x000000c026007810 */ /* 0x000fc80007ffe0ff */
[----:B------:R-:W-:Y:S02]  /*0570*/  ISETP.GE.U32.AND P2, PT, R0, UR14, PT ;  /* 0x0000000e00007c0c */ /* 0x000fe4000bf46070 */
[----:B------:R-:W-:-:S04]  /*0580*/  SHF.R.S32.HI R19, RZ, 0x1f, R0 ;  /* 0x0000001fff137819 */ /* 0x000fc80000011400 */
[----:B------:R-:W-:Y:S01]  /*0590*/  VOTEU.ANY UP2, P1 ;  /* 0x0000000000ff7886 */ /* 0x000fe20000840100 */
[----:B------:R-:W-:Y:S02]  /*05a0*/  ISETP.GE.U32.AND P1, PT, R38, UR14, PT ;  /* 0x0000000e26007c0c */ /* 0x000fe4000bf26070 */
[----:B------:R-:W-:Y:S02]  /*05b0*/  ISETP.GE.AND.EX P2, PT, R19, UR15, PT, P2 ;  /* 0x0000000f13007c0c */ /* 0x000fe4000bf46320 */
[----:B------:R-:W-:Y:S01]  /*05c0*/  @UP2 UIADD3 UR11, UPT, UPT, UR11, 0x1, URZ ;  /* 0x000000010b0b2890 */ /* 0x000fe2000fffe0ff */
[----:B------:R-:W-:Y:S01]  /*05d0*/  ISETP.GE.AND.EX P1, PT, R35, UR15, PT, P1 ;  /* 0x0000000f23007c0c */ /* 0x000fe2000bf26310 */
[----:B------:R-:W-:Y:S02]  /*05e0*/  UISETP.NE.AND UP2, UPT, UR5, URZ, UPT ;  /* 0x000000ff0500728c */ /* 0x000fe4000bf45270 */
[----:B------:R-:W-:Y:S01]  /*05f0*/  @!UP1 UIADD3 UR11, UPT, UPT, -UR11, URZ, URZ ;  /* 0x000000ff0b0b9290 */ /* 0x000fe2000fffe1ff */
[----:B---3--:R-:W-:-:S04]  /*0600*/  @!P3 IMAD R2, R11, R8, RZ ;  /* 0x000000080b02b224 */ /* 0x008fc800078e02ff */
[----:B------:R-:W-:-:S04]  /*0610*/  @!P3 IMAD R9, R29, R9, R2 ;  /* 0x000000091d09b224 */ /* 0x000fc800078e0202 */
[----:B------:R-:W-:Y:S01]  /*0620*/  @!UP2 ULOP3.LUT UR11, URZ, UR5, URZ, 0x33, !UPT ;  /* 0x00000005ff0ba292 */ /* 0x000fe2000f8e33ff */
[----:B------:R-:W3:Y:S01]  /*0630*/  @!P1 LDC.64 R10, c[0x0][0x3e0] ;  /* 0x0000f800ff0a9b82 */ /* 0x000ee20000000a00 */
[----:B-1----:R-:W-:Y:S02]  /*0640*/  @!P5 IMAD R2, R23, R14, RZ ;  /* 0x0000000e1702d224 */ /* 0x002fe400078e02ff */
[----:B------:R-:W-:Y:S02]  /*0650*/  UIADD3 UR10, UPT, UPT, -UR11, URZ, URZ ;  /* 0x000000ff0b0a7290 */ /* 0x000fe4000fffe1ff */
[----:B------:R-:W-:Y:S02]  /*0660*/  @!P5 IMAD R23, R21, R15, R2 ;  /* 0x0000000f1517d224 */ /* 0x000fe400078e0202 */
[----:B------:R-:W-:Y:S02]  /*0670*/  UIMAD UR10, UR5, UR10, UR9 ;  /* 0x0000000a050a72a4 */ /* 0x000fe4000f8e0209 */
[----:B------:R-:W-:-:S02]  /*0680*/  USHF.R.S32.HI UR5, URZ, 0x1f, UR11 ;  /* 0x0000001fff057899 */ /* 0x000fc4000801140b */
[----:B------:R-:W-:Y:S02]  /*0690*/  USHF.L.U32 UR10, UR10, 0x2, URZ ;  /* 0x000000020a0a7899 */ /* 0x000fe400080006ff */
[----:B------:R-:W-:Y:S02]  /*06a0*/  UIMAD UR5, UR5, UR18, URZ ;  /* 0x00000012050572a4 */ /* 0x000fe4000f8e02ff */
[----:B------:R-:W-:Y:S02]  /*06b0*/  USHF.R.S32.HI UR12, URZ, 0x1f, UR10 ;  /* 0x0000001fff0c7899 */ /* 0x000fe4000801140a */
[----:B------:R-:W-:Y:S01]  /*06c0*/  LOP3.LUT R42, R39, UR10, RZ, 0xfc, !PT ;  /* 0x0000000a272a7c12 */ /* 0x000fe2000f8efcff */
[----:B------:R-:W-:-:S03]  /*06d0*/  UIMAD UR5, UR11, UR19, UR5 ;  /* 0x000000130b0572a4 */ /* 0x000fc6000f8e0205 */
[----:B------:R-:W-:Y:S02]  /*06e0*/  IMAD.U32 R43, RZ, RZ, UR12 ;  /* 0x0000000cff2b7e24 */ /* 0x000fe4000f8e00ff */
[----:B------:R-:W-:Y:S02]  /*06f0*/  IMAD.WIDE.U32 R42, R7, UR11, R42 ;  /* 0x0000000b072a7c25 */ /* 0x000fe4000f8e002a */
[----:B------:R-:W1:Y:S03]  /*0700*/  @!P2 LDC.64 R6, c[0x0][0x3e0] ;  /* 0x0000f800ff06ab82 */ /* 0x000e660000000a00 */
[----:B------:R-:W-:Y:S02]  /*0710*/  IADD3 R41, PT, PT, R43, UR5, RZ ;  /* 0x000000052b297c10 */ /* 0x000fe4000fffe0ff */
[-C--:B------:R-:W-:Y:S02]  /*0720*/  @!P3 MOV R40, R42.reuse ;  /* 0x0000002a0028b202 */ /* 0x080fe40000000f00 */
[----:B------:R-:W-:Y:S01]  /*0730*/  @!P5 MOV R26, R42 ;  /* 0x0000002a001ad202 */ /* 0x000fe20000000f00 */
[----:B------:R-:W-:-:S02]  /*0740*/  @!P5 IMAD.MOV.U32 R27, RZ, RZ, R41 ;  /* 0x000000ffff1bd224 */ /* 0x000fc400078e0029 */
[----:B------:R-:W-:-:S04]  /*0750*/  @!P3 IMAD.WIDE.U32 R28, R29, R8, R40 ;  /* 0x000000081d1cb225 */ /* 0x000fc800078e0028 */
[----:B------:R-:W-:Y:S01]  /*0760*/  @!P5 IMAD.WIDE.U32 R26, R21, R14, R26 ;  /* 0x0000000e151ad225 */ /* 0x000fe200078e001a */
[----:B------:R-:W-:Y:S01]  /*0770*/  @!P3 IADD3 R2, PT, PT, R29, R9, RZ ;  /* 0x000000091d02b210 */ /* 0x000fe20007ffe0ff */
[----:B------:R-:W5:Y:S01]  /*0780*/  @!P1 LDC.64 R14, c[0x0][0x390] ;  /* 0x0000e400ff0e9b82 */ /* 0x000f620000000a00 */
[----:B0-----:R-:W-:Y:S02]  /*0790*/  @!P3 LEA R16, P4, R28, R16, 0x1 ;  /* 0x000000101c10b211 */ /* 0x001fe400078808ff */
[----:B------:R-:W-:Y:S02]  /*07a0*/  @!P5 IADD3 R23, PT, PT, R27, R23, RZ ;  /* 0x000000171b17d210 */ /* 0x000fe40007ffe0ff */
[----:B----4-:R-:W-:Y:S02]  /*07b0*/  @!P5 LEA R12, P6, R26, R12, 0x1 ;  /* 0x0000000c1a0cd211 */ /* 0x010fe400078c08ff */
[----:B------:R-:W-:Y:S01]  /*07c0*/  @!P3 LEA.HI.X R17, R28, R17, R2, 0x1, P4 ;  /* 0x000000111c11b211 */ /* 0x000fe200020f0c02 */
[----:B------:R-:W0:Y:S01]  /*07d0*/  @!P2 LDC.64 R8, c[0x0][0x390] ;  /* 0x0000e400ff08ab82 */ /* 0x000e220000000a00 */
[----:B------:R-:W-:Y:S01]  /*07e0*/  ISETP.GE.U32.AND P4, PT, R36, UR14, PT ;  /* 0x0000000e24007c0c */ /* 0x000fe2000bf86070 */
[----:B-1----:R-:W-:Y:S01]  /*07f0*/  @!P2 IMAD R19, R19, R6, RZ ;  /* 0x000000061313a224 */ /* 0x002fe200078e02ff */
[----:B------:R-:W-:Y:S01]  /*0800*/  @!P5 LEA.HI.X R13, R26, R13, R23, 0x1, P6 ;  /* 0x0000000d1a0dd211 */ /* 0x000fe200030f0c17 */
[----:B--2---:R1:W2:Y:S01]  /*0810*/  @!P3 LDG.E R18, desc[UR16][R16.64] ;  /* 0x000000101012b981 */ /* 0x0042a2000c1e1900 */
[----:B------:R-:W-:Y:S01]  /*0820*/  @!P2 MOV R26, R42 ;  /* 0x0000002a001aa202 */ /* 0x000fe20000000f00 */
[----:B---3--:R-:W-:Y:S01]  /*0830*/  @!P1 IMAD R2, R35, R10, RZ ;  /* 0x0000000a23029224 */ /* 0x008fe200078e02ff */
[----:B------:R-:W-:Y:S01]  /*0840*/  @!P2 MOV R27, R41 ;  /* 0x00000029001ba202 */ /* 0x000fe20000000f00 */
[----:B------:R-:W-:Y:S01]  /*0850*/  @!P2 IMAD R21, R0, R7, R19 ;  /* 0x000000070015a224 */ /* 0x000fe200078e0213 */
[----:B------:R-:W-:Y:S01]  /*0860*/  ISETP.GE.AND.EX P3, PT, R33, UR15, PT, P4 ;  /* 0x0000000f21007c0c */ /* 0x000fe2000bf66340 */
[----:B------:R-:W-:Y:S01]  /*0870*/  @!P1 IMAD.MOV.U32 R7, RZ, RZ, R41 ;  /* 0x000000ffff079224 */ /* 0x000fe200078e0029 */
[----:B------:R-:W-:Y:S01]  /*0880*/  ISETP.GE.U32.AND P4, PT, R34, UR14, PT ;  /* 0x0000000e22007c0c */ /* 0x000fe2000bf86070 */
[----:B------:R-:W-:Y:S01]  /*0890*/  @!P2 IMAD.WIDE.U32 R26, R0, R6, R26 ;  /* 0x00000006001aa225 */ /* 0x000fe200078e001a */
[----:B------:R-:W-:-:S02]  /*08a0*/  @!P1 MOV R6, R42 ;  /* 0x0000002a00069202 */ /* 0x000fc40000000f00 */
[----:B------:R-:W-:Y:S01]  /*08b0*/  ISETP.GE.AND.EX P4, PT, R31, UR15, PT, P4 ;  /* 0x0000000f1f007c0c */ /* 0x000fe2000bf86340 */
[C---:B------:R-:W-:Y:S02]  /*08c0*/  @!P1 IMAD R19, R38.reuse, R11, R2 ;  /* 0x0000000b26139224 */ /* 0x040fe400078e0202 */
[----:B------:R-:W-:Y:S02]  /*08d0*/  HFMA2 R2, -RZ, RZ, 0, 0 ;  /* 0x00000000ff027431 */ /* 0x000fe400000001ff */
[----:B------:R-:W-:Y:S01]  /*08e0*/  @!P1 IMAD.WIDE.U32 R10, R38, R10, R6 ;  /* 0x0000000a260a9225 */ /* 0x000fe200078e0006 */
[----:B------:R-:W-:Y:S01]  /*08f0*/  @!P2 IADD3 R0, PT, PT, R27, R21, RZ ;  /* 0x000000151b00a210 */ /* 0x000fe20007ffe0ff */
[----:B------:R-:W3:Y:S02]  /*0900*/  @!P3 LDC.64 R6, c[0x0][0x3e0] ;  /* 0x0000f800ff06bb82 */ /* 0x000ee40000000a00 */
[----:B------:R4:W2:Y:S01]  /*0910*/  @!P5 LDG.E R2, desc[UR16][R12.64] ;  /* 0x000000100c02d981 */ /* 0x0008a2000c1e1900 */
[----:B0-----:R-:W-:-:S04]  /*0920*/  @!P2 LEA R44, P6, R26, R8, 0x1 ;  /* 0x000000081a2ca211 */ /* 0x001fc800078c08ff */
[----:B------:R-:W-:Y:S02]  /*0930*/  @!P2 LEA.HI.X R45, R26, R9, R0, 0x1, P6 ;  /* 0x000000091a2da211 */ /* 0x000fe400030f0c00 */
[----:B------:R-:W-:Y:S01]  /*0940*/  @!P1 IADD3 R0, PT, PT, R11, R19, RZ ;  /* 0x000000130b009210 */ /* 0x000fe20007ffe0ff */
[----:B------:R-:W0:Y:S01]  /*0950*/  @!P4 LDC.64 R8, c[0x0][0x3e0] ;  /* 0x0000f800ff08cb82 */ /* 0x000e220000000a00 */
[----:B-----5:R-:W-:Y:S02]  /*0960*/  @!P1 LEA R26, P5, R10, R14, 0x1 ;  /* 0x0000000e0a1a9211 */ /* 0x020fe400078a08ff */
[----:B------:R-:W-:Y:S02]  /*0970*/  ISETP.GE.U32.AND P6, PT, R32, UR14, PT ;  /* 0x0000000e20007c0c */ /* 0x000fe4000bfc6070 */
[----:B------:R-:W-:Y:S02]  /*0980*/  @!P1 LEA.HI.X R27, R10, R15, R0, 0x1, P5 ;  /* 0x0000000f0a1b9211 */ /* 0x000fe400028f0c00 */
[----:B------:R-:W-:Y:S01]  /*0990*/  ISETP.GE.U32.AND P5, PT, R30, UR14, PT ;  /* 0x0000000e1e007c0c */ /* 0x000fe2000bfa6070 */
[----:B-1----:R-:W1:Y:S01]  /*09a0*/  @!P3 LDC.64 R16, c[0x0][0x390] ;  /* 0x0000e400ff10bb82 */ /* 0x002e620000000a00 */
[----:B------:R-:W-:-:S02]  /*09b0*/  ISETP.GE.AND.EX P6, PT, R3, UR15, PT, P6 ;  /* 0x0000000f03007c0c */ /* 0x000fc4000bfc6360 */
[----:B------:R-:W-:-:S05]  /*09c0*/  ISETP.GE.AND.EX P5, PT, R5, UR15, PT, P5 ;  /* 0x0000000f05007c0c */ /* 0x000fca000bfa6350 */
[----:B----4-:R-:W4:Y:S01]  /*09d0*/  @!P4 LDC.64 R12, c[0x0][0x390] ;  /* 0x0000e400ff0ccb82 */ /* 0x010f220000000a00 */
[----:B------:R-:W-:Y:S01]  /*09e0*/  MOV R0, RZ ;  /* 0x000000ff00007202 */ /* 0x000fe20000000f00 */
[----:B---3--:R-:W-:Y:S01]  /*09f0*/  @!P3 IMAD R4, R33, R6, RZ ;  /* 0x000000062104b224 */ /* 0x008fe200078e02ff */
[----:B------:R-:W-:Y:S01]  /*0a00*/  @!P3 MOV R29, R41 ;  /* 0x00000029001db202 */ /* 0x000fe20000000f00 */
[----:B------:R-:W-:Y:S02]  /*0a10*/  @!P3 IMAD.MOV.U32 R28, RZ, RZ, R42 ;  /* 0x000000ffff1cb224 */ /* 0x000fe400078e002a */
[----:B------:R-:W-:Y:S01]  /*0a20*/  HFMA2 R19, -RZ, RZ, 0, 0 ;  /* 0x00000000ff137431 */ /* 0x000fe200000001ff */
[----:B------:R3:W5:Y:S01]  /*0a30*/  @!P1 LDG.E R0, desc[UR16][R26.64] ;  /* 0x000000101a009981 */ /* 0x000762000c1e1900 */
[----:B------:R-:W4:Y:S01]  /*0a40*/  @!P6 LDC.64 R14, c[0x0][0x3e0] ;  /* 0x0000f800ff0eeb82 */ /* 0x000f220000000a00 */
[----:B------:R-:W-:-:S07]  /*0a50*/  @!P3 IMAD R21, R36, R7, R4 ;  /* 0x000000072415b224 */ /* 0x000fce00078e0204 */
[----:B------:R-:W4:Y:S01]  /*0a60*/  @!P5 LDC.64 R10, c[0x0][0x3e0] ;  /* 0x0000f800ff0adb82 */ /* 0x000f220000000a00 */
[----:B------:R-:W-:Y:S01]  /*0a70*/  @!P3 IMAD.WIDE.U32 R28, R36, R6, R28 ;  /* 0x00000006241cb225 */ /* 0x000fe200078e001c */
[----:B---3--:R-:W-:Y:S01]  /*0a80*/  @!P4 MOV R26, R42 ;  /* 0x0000002a001ac202 */ /* 0x008fe20000000f00 */
[----:B------:R-:W3:Y:S01]  /*0a90*/  @!P2 LDG.E R19, desc[UR16][R44.64] ;  /* 0x000000102c13a981 */ /* 0x000ee2000c1e1900 */
[----:B------:R-:W-:Y:S01]  /*0aa0*/  @!P4 MOV R27, R41 ;  /* 0x00000029001bc202 */ /* 0x000fe20000000f00 */
[----:B0-----:R-:W-:Y:S01]  /*0ab0*/  @!P4 IMAD R23, R31, R8, RZ ;  /* 0x000000081f17c224 */ /* 0x001fe200078e02ff */
[----:B------:R-:W-:Y:S02]  /*0ac0*/  @!P3 IADD3 R4, PT, PT, R29, R21, RZ ;  /* 0x000000151d04b210 */ /* 0x000fe40007ffe0ff */
[----:B------:R-:W0:Y:S01]  /*0ad0*/  @!P6 LDC.64 R6, c[0x0][0x390] ;  /* 0x0000e400ff06eb82 */ /* 0x000e220000000a00 */
[----:B------:R-:W-:Y:S01]  /*0ae0*/  @!P4 IMAD R23, R34, R9, R23 ;  /* 0x000000092217c224 */ /* 0x000fe200078e0217 */
[----:B-1----:R-:W-:Y:S01]  /*0af0*/  @!P3 LEA R16, P2, R28, R16, 0x1 ;  /* 0x000000101c10b211 */ /* 0x002fe200078408ff */
[----:B------:R-:W-:-:S03]  /*0b00*/  @!P4 IMAD.WIDE.U32 R26, R34, R8, R26 ;  /* 0x00000008221ac225 */ /* 0x000fc600078e001a */
[----:B------:R-:W-:Y:S01]  /*0b10*/  @!P3 LEA.HI.X R17, R28, R17, R4, 0x1, P2 ;  /* 0x000000111c11b211 */ /* 0x000fe200010f0c04 */
[----:B------:R-:W-:Y:S01]  /*0b20*/  @!P4 IMAD.IADD R23, R27, 0x1, R23 ;  /* 0x000000011b17c824 */ /* 0x000fe200078e0217 */
[----:B------:R-:W1:Y:S01]  /*0b30*/  @!P5 LDC.64 R8, c[0x0][0x390] ;  /* 0x0000e400ff08db82 */ /* 0x000e620000000a00 */
[C---:B----4-:R-:W-:Y:S01]  /*0b40*/  @!P4 LEA R12, P2, R26.reuse, R12, 0x1 ;  /* 0x0000000c1a0cc211 */ /* 0x050fe200078408ff */
[----:B------:R-:W-:Y:S01]  /*0b50*/  @!P6 IMAD R4, R3, R14, RZ ;  /* 0x0000000e0304e224 */ /* 0x000fe200078e02ff */
[----:B------:R-:W-:Y:S02]  /*0b60*/  @!P6 MOV R27, R41 ;  /* 0x00000029001be202 */ /* 0x000fe40000000f00 */
[----:B------:R-:W-:Y:S02]  /*0b70*/  @!P4 LEA.HI.X R13, R26, R13, R23, 0x1, P2 ;  /* 0x0000000d1a0dc211 */ /* 0x000fe400010f0c17 */
[----:B------:R-:W-:Y:S01]  /*0b80*/  @!P6 MOV R26, R42 ;  /* 0x0000002a001ae202 */ /* 0x000fe20000000f00 */
[----:B------:R-:W-:-:S02]  /*0b90*/  HFMA2 R21, -RZ, RZ, 0, 0 ;  /* 0x00000000ff157431 */ /* 0x000fc400000001ff */
[----:B------:R-:W-:Y:S02]  /*0ba0*/  @!P5 IMAD R23, R5, R10, RZ ;  /* 0x0000000a0517d224 */ /* 0x000fe400078e02ff */
[C---:B------:R-:W-:Y:S01]  /*0bb0*/  @!P6 IMAD R25, R32.reuse, R15, R4 ;  /* 0x0000000f2019e224 */ /* 0x040fe200078e0204 */
[----:B------:R-:W-:Y:S01]  /*0bc0*/  @!P5 MOV R15, R41 ;  /* 0x00000029000fd202 */ /* 0x000fe20000000f00 */
[----:B------:R-:W-:Y:S01]  /*0bd0*/  @!P6 IMAD.WIDE.U32 R26, R32, R14, R26 ;  /* 0x0000000e201ae225 */ /* 0x000fe200078e001a */
[----:B------:R-:W-:Y:S01]  /*0be0*/  @!P5 MOV R14, R42 ;  /* 0x0000002a000ed202 */ /* 0x000fe20000000f00 */
[----:B------:R1:W4:Y:S02]  /*0bf0*/  @!P3 LDG.E R21, desc[UR16][R16.64] ;  /* 0x000000101015b981 */ /* 0x000324000c1e1900 */
[----:B------:R-:W-:Y:S02]  /*0c00*/  @!P5 IMAD R29, R30, R11, R23 ;  /* 0x0000000b1e1dd224 */ /* 0x000fe400078e0217 */
[----:B------:R-:W-:-:S02]  /*0c10*/  HFMA2 R23, -RZ, RZ, 0, 0 ;  /* 0x00000000ff177431 */ /* 0x000fc400000001ff */
[----:B------:R-:W-:Y:S01]  /*0c20*/  @!P5 IMAD.WIDE.U32 R14, R30, R10, R14 ;  /* 0x0000000a1e0ed225 */ /* 0x000fe200078e000e */
[----:B0-----:R-:W-:-:S03]  /*0c30*/  @!P6 LEA R10, P2, R26, R6, 0x1 ;  /* 0x000000061a0ae211 */ /* 0x001fc600078408ff */
[----:B------:R-:W-:Y:S01]  /*0c40*/  @!P6 IMAD.IADD R4, R27, 0x1, R25 ;  /* 0x000000011b04e824 */ /* 0x000fe200078e0219 */
[----:B------:R0:W4:Y:S01]  /*0c50*/  @!P4 LDG.E R23, desc[UR16][R12.64] ;  /* 0x000000100c17c981 */ /* 0x000122000c1e1900 */
[----:B------:R-:W-:-:S03]  /*0c60*/  HFMA2 R25, -RZ, RZ, 0, 0 ;  /* 0x00000000ff197431 */ /* 0x000fc600000001ff */
[----:B------:R-:W-:Y:S02]  /*0c70*/  @!P6 LEA.HI.X R11, R26, R7, R4, 0x1, P2 ;  /* 0x000000071a0be211 */ /* 0x000fe400010f0c04 */
[----:B------:R-:W-:Y:S02]  /*0c80*/  @!P5 IADD3 R4, PT, PT, R15, R29, RZ ;  /* 0x0000001d0f04d210 */ /* 0x000fe40007ffe0ff */
[C---:B-1----:R-:W-:Y:S01]  /*0c90*/  @!P5 LEA R16, P2, R14.reuse, R8, 0x1 ;  /* 0x000000080e10d211 */ /* 0x042fe200078408ff */
[----:B------:R1:W4:Y:S03]  /*0ca0*/  @!P6 LDG.E R25, desc[UR16][R10.64] ;  /* 0x000000100a19e981 */ /* 0x000326000c1e1900 */
[----:B------:R-:W-:Y:S02]  /*0cb0*/  @!P5 LEA.HI.X R17, R14, R9, R4, 0x1, P2 ;  /* 0x000000090e11d211 */ /* 0x000fe400010f0c04 */
[----:B------:R-:W-:-:S06]  /*0cc0*/  MOV R14, RZ ;  /* 0x000000ff000e7202 */ /* 0x000fcc0000000f00 */
[----:B------:R3:W4:Y:S01]  /*0cd0*/  @!P5 LDG.E R14, desc[UR16][R16.64] ;  /* 0x00000010100ed981 */ /* 0x000722000c1e1900 */
[C---:B------:R-:W-:Y:S02]  /*0ce0*/  ISETP.GT.AND P2, PT, R22.reuse, 0x1e, PT ;  /* 0x0000001e1600780c */ /* 0x040fe40003f44270 */
[----:B------:R-:W-:Y:S01]  /*0cf0*/  ISETP.GT.AND P3, PT, R22, 0xf, PT ;  /* 0x0000000f1600780c */ /* 0x000fe20003f64270 */
[----:B------:R-:W-:Y:S01]  /*0d00*/  BSSY.RECONVERGENT B0, `(.L_x_1525) ;  /* 0x000005d000007945 */ /* 0x000fe20003800200 */
[----:B--2---:R-:W-:-:S04]  /*0d10*/  PRMT R4, R18, 0x7632, R4 ;  /* 0x0000763212047816 */ /* 0x004fc80000000004 */
[----:B------:R-:W-:Y:S02]  /*0d20*/  SHF.L.U32 R4, R4, 0x10, RZ ;  /* 0x0000001004047819 */ /* 0x000fe400000006ff */
[C---:B------:R-:W-:Y:S01]  /*0d30*/  PRMT R9, R2.reuse, 0x7632, R9 ;  /* 0x0000763202097816 */ /* 0x040fe20000000009 */
[----:B------:R-:W-:-:S03]  /*0d40*/  IMAD.U32 R2, R2, 0x10000, RZ ;  /* 0x0001000002027824 */ /* 0x000fc600078e00ff */
[----:B------:R-:W-:-:S05]  /*0d50*/  SHF.L.U32 R9, R9, 0x10, RZ ;  /* 0x0000001009097819 */ /* 0x000fca00000006ff */
[----:B0-----:R-:W-:Y:S01]  /*0d60*/  FADD.FTZ R13, R2, R9 ;  /* 0x00000009020d7221 */ /* 0x001fe20000010000 */
[----:B------:R-:W-:Y:S01]  /*0d70*/  FMUL.FTZ R15, R9, R9 ;  /* 0x00000009090f7220 */ /* 0x000fe20000410000 */
[C---:B-----5:R-:W-:Y:S02]  /*0d80*/  PRMT R7, R0.reuse, 0x7632, R7 ;  /* 0x0000763200077816 */ /* 0x060fe40000000007 */
[----:B------:R-:W-:Y:S02]  /*0d90*/  SHF.L.U32 R0, R0, 0x10, RZ ;  /* 0x0000001000007819 */ /* 0x000fe400000006ff */
[----:B------:R-:W-:-:S05]  /*0da0*/  SHF.L.U32 R7, R7, 0x10, RZ ;  /* 0x0000001007077819 */ /* 0x000fca00000006ff */
[----:B------:R-:W-:Y:S01]  /*0db0*/  FADD.FTZ R6, R0, R7 ;  /* 0x0000000700067221 */ /* 0x000fe20000010000 */
[----:B-1----:R-:W-:-:S03]  /*0dc0*/  FMUL.FTZ R11, R7, R7 ;  /* 0x00000007070b7220 */ /* 0x002fc60000410000 */
[----:B------:R-:W-:Y:S01]  /*0dd0*/  FADD.FTZ R6, RZ, R6 ;  /* 0x00000006ff067221 */ /* 0x000fe20000010000 */
[----:B------:R-:W-:Y:S01]  /*0de0*/  FFMA.FTZ R8, R0, R0, R11 ;  /* 0x0000000000087223 */ /* 0x000fe2000001000b */
[----:B------:R-:W-:Y:S02]  /*0df0*/  SHF.L.U32 R11, R18, 0x10, RZ ;  /* 0x00000010120b7819 */ /* 0x000fe400000006ff */
[----:B------:R-:W-:Y:S01]  /*0e00*/  FADD.FTZ R13, R6, R13 ;  /* 0x0000000d060d7221 */ /* 0x000fe20000010000 */
[----:B---3--:R-:W-:Y:S01]  /*0e10*/  PRMT R6, R19, 0x7632, R6 ;  /* 0x0000763213067816 */ /* 0x008fe20000000006 */
[----:B------:R-:W-:Y:S01]  /*0e20*/  FFMA.FTZ R15, R2, R2, R15 ;  /* 0x00000002020f7223 */ /* 0x000fe2000001000f */
[----:B------:R-:W-:Y:S01]  /*0e30*/  FADD.FTZ R8, RZ, R8 ;  /* 0x00000008ff087221 */ /* 0x000fe20000010000 */
[----:B------:R-:W-:Y:S01]  /*0e40*/  FMUL.FTZ R12, R4, R4 ;  /* 0x00000004040c7220 */ /* 0x000fe20000410000 */
[----:B------:R-:W-:Y:S01]  /*0e50*/  FADD.FTZ R10, R11, R4 ;  /* 0x000000040b0a7221 */ /* 0x000fe20000010000 */
[----:B------:R-:W-:-:S02]  /*0e60*/  SHF.L.U32 R6, R6, 0x10, RZ ;  /* 0x0000001006067819 */ /* 0x000fc400000006ff */
[----:B------:R-:W-:Y:S01]  /*0e70*/  SHF.L.U32 R17, R19, 0x10, RZ ;  /* 0x0000001013117819 */ /* 0x000fe200000006ff */
[----:B------:R-:W-:Y:S01]  /*0e80*/  FADD.FTZ R8, R8, R15 ;  /* 0x0000000f08087221 */ /* 0x000fe20000010000 */
[----:B------:R-:W-:Y:S01]  /*0e90*/  FFMA.FTZ R15, R11, R11, R12 ;  /* 0x0000000b0b0f7223 */ /* 0x000fe2000001000c */
[----:B------:R-:W-:Y:S01]  /*0ea0*/  FADD.FTZ R10, R13, R10 ;  /* 0x0000000a0d0a7221 */ /* 0x000fe20000010000 */
[----:B------:R-:W-:Y:S01]  /*0eb0*/  FMUL.FTZ R12, R6, R6 ;  /* 0x00000006060c7220 */ /* 0x000fe20000410000 */
[C---:B------:R-:W-:Y:S01]  /*0ec0*/  FADD.FTZ R13, R17.reuse, R6 ;  /* 0x00000006110d7221 */ /* 0x040fe20000010000 */
[----:B------:R-:W-:Y:S02]  /*0ed0*/  FADD.FTZ R15, R8, R15 ;  /* 0x0000000f080f7221 */ /* 0x000fe40000010000 */
[----:B------:R-:W-:Y:S01]  /*0ee0*/  FFMA.FTZ R12, R17, R17, R12 ;  /* 0x00000011110c7223 */ /* 0x000fe2000001000c */
[----:B------:R-:W-:Y:S01]  /*0ef0*/  FADD.FTZ R13, R10, R13 ;  /* 0x0000000d0a0d7221 */ /* 0x000fe20000010000 */
[C---:B----4-:R-:W-:Y:S01]  /*0f00*/  PRMT R19, R21.reuse, 0x7632, R19 ;  /* 0x0000763215137816 */ /* 0x050fe20000000013 */
[----:B------:R-:W-:-:S03]  /*0f10*/  IMAD.U32 R8, R21, 0x10000, RZ ;  /* 0x0001000015087824 */ /* 0x000fc600078e00ff */
[----:B------:R-:W-:Y:S01]  /*0f20*/  SHF.L.U32 R19, R19, 0x10, RZ ;  /* 0x0000001013137819 */ /* 0x000fe200000006ff */
[----:B------:R-:W-:Y:S01]  /*0f30*/  FADD.FTZ R12, R15, R12 ;  /* 0x0000000c0f0c7221 */ /* 0x000fe20000010000 */
[----:B------:R-:W-:-:S03]  /*0f40*/  PRMT R10, R23, 0x7632, R10 ;  /* 0x00007632170a7816 */ /* 0x000fc6000000000a */
[----:B------:R-:W-:Y:S01]  /*0f50*/  FMUL.FTZ R15, R19, R19 ;  /* 0x00000013130f7220 */ /* 0x000fe20000410000 */
[----:B------:R-:W-:Y:S01]  /*0f60*/  SHF.L.U32 R21, R23, 0x10, RZ ;  /* 0x0000001017157819 */ /* 0x000fe200000006ff */
[----:B------:R-:W-:Y:S01]  /*0f70*/  FADD.FTZ R16, R8, R19 ;  /* 0x0000001308107221 */ /* 0x000fe20000010000 */
[----:B------:R-:W-:Y:S01]  /*0f80*/  SHF.L.U32 R10, R10, 0x10, RZ ;  /* 0x000000100a0a7819 */ /* 0x000fe200000006ff */
[----:B------:R-:W-:Y:S02]  /*0f90*/  FFMA.FTZ R15, R8, R8, R15 ;  /* 0x00000008080f7223 */ /* 0x000fe4000001000f */
[----:B------:R-:W-:Y:S02]  /*0fa0*/  FADD.FTZ R13, R13, R16 ;  /* 0x000000100d0d7221 */ /* 0x000fe40000010000 */
[----:B------:R-:W-:Y:S01]  /*0fb0*/  FADD.FTZ R18, R21, R10 ;  /* 0x0000000a15127221 */ /* 0x000fe20000010000 */
[----:B------:R-:W-:Y:S01]  /*0fc0*/  PRMT R16, R25, 0x7632, R16 ;  /* 0x0000763219107816 */ /* 0x000fe20000000010 */
[----:B------:R-:W-:Y:S01]  /*0fd0*/  FMUL.FTZ R26, R10, R10 ;  /* 0x0000000a0a1a7220 */ /* 0x000fe20000410000 */
[----:B------:R-:W-:Y:S01]  /*0fe0*/  FADD.FTZ R15, R12, R15 ;  /* 0x0000000f0c0f7221 */ /* 0x000fe20000010000 */
[----:B------:R-:W-:Y:S01]  /*0ff0*/  FADD.FTZ R12, R13, R18 ;  /* 0x000000120d0c7221 */ /* 0x000fe20000010000 */
[----:B------:R-:W-:Y:S01]  /*1000*/  SHF.L.U32 R16, R16, 0x10, RZ ;  /* 0x0000001010107819 */ /* 0x000fe200000006ff */
[----:B------:R-:W-:Y:S01]  /*1010*/  FFMA.FTZ R26, R21, R21, R26 ;  /* 0x00000015151a7223 */ /* 0x000fe2000001001a */
[----:B------:R-:W-:-:S02]  /*1020*/  SHF.L.U32 R23, R25, 0x10, RZ ;  /* 0x0000001019177819 */ /* 0x000fc400000006ff */
[----:B------:R-:W-:Y:S01]  /*1030*/  PRMT R18, R14, 0x7632, R18 ;  /* 0x000076320e127816 */ /* 0x000fe20000000012 */
[----:B------:R-:W-:Y:S01]  /*1040*/  FADD.FTZ R15, R15, R26 ;  /* 0x0000001a0f0f7221 */ /* 0x000fe20000010000 */
[----:B------:R-:W-:Y:S01]  /*1050*/  FMUL.FTZ R26, R16, R16 ;  /* 0x00000010101a7220 */ /* 0x000fe20000410000 */
[----:B------:R-:W-:Y:S02]  /*1060*/  SHF.L.U32 R25, R14, 0x10, RZ ;  /* 0x000000100e197819 */ /* 0x000fe400000006ff */
[----:B------:R-:W-:Y:S02]  /*1070*/  IMAD.U32 R18, R18, 0x10000, RZ ;  /* 0x0001000012127824 */ /* 0x000fe400078e00ff */
[C---:B------:R-:W-:Y:S01]  /*1080*/  FADD.FTZ R13, R23.reuse, R16 ;  /* 0x00000010170d7221 */ /* 0x040fe20000010000 */
[----:B------:R-:W-:Y:S01]  /*1090*/  FFMA.FTZ R26, R23, R23, R26 ;  /* 0x00000017171a7223 */ /* 0x000fe2000001001a */
[----:B------:R-:W-:Y:S02]  /*10a0*/  FMUL.FTZ R14, R18, R18 ;  /* 0x00000012120e7220 */ /* 0x000fe40000410000 */
[----:B------:R-:W-:Y:S01]  /*10b0*/  FADD.FTZ R12, R12, R13 ;  /* 0x0000000d0c0c7221 */ /* 0x000fe20000010000 */
[----:B------:R-:W-:Y:S01]  /*10c0*/  FADD.FTZ R13, R25, R18 ;  /* 0x00000012190d7221 */ /* 0x000fe20000010000 */
[----:B------:R-:W-:Y:S01]  /*10d0*/  FADD.FTZ R15, R15, R26 ;  /* 0x0000001a0f0f7221 */ /* 0x000fe20000010000 */
[----:B------:R-:W-:-:S02]  /*10e0*/  FFMA.FTZ R14, R25, R25, R14 ;  /* 0x00000019190e7223 */ /* 0x000fc4000001000e */
[----:B------:R-:W-:Y:S02]  /*10f0*/  FADD.FTZ R12, R12, R13 ;  /* 0x0000000d0c0c7221 */ /* 0x000fe40000010000 */
[----:B------:R-:W-:-:S03]  /*1100*/  FADD.FTZ R13, R15, R14 ;  /* 0x0000000e0f0d7221 */ /* 0x000fc60000010000 */
[----:B------:R-:W0:Y:S04]  /*1110*/  SHFL.DOWN PT, R15, R12, 0x1, 0x1f ;  /* 0x08201f000c0f7f89 */ /* 0x000e2800000e0000 */
[----:B------:R-:W1:Y:S01]  /*1120*/  SHFL.DOWN PT, R14, R13, 0x1, 0x1f ;  /* 0x08201f000d0e7f89 */ /* 0x000e6200000e0000 */
[----:B0-----:R-:W-:Y:S01]  /*1130*/  @!P2 FADD.FTZ R12, R12, R15 ;  /* 0x0000000f0c0ca221 */ /* 0x001fe20000010000 */
[----:B-1----:R-:W-:-:S04]  /*1140*/  @!P2 FADD.FTZ R13, R13, R14 ;  /* 0x0000000e0d0da221 */ /* 0x002fc80000010000 */
[----:B------:R-:W0:Y:S04]  /*1150*/  SHFL.DOWN PT, R15, R12, 0x2, 0x1f ;  /* 0x08401f000c0f7f89 */ /* 0x000e2800000e0000 */
[----:B------:R-:W1:Y:S01]  /*1160*/  SHFL.DOWN PT, R14, R13, 0x2, 0x1f ;  /* 0x08401f000d0e7f89 */ /* 0x000e6200000e0000 */
[----:B------:R-:W-:-:S13]  /*1170*/  ISETP.GT.AND P2, PT, R22, 0x1d, PT ;  /* 0x0000001d1600780c */ /* 0x000fda0003f44270 */
        /* <DEDUP_REMOVED lines=9> */
[----:B------:R-:W-:Y:S01]  /*1210*/  ISETP.GT.AND P2, PT, R22, 0x17, PT ;  /* 0x000000171600780c */ /* 0x000fe20003f44270 */
        /* <DEDUP_REMOVED lines=11> */
.L_x_1526:
[----:B------:R-:W-:Y:S05]  /*12d0*/  BSYNC.RECONVERGENT B0 ;  /* 0x0000000000007941 */ /* 0x000fea0003800200 */
.L_x_1525:
        /* <DEDUP_REMOVED lines=16> */
.L_x_1528:
[----:B------:R-:W-:Y:S05]  /*13e0*/  BSYNC.RECONVERGENT B0 ;  /* 0x0000000000007941 */ /* 0x000fea0003800200 */
.L_x_1527:
        /* <DEDUP_REMOVED lines=15> */
[----:B------:R-:W-:Y:S01]  /*14e0*/  MOV R15, UR14 ;  /* 0x0000000e000f7c02 */ /* 0x000fe20008000f00 */
[----:B------:R-:W-:Y:S01]  /*14f0*/  UIADD3 UR11, UPT, UPT, -UR11, 0x1, URZ ;  /* 0x000000010b0b7890 */ /* 0x000fe2000fffe1ff */
[----:B------:R-:W-:Y:S01]  /*1500*/  MOV R14, UR14 ;  /* 0x0000000e000e7c02 */ /* 0x000fe20008000f00 */
[----:B------:R-:W-:-:S04]  /*1510*/  UIMAD.WIDE.U32 UR12, UR12, 0x8, UR18 ;  /* 0x000000080c0c78a5 */ /* 0x000fc8000f8e0012 */
[----:B------:R-:W-:Y:S02]  /*1520*/  MOV R45, UR11 ;  /* 0x0000000b002d7c02 */ /* 0x000fe40008000f00 */
[----:B----4-:R-:W-:Y:S01]  /*1530*/  LEA R12, P4, R15, R12, 0x2 ;  /* 0x0000000c0f0c7211 */ /* 0x010fe200078810ff */
[----:B------:R-:W-:-:S03]  /*1540*/  IMAD.U32 R15, RZ, RZ, UR13 ;  /* 0x0000000dff0f7e24 */ /* 0x000fc6000f8e00ff */
[----:B------:R-:W-:Y:S02]  /*1550*/  LEA.HI.X R13, R14, R13, RZ, 0x2, P4 ;  /* 0x0000000d0e0d7211 */ /* 0x000fe400020f14ff */
[----:B------:R-:W-:Y:S02]  /*1560*/  PLOP3.LUT P4, PT, PT, PT, UP1, 0x80, 0x8 ;  /* 0x000000000008781c */ /* 0x000fe40003f8f018 */
[----:B------:R-:W-:Y:S02]  /*1570*/  MOV R14, UR12 ;  /* 0x0000000c000e7c02 */ /* 0x000fe40008000f00 */
[----:B--2---:R-:W-:-:S03]  /*1580*/  SEL R29, R20, RZ, !P4 ;  /* 0x000000ff141d7207 */ /* 0x004fc60006000000 */
[----:B------:R4:W-:Y:S01]  /*1590*/  STG.E.64 desc[UR16][R14.64], R26 ;  /* 0x0000001a0e007986 */ /* 0x0009e2000c101b10 */
[----:B------:R-:W-:Y:S01]  /*15a0*/  ISETP.NE.AND P4, PT, R29, -0x1, PT ;  /* 0xffffffff1d00780c */ /* 0x000fe20003f85270 */
[----:B------:R-:W-:Y:S06]  /*15b0*/  MEMBAR.ALL.GPU ;  /* 0x0000000000007992 */ /* 0x000fec000000a000 */
[----:B------:R-:W-:-:S00]  /*15c0*/  ERRBAR ;  /* 0x00000000000079ab */ /* 0x000fc00000000000 */
[----:B------:R-:W-:Y:S06]  /*15d0*/  CGAERRBAR ;  /* 0x00000000000075ab */ /* 0x000fec0000000000 */
[----:B------:R4:W-:Y:S01]  /*15e0*/  REDG.E.ADD.S32.STRONG.GPU desc[UR16][R12.64], R45 ;  /* 0x0000002d0c00798e */ /* 0x0009e2000c12e310 */
[----:B------:R-:W-:Y:S05]  /*15f0*/  @!P4 BRA `(.L_x_1530) ;  /* 0x000000000014c947 */ /* 0x000fea0003800000 */
.L_x_1531:
[----:B----4-:R-:W2:Y:S04]  /*1600*/  LDG.E.STRONG.GPU R14, desc[UR16][R12.64] ;  /* 0x000000100c0e7981 */ /* 0x010ea8000c1ef900 */
[----:B--2---:R-:W-:Y:S01]  /*1610*/  CCTL.IVALL ;  /* 0x00000000ff00798f */ /* 0x004fe20002000000 */
[----:B------:R-:W-:Y:S05]  /*1620*/  YIELD ;  /* 0x0000000000007946 */ /* 0x000fea0003800000 */
[----:B------:R-:W-:-:S13]  /*1630*/  ISETP.NE.AND P4, PT, R14, R29, PT ;  /* 0x0000001d0e00720c */ /* 0x000fda0003f85270 */
[----:B------:R-:W-:Y:S05]  /*1640*/  @P4 BRA `(.L_x_1531) ;  /* 0xfffffffc00ec4947 */ /* 0x000fea000383ffff */
.L_x_1530:
        /* <DEDUP_REMOVED lines=8> */
[----:B------:R-:W-:Y:S02]  /*16d0*/  ULEA UR22, UR21, UR6, 0x1 ;  /* 0x0000000615167291 */ /* 0x000fe4000f8e08ff */
[----:B------:R-:W-:Y:S02]  /*16e0*/  UIMAD UR12, UR21, 0x6, UR6 ;  /* 0x00000006150c78a4 */ /* 0x000fe4000f8e0206 */
[----:B------:R-:W-:-:S02]  /*16f0*/  ULEA UR13, UR21, UR6, 0x2 ;  /* 0x00000006150d7291 */ /* 0x000fc4000f8e10ff */
[----:B------:R-:W-:Y:S02]  /*1700*/  UIADD3 UR14, UPT, UPT, UR6, UR21, URZ ;  /* 0x00000015060e7290 */ /* 0x000fe4000fffe0ff */
[----:B------:R-:W-:Y:S01]  /*1710*/  UIADD3 UR15, UPT, UPT, -UR20, URZ, URZ ;  /* 0x000000ff140f7290 */ /* 0x000fe2000fffe1ff */
[----:B------:R-:W-:Y:S01]  /*1720*/  UMOV UR5, URZ ;  /* 0x000000ff00057c82 */ /* 0x000fe20008000000 */
[----:B------:R-:W-:-:S10]  /*1730*/  UMOV UR11, UR6 ;  /* 0x00000006000b7c82 */ /* 0x000fd40008000000 */
.L_x_1533:
[----:B------:R-:W-:Y:S01]  /*1740*/  UIADD3 UR26, UPT, UPT, UR5, 0x1, URZ ;  /* 0x00000001051a7890 */ /* 0x000fe2000fffe0ff */
[----:B------:R-:W-:-:S05]  /*1750*/  ISETP.EQ.OR P2, PT, RZ, UR15, P3 ;  /* 0x0000000fff007c0c */ /* 0x000fca0009f42670 */
[----:B----4-:R-:W-:-:S04]  /*1760*/  MOV R12, UR26 ;  /* 0x0000001a000c7c02 */ /* 0x010fc80008000f00 */
        /* <DEDUP_REMOVED lines=8> */
[----:B------:R-:W-:Y:S01]  /*17f0*/  MOV R14, UR26 ;  /* 0x0000001a000e7c02 */ /* 0x000fe20008000f00 */
[----:B------:R-:W-:Y:S01]  /*1800*/  UIADD3 UR26, UPT, UPT, UR5, 0x2, URZ ;  /* 0x00000002051a7890 */ /* 0x000fe2000fffe0ff */
[----:B------:R-:W-:-:S05]  /*1810*/  IMAD.U32 R15, RZ, RZ, UR27 ;  /* 0x0000001bff0f7e24 */ /* 0x000fca000f8e00ff */
        /* <DEDUP_REMOVED lines=8> */
[----:B------:R-:W-:Y:S02]  /*18a0*/  MOV R28, UR26 ;  /* 0x0000001a001c7c02 */ /* 0x000fe40008000f00 */
[----:B--2---:R-:W-:-:S06]  /*18b0*/  MOV R29, UR27 ;  /* 0x0000001b001d7c02 */ /* 0x004fcc0008000f00 */
[----:B------:R-:W2:Y:S01]  /*18c0*/  @!P5 LDG.E.64 R28, desc[UR16][R28.64] ;  /* 0x000000101c1cd981 */ /* 0x000ea2000c1e1b00 */
[----:B------:R-:W-:-:S05]  /*18d0*/  VOTEU.ALL UP1, P6 ;  /* 0x0000000000ff7886 */ /* 0x000fca0003020000 */
[----:B------:R-:W-:Y:S01]  /*18e0*/  @!UP1 UIMAD.WIDE.U32 UR26, UR23, 0x8, UR18 ;  /* 0x00000008171a98a5 */ /* 0x000fe2000f8e0012 */
[----:B0--3--:R-:W-:Y:S01]  /*18f0*/  @!P2 FADD.FTZ R26, R26, R12 ;  /* 0x0000000c1a1aa221 */ /* 0x009fe20000010000 */
[----:B------:R-:W-:-:S04]  /*1900*/  @!P2 FADD.FTZ R27, R27, R13 ;  /* 0x0000000d1b1ba221 */ /* 0x000fc80000010000 */
[----:B------:R-:W-:Y:S01]  /*1910*/  MOV R12, UR26 ;  /* 0x0000001a000c7c02 */ /* 0x000fe20008000f00 */
[----:B------:R-:W-:Y:S01]  /*1920*/  IMAD.U32 R13, RZ, RZ, UR27 ;  /* 0x0000001bff0d7e24 */ /* 0x000fe2000f8e00ff */
[----:B------:R-:W-:Y:S01]  /*1930*/  UIADD3 UR26, UPT, UPT, UR5, 0x4, URZ ;  /* 0x00000004051a7890 */ /* 0x000fe2000fffe0ff */
[----:B----4-:R-:W-:-:S04]  /*1940*/  @!P4 FADD.FTZ R26, R26, R14 ;  /* 0x0000000e1a1ac221 */ /* 0x010fc80000010000 */
[----:B------:R-:W3:Y:S01]  /*1950*/  @!P6 LDG.E.64 R12, desc[UR16][R12.64] ;  /* 0x000000100c0ce981 */ /* 0x000ee2000c1e1b00 */
[----:B------:R-:W-:Y:S01]  /*1960*/  MOV R14, UR26 ;  /* 0x0000001a000e7c02 */ /* 0x000fe20008000f00 */
        /* <DEDUP_REMOVED lines=14> */
[----:B------:R-:W-:Y:S01]  /*1a50*/  MOV R14, UR26 ;  /* 0x0000001a000e7c02 */ /* 0x000fe20008000f00 */
[----:B------:R-:W-:Y:S01]  /*1a60*/  UIADD3 UR26, UPT, UPT, UR5, 0x6, URZ ;  /* 0x00000006051a7890 */ /* 0x000fe2000fffe0ff */
[----:B------:R-:W-:-:S06]  /*1a70*/  IMAD.U32 R15, RZ, RZ, UR27 ;  /* 0x0000001bff0f7e24 */ /* 0x000fcc000f8e00ff */
        /* <DEDUP_REMOVED lines=11> */
[----:B------:R-:W-:Y:S02]  /*1b30*/  MOV R12, UR26 ;  /* 0x0000001a000c7c02 */ /* 0x000fe40008000f00 */
[----:B------:R-:W-:Y:S01]  /*1b40*/  MOV R13, UR27 ;  /* 0x0000001b000d7c02 */ /* 0x000fe20008000f00 */
[----:B------:R-:W-:-:S05]  /*1b50*/  @!UP1 UIMAD.WIDE.U32 UR26, UR25, 0x8, UR18 ;  /* 0x00000008191a98a5 */ /* 0x000fca000f8e0012 */
[----:B------:R-:W3:Y:S01]  /*1b60*/  @!P6 LDG.E.64 R12, desc[UR16][R12.64] ;  /* 0x000000100c0ce981 */ /* 0x000ee2000c1e1b00 */
[----:B--2---:R-:W-:Y:S01]  /*1b70*/  @!P4 FADD.FTZ R26, R26, R28 ;  /* 0x0000001c1a1ac221 */ /* 0x004fe20000010000 */
[----:B------:R-:W-:Y:S01]  /*1b80*/  @!P4 FADD.FTZ R27, R27, R29 ;  /* 0x0000001d1b1bc221 */ /* 0x000fe20000010000 */
[----:B------:R-:W-:Y:S01]  /*1b90*/  MOV R28, UR26 ;  /* 0x0000001a001c7c02 */ /* 0x000fe20008000f00 */
[----:B------:R-:W-:-:S06]  /*1ba0*/  IMAD.U32 R29, RZ, RZ, UR27 ;  /* 0x0000001bff1d7e24 */ /* 0x000fcc000f8e00ff */
[----:B------:R-:W2:Y:S01]  /*1bb0*/  @!P5 LDG.E.64 R28, desc[UR16][R28.64] ;  /* 0x000000101c1cd981 */ /* 0x000ea2000c1e1b00 */
[----:B------:R-:W-:Y:S02]  /*1bc0*/  UIADD3 UR5, UPT, UPT, UR5, 0x8, URZ ;  /* 0x0000000805057890 */ /* 0x000fe4000fffe0ff */
[----:B------:R-:W-:Y:S02]  /*1bd0*/  UIADD3 UR15, UPT, UPT, UR15, 0x8, URZ ;  /* 0x000000080f0f7890 */ /* 0x000fe4000fffe0ff */
[----:B------:R-:W-:Y:S02]  /*1be0*/  ULEA UR11, UR21, UR11, 0x3 ;  /* 0x0000000b150b7291 */ /* 0x000fe4000f8e18ff */
        /* <DEDUP_REMOVED lines=16> */
.L_x_1532:
[----:B----4-:R-:W-:-:S04]  /*1cf0*/  LOP3.LUT R12, R20, 0x7, RZ, 0xc0, !PT ;  /* 0x00000007140c7812 */ /* 0x010fc800078ec0ff */
[----:B------:R-:W-:-:S13]  /*1d00*/  ISETP.NE.AND P2, PT, R12, RZ, PT ;  /* 0x000000ff0c00720c */ /* 0x000fda0003f45270 */
[----:B------:R-:W-:Y:S05]  /*1d10*/  @!P2 BRA `(.L_x_1529) ;  /* 0x00000004006ca947 */ /* 0x000fea0003800000 */
[----:B------:R-:W-:-:S04]  /*1d20*/  IADD3 R12, PT, PT, R12, -0x1, RZ ;  /* 0xffffffff0c0c7810 */ /* 0x000fc80007ffe0ff */
        /* <DEDUP_REMOVED lines=13> */
[----:B------:R-:W-:-:S04]  /*1e00*/  MOV R12, UR12 ;  /* 0x0000000c000c7c02 */ /* 0x000fc80008000f00 */
[----:B------:R-:W-:Y:S01]  /*1e10*/  ISETP.EQ.OR P4, PT, R12, UR20, P3 ;  /* 0x000000140c007c0c */ /* 0x000fe20009f82670 */
[----:B------:R-:W-:-:S05]  /*1e20*/  IMAD.U32 R12, RZ, RZ, UR11 ;  /* 0x0000000bff0c7e24 */ /* 0x000fca000f8e00ff */
[----:B------:R-:W-:Y:S02]  /*1e30*/  ISETP.EQ.OR P5, PT, R12, UR20, P3 ;  /* 0x000000140c007c0c */ /* 0x000fe40009fa2670 */
[----:B------:R-:W-:-:S04]  /*1e40*/  MOV R12, UR14 ;  /* 0x0000000e000c7c02 */ /* 0x000fc80008000f00 */
[----:B------:R-:W-:Y:S01]  /*1e50*/  ISETP.EQ.OR P6, PT, R12, UR20, P3 ;  /* 0x000000140c007c0c */ /* 0x000fe20009fc2670 */
[----:B------:R-:W-:-:S05]  /*1e60*/  VOTEU.ALL UP2, P4 ;  /* 0x0000000000ff7886 */ /* 0x000fca0002040000 */
[----:B------:R-:W-:Y:S01]  /*1e70*/  @!UP2 UIMAD UR12, UR12, UR21, UR6 ;  /* 0x000000150c0ca2a4 */ /* 0x000fe2000f8e0206 */
[----:B------:R-:W-:-:S03]  /*1e80*/  VOTEU.ALL UP1, P5 ;  /* 0x0000000000ff7886 */ /* 0x000fc60002820000 */
[----:B------:R-:W-:-:S03]  /*1e90*/  @!UP2 UIMAD.WIDE.U32 UR12, UR12, 0x8, UR18 ;  /* 0x000000080c0ca8a5 */ /* 0x000fc6000f8e0012 */
[----:B------:R-:W-:Y:S01]  /*1ea0*/  VOTEU.ALL UP2, P6 ;  /* 0x0000000000ff7886 */ /* 0x000fe20003040000 */
[----:B------:R-:W-:Y:S02]  /*1eb0*/  @!UP1 UIMAD UR11, UR11, UR21, UR6 ;  /* 0x000000150b0b92a4 */ /* 0x000fe4000f8e0206 */
[----:B------:R-:W-:Y:S02]  /*1ec0*/  MOV R12, UR12 ;  /* 0x0000000c000c7c02 */ /* 0x000fe40008000f00 */
[----:B------:R-:W-:Y:S01]  /*1ed0*/  MOV R13, UR13 ;  /* 0x0000000d000d7c02 */ /* 0x000fe20008000f00 */
[----:B------:R-:W-:Y:S02]  /*1ee0*/  @!UP2 UIMAD UR14, UR14, UR21, UR6 ;  /* 0x000000150e0ea2a4 */ /* 0x000fe4000f8e0206 */
[----:B------:R-:W-:-:S03]  /*1ef0*/  @!UP1 UIMAD.WIDE.U32 UR12, UR11, 0x8, UR18 ;  /* 0x000000080b0c98a5 */ /* 0x000fc6000f8e0012 */
[----:B------:R-:W4:Y:S01]  /*1f00*/  @!P4 LDG.E.64 R12, desc[UR16][R12.64] ;  /* 0x000000100c0cc981 */ /* 0x000f22000c1e1b00 */
[----:B------:R-:W-:Y:S02]  /*1f10*/  @!UP2 UIMAD.WIDE.U32 UR14, UR14, 0x8, UR18 ;  /* 0x000000080e0ea8a5 */ /* 0x000fe4000f8e0012 */
[----:B------:R-:W-:Y:S02]  /*1f20*/  MOV R44, UR12 ;  /* 0x0000000c002c7c02 */ /* 0x000fe40008000f00 */
[----:B------:R-:W-:Y:S02]  /*1f30*/  MOV R45, UR13 ;  /* 0x0000000d002d7c02 */ /* 0x000fe40008000f00 */
[----:B-1----:R-:W-:Y:S01]  /*1f40*/  IMAD.U32 R28, RZ, RZ, UR14 ;  /* 0x0000000eff1c7e24 */ /* 0x002fe2000f8e00ff */
[----:B--2---:R-:W-:-:S06]  /*1f50*/  MOV R29, UR15 ;  /* 0x0000000f001d7c02 */ /* 0x004fcc0008000f00 */
[----:B------:R-:W2:Y:S01]  /*1f60*/  @!P6 LDG.E.64 R28, desc[UR16][R28.64] ;  /* 0x000000101c1ce981 */ /* 0x000ea2000c1e1b00 */
[----:B0--3--:R-:W-:Y:S01]  /*1f70*/  @!P2 FADD.FTZ R26, R26, R14 ;  /* 0x0000000e1a1aa221 */ /* 0x009fe20000010000 */
[----:B------:R-:W-:Y:S02]  /*1f80*/  @!P2 FADD.FTZ R27, R27, R15 ;  /* 0x0000000f1b1ba221 */ /* 0x000fe40000010000 */
[----:B------:R-:W3:Y:S01]  /*1f90*/  @!P5 LDG.E.64 R14, desc[UR16][R44.64] ;  /* 0x000000102c0ed981 */ /* 0x000ee2000c1e1b00 */
[----:B----4-:R-:W-:Y:S01]  /*1fa0*/  @!P4 FADD.FTZ R26, R26, R12 ;  /* 0x0000000c1a1ac221 */ /* 0x010fe20000010000 */
[----:B------:R-:W-:-:S04]  /*1fb0*/  MOV R12, UR5 ;  /* 0x00000005000c7c02 */ /* 0x000fc80008000f00 */
[----:B------:R-:W-:Y:S01]  /*1fc0*/  IADD3 R12, PT, PT, R12, 0x4, RZ ;  /* 0x000000040c0c7810 */ /* 0x000fe20007ffe0ff */
[----:B------:R-:W-:-:S03]  /*1fd0*/  @!P4 FADD.FTZ R27, R27, R13 ;  /* 0x0000000d1b1bc221 */ /* 0x000fc60000010000 */
[----:B------:R-:W-:Y:S01]  /*1fe0*/  R2UR UR5, R12 ;  /* 0x000000000c0572ca */ /* 0x000fe200000e0000 */
[----:B---3--:R-:W-:Y:S01]  /*1ff0*/  @!P5 FADD.FTZ R26, R26, R14 ;  /* 0x0000000e1a1ad221 */ /* 0x008fe20000010000 */
[----:B------:R-:W-:-:S03]  /*2000*/  @!P5 FADD.FTZ R27, R27, R15 ;  /* 0x0000000f1b1bd221 */ /* 0x000fc60000010000 */
[----:B--2---:R-:W-:Y:S01]  /*2010*/  @!P6 FADD.FTZ R26, R26, R28 ;  /* 0x0000001c1a1ae221 */ /* 0x004fe20000010000 */
[----:B------:R-:W-:-:S09]  /*2020*/  @!P6 FADD.FTZ R27, R27, R29 ;  /* 0x0000001d1b1be221 */ /* 0x000fd20000010000 */
.L_x_1534:
[----:B------:R-:W-:-:S13]  /*2030*/  LOP3.LUT P2, R12, R20, 0x3, RZ, 0xc0, !PT ;  /* 0x00000003140c7812 */ /* 0x000fda000784c0ff */
[----:B------:R-:W-:Y:S05]  /*2040*/  @!P2 BRA `(.L_x_1529) ;  /* 0x0000000000a0a947 */ /* 0x000fea0003800000 */
[----:B------:R-:W-:-:S13]  /*2050*/  ISETP.NE.AND P2, PT, R12, 0x1, PT ;  /* 0x000000010c00780c */ /* 0x000fda0003f45270 */
[----:B------:R-:W-:Y:S05]  /*2060*/  @!P2 BRA `(.L_x_1535) ;  /* 0x000000000060a947 */ /* 0x000fea0003800000 */
[----:B------:R-:W-:Y:S02]  /*2070*/  UIADD3 UR12, UPT, UPT, UR5, 0x1, URZ ;  /* 0x00000001050c7890 */ /* 0x000fe4000fffe0ff */
[----:B------:R-:W-:-:S04]  /*2080*/  MOV R12, UR5 ;  /* 0x00000005000c7c02 */ /* 0x000fc80008000f00 */
        /* <DEDUP_REMOVED lines=12> */
[----:B------:R-:W0:Y:S01]  /*2150*/  @!P4 LDG.E.64 R12, desc[UR16][R12.64] ;  /* 0x000000100c0cc981 */ /* 0x000e22000c1e1b00 */
[----:B------:R-:W-:-:S06]  /*2160*/  MOV R15, UR13 ;  /* 0x0000000d000f7c02 */ /* 0x000fcc0008000f00 */
        /* <DEDUP_REMOVED lines=8> */
.L_x_1535:
[----:B------:R-:W-:Y:S01]  /*21f0*/  IMAD.U32 R13, RZ, RZ, UR5 ;  /* 0x00000005ff0d7e24 */ /* 0x000fe2000f8e00ff */
[----:B------:R-:W-:Y:S01]  /*2200*/  LOP3.LUT R12, R20, 0x1, RZ, 0xc0, !PT ;  /* 0x00000001140c7812 */ /* 0x000fe200078ec0ff */
[----:B------:R-:W-:Y:S03]  /*2210*/  BSSY.RECONVERGENT B0, `(.L_x_1529) ;  /* 0x000000b000007945 */ /* 0x000fe60003800200 */
[----:B------:R-:W-:-:S04]  /*2220*/  ISETP.EQ.OR P2, PT, R13, UR20, P3 ;  /* 0x000000140d007c0c */ /* 0x000fc80009f42670 */
[----:B------:R-:W-:-:S13]  /*2230*/  ISETP.NE.U32.OR P2, PT, R12, 0x1, P2 ;  /* 0x000000010c00780c */ /* 0x000fda0001745470 */
        /* <DEDUP_REMOVED lines=8> */
.L_x_1536:
[----:B------:R-:W-:Y:S05]  /*22c0*/  BSYNC.RECONVERGENT B0 ;  /* 0x0000000000007941 */ /* 0x000fea0003800200 */
.L_x_1529:
[----:B------:R-:W4:Y:S01]  /*22d0*/  S2UR UR11, SR_CgaCtaId ;  /* 0x00000000000b79c3 */ /* 0x000f220000008800 */
[----:B------:R-:W0:Y:S01]  /*22e0*/  LDCU UR12, c[0x0][0x414] ;  /* 0x00008280ff0c77ac */ /* 0x000e220008000800 */
[----:B------:R-:W-:Y:S01]  /*22f0*/  MOV R13, UR9 ;  /* 0x00000009000d7c02 */ /* 0x000fe20008000f00 */
[----:B------:R-:W-:-:S05]  /*2300*/  UMOV UR5, 0x400 ;  /* 0x0000040000057882 */ /* 0x000fca0000000000 */
[----:B-12---:R-:W1:Y:S08]  /*2310*/  @P0 LDC.64 R28, c[0x0][0x388] ;  /* 0x0000e200ff1c0b82 */ /* 0x006e700000000a00 */
[----:B------:R-:W2:Y:S01]  /*2320*/  LDC.64 R44, c[0x0][0x3a0] ;  /* 0x0000e800ff2c7b82 */ /* 0x000ea20000000a00 */
[----:B0-----:R-:W-:Y:S01]  /*2330*/  @P0 FMUL.FTZ R14, R26, UR12 ;  /* 0x0000000c1a0e0c20 */ /* 0x001fe20008410000 */
[----:B------:R-:W-:Y:S01]  /*2340*/  @P0 FMUL.FTZ R15, R27, UR12 ;  /* 0x0000000c1b0f0c20 */ /* 0x000fe20008410000 */
[----:B----4-:R-:W-:Y:S01]  /*2350*/  ULEA UR5, UR11, UR5, 0x18 ;  /* 0x000000050b057291 */ /* 0x010fe2000f8ec0ff */
[----:B-1----:R-:W-:-:S08]  /*2360*/  @P0 IMAD.WIDE R28, R13, 0x8, R28 ;  /* 0x000000080d1c0825 */ /* 0x002fd000078e021c */
[----:B------:R-:W-:Y:S01]  /*2370*/  @!P3 STS.64 [UR5+0x30], R26 ;  /* 0x0000301aff00b988 */ /* 0x000fe20008000a05 */
[----:B------:R-:W0:Y:S03]  /*2380*/  LDC.64 R12, c[0x0][0x398] ;  /* 0x0000e600ff0c7b82 */ /* 0x000e260000000a00 */
[----:B------:R1:W-:Y:S05]  /*2390*/  @P0 STG.E.64 desc[UR16][R28.64], R14 ;  /* 0x0000000e1c000986 */ /* 0x0003ea000c101b10 */
[----:B------:R-:W-:Y:S01]  /*23a0*/  BAR.SYNC.DEFER_BLOCKING 0x0 ;  /* 0x0000000000007b1d */ /* 0x000fe20000010000 */
[----:B-1----:R-:W-:-:S05]  /*23b0*/  IADD3 R15, PT, PT, R39, UR10, RZ ;  /* 0x0000000a270f7c10 */ /* 0x002fca000fffe0ff */
[----:B--2---:R-:W-:-:S04]  /*23c0*/  IMAD.WIDE R44, R15, 0x4, R44 ;  /* 0x000000040f2c7825 */ /* 0x004fc800078e022c */
[----:B0-----:R-:W-:Y:S02]  /*23d0*/  IMAD.WIDE R12, R15, 0x4, R12 ;  /* 0x000000040f0c7825 */ /* 0x001fe400078e020c */
[----:B------:R0:W5:Y:S04]  /*23e0*/  LDG.E.64 R14, desc[UR16][R44.64] ;  /* 0x000000102c0e7981 */ /* 0x000168000c1e1b00 */
[----:B------:R-:W5:Y:S04]  /*23f0*/  LDG.E.64 R12, desc[UR16][R12.64] ;  /* 0x000000100c0c7981 */ /* 0x000f68000c1e1b00 */
[----:B------:R-:W1:Y:S02]  /*2400*/  LDS.64 R28, [UR5+0x30] ;  /* 0x00003005ff1c7984 */ /* 0x000e640008000a00 */
[----:B-1----:R-:W-:-:S05]  /*2410*/  FMUL.FTZ R28, R28, UR12 ;  /* 0x0000000c1c1c7c20 */ /* 0x002fca0008410000 */
[----:B------:R-:W-:-:S13]  /*2420*/  R2UR UR5, R28 ;  /* 0x000000001c0572ca */ /* 0x000fda00000e0000 */
[----:B------:R-:W-:-:S05]  /*2430*/  MOV R28, UR5 ;  /* 0x00000005001c7c02 */ /* 0x000fca0008000f00 */
[----:B------:R-:W-:-:S04]  /*2440*/  FMUL.FTZ R28, R28, UR5 ;  /* 0x000000051c1c7c20 */ /* 0x000fc80008410000 */
[----:B------:R-:W-:-:S05]  /*2450*/  FFMA.FTZ R28, R29, UR12, -R28 ;  /* 0x0000000c1d1c7c23 */ /* 0x000fca000801081c */
[----:B------:R-:W-:-:S13]  /*2460*/  FSETP.GTU.FTZ.AND P2, PT, R28, RZ, PT ;  /* 0x000000ff1c00720b */ /* 0x000fda0003f5c000 */
[----:B------:R-:W-:-:S05]  /*2470*/  VOTEU.ANY UP1, P2 ;  /* 0x0000000000ff7886 */ /* 0x000fca0001020100 */
[----:B------:R-:W1:Y:S01]  /*2480*/  @UP1 LDCU UR10, c[0x0][0x3a8] ;  /* 0x00007500ff0a17ac */ /* 0x000e620008000800 */
[----:B------:R-:W-:-:S13]  /*2490*/  PLOP3.LUT P2, PT, PT, PT, UP1, 0x80, 0x8 ;  /* 0x000000000008781c */ /* 0x000fda0003f4f018 */
[----:B-1----:R-:W-:-:S06]  /*24a0*/  @P2 FADD.FTZ R28, R28, UR10 ;  /* 0x0000000a1c1c2e21 */ /* 0x002fcc0008010000 */
[----:B------:R-:W1:Y:S01]  /*24b0*/  @P2 MUFU.RSQ R28, R28 ;  /* 0x0000001c001c2308 */ /* 0x000e620000001400 */
[----:B------:R-:W-:Y:S01]  /*24c0*/  BSSY.RECONVERGENT B0, `(.L_x_1537) ;  /* 0x00001ce000007945 */ /* 0x000fe20003800200 */
[----:B------:R-:W-:Y:S01]  /*24d0*/  UMOV UR10, 0x3f800000 ;  /* 0x3f800000000a7882 */ /* 0x000fe20000000000 */
[----:B-1----:R-:W-:-:S13]  /*24e0*/  @P2 R2UR UR11, R28 ;  /* 0x000000001c0b22ca */ /* 0x002fda00000e0000 */
[----:B------:R-:W-:Y:S01]  /*24f0*/  @UP1 UMOV UR10, UR11 ;  /* 0x0000000b000a1c82 */ /* 0x000fe20008000000 */
[----:B0-----:R-:W-:Y:S05]  /*2500*/  BRA.U UP0, `(.L_x_1538) ;  /* 0x0000000900f87547 */ /* 0x001fea000b800000 */
[----:B------:R-:W0:Y:S01]  /*2510*/  LDCU.64 UR14, c[0x0][0x3e8] ;  /* 0x00007d00ff0e77ac */ /* 0x000e220008000a00 */
[C---:B------:R-:W-:Y:S01]  /*2520*/  VIADD R44, R38.reuse, 0x40 ;  /* 0x00000040262c7836 */ /* 0x040fe20000000000 */
[----:B------:R-:W-:Y:S01]  /*2530*/  BSSY.RECONVERGENT B1, `(.L_x_1539) ;  /* 0x0000017000017945 */ /* 0x000fe20003800200 */
[----:B0-----:R-:W-:-:S03]  /*2540*/  ISETP.GE.U32.AND P1, PT, R38, UR14, PT ;  /* 0x0000000e26007c0c */ /* 0x001fc6000bf26070 */
[----:B------:R-:W-:Y:S02]  /*2550*/  ISETP.GE.U32.AND P2, PT, R44, UR14, PT ;  /* 0x0000000e2c007c0c */ /* 0x000fe4000bf46070 */
[----:B------:R-:W-:-:S13]  /*2560*/  ISETP.GE.AND.EX P1, PT, R35, UR15, PT, P1 ;  /* 0x0000000f23007c0c */ /* 0x000fda000bf26310 */
[----:B------:R-:W-:Y:S05]  /*2570*/  @P1 BRA `(.L_x_1540) ;  /* 0x0000000000481947 */ /* 0x000fea0003800000 */
[----:B------:R-:W0:Y:S01]  /*2580*/  LDCU.64 UR18, c[0x0][0x3e0] ;  /* 0x00007c00ff1277ac */ /* 0x000e220008000a00 */
[----:B---3--:R-:W-:Y:S01]  /*2590*/  MOV R26, R42 ;  /* 0x0000002a001a7202 */ /* 0x008fe20000000f00 */
[----:B------:R-:W-:Y:S01]  /*25a0*/  FADD.FTZ R0, R0, -UR5 ;  /* 0x8000000500007e21 */ /* 0x000fe20008010000 */
[----:B------:R-:W-:Y:S01]  /*25b0*/  MOV R27, R41 ;  /* 0x00000029001b7202 */ /* 0x000fe20000000f00 */
[----:B------:R-:W1:Y:S01]  /*25c0*/  LDCU.64 UR12, c[0x0][0x380] ;  /* 0x00007000ff0c77ac */ /* 0x000e620008000a00 */
[----:B0-----:R-:W-:Y:S02]  /*25d0*/  IMAD R29, R35, UR18, RZ ;  /* 0x00000012231d7c24 */ /* 0x001fe4000f8e02ff */
[----:B------:R-:W-:-:S04]  /*25e0*/  IMAD.WIDE.U32 R26, R38, UR18, R26 ;  /* 0x00000012261a7c25 */ /* 0x000fc8000f8e001a */
[----:B------:R-:W-:Y:S01]  /*25f0*/  IMAD R29, R38, UR19, R29 ;  /* 0x00000013261d7c24 */ /* 0x000fe2000f8e021d */
[----:B-1----:R-:W-:-:S04]  /*2600*/  LEA R28, P1, R26, UR12, 0x1 ;  /* 0x0000000c1a1c7c11 */ /* 0x002fc8000f8208ff */
[----:B------:R-:W-:-:S04]  /*2610*/  IADD3 R29, PT, PT, R27, R29, RZ ;  /* 0x0000001d1b1d7210 */ /* 0x000fc80007ffe0ff */
[----:B------:R-:W-:Y:S01]  /*2620*/  LEA.HI.X R29, R26, UR13, R29, 0x1, P1 ;  /* 0x0000000d1a1d7c11 */ /* 0x000fe200088f0c1d */
[----:B------:R-:W-:Y:S01]  /*2630*/  FADD.FTZ R26, R7, -UR5 ;  /* 0x80000005071a7e21 */ /* 0x000fe20008010000 */
[----:B------:R-:W-:-:S03]  /*2640*/  FMUL.FTZ R7, R0, UR10 ;  /* 0x0000000a00077c20 */ /* 0x000fc60008410000 */
[----:B------:R-:W-:Y:S01]  /*2650*/  FMUL.FTZ R26, R26, UR10 ;  /* 0x0000000a1a1a7c20 */ /* 0x000fe20008410000 */
[----:B-----5:R-:W-:-:S03]  /*2660*/  FFMA.FTZ R7, R12, R7, R14 ;  /* 0x000000070c077223 */ /* 0x020fc6000001000e */
[----:B------:R-:W-:-:S05]  /*2670*/  FFMA.FTZ R26, R13, R26, R15 ;  /* 0x0000001a0d1a7223 */ /* 0x000fca000001000f */
[----:B------:R-:W-:-:S05]  /*2680*/  F2FP.BF16.F32.PACK_AB R7, R26, R7 ;  /* 0x000000071a07723e */ /* 0x000fca00000010ff */
[----:B------:R0:W-:Y:S02]  /*2690*/  STG.E desc[UR16][R28.64], R7 ;  /* 0x000000071c007986 */ /* 0x0001e4000c101910 */
.L_x_1540:
[----:B------:R-:W-:Y:S05]  /*26a0*/  BSYNC.RECONVERGENT B1 ;  /* 0x0000000000017941 */ /* 0x000fea0003800200 */
.L_x_1539:
[----:B---3--:R-:W-:Y:S01]  /*26b0*/  SHF.R.S32.HI R27, RZ, 0x1f, R44 ;  /* 0x0000001fff1b7819 */ /* 0x008fe2000001142c */
[----:B------:R-:W-:Y:S01]  /*26c0*/  BSSY.RECONVERGENT B1, `(.L_x_1541) ;  /* 0x0000017000017945 */ /* 0x000fe20003800200 */
[C---:B------:R-:W-:Y:S02]  /*26d0*/  IADD3 R0, PT, PT, R38.reuse, 0x80, RZ ;  /* 0x0000008026007810 */ /* 0x040fe40007ffe0ff */
[----:B------:R-:W-:Y:S02]  /*26e0*/  ISETP.GE.AND.EX P2, PT, R27, UR15, PT, P2 ;  /* 0x0000000f1b007c0c */ /* 0x000fe4000bf46320 */
[----:B0-----:R-:W-:-:S11]  /*26f0*/  IADD3 R7, PT, PT, R38, 0xc0, RZ ;  /* 0x000000c026077810 */ /* 0x001fd60007ffe0ff */
[----:B------:R-:W-:Y:S05]  /*2700*/  @P2 BRA `(.L_x_1542) ;  /* 0x0000000000482947 */ /* 0x000fea0003800000 */
[----:B------:R-:W0:Y:S01]  /*2710*/  LDCU.64 UR12, c[0x0][0x3e0] ;  /* 0x00007c00ff0c77ac */ /* 0x000e220008000a00 */
[----:B------:R-:W-:Y:S02]  /*2720*/  IMAD.MOV.U32 R26, RZ, RZ, R42 ;  /* 0x000000ffff1a7224 */ /* 0x000fe400078e002a */
[----:B------:R-:W-:Y:S01]  /*2730*/  FADD.FTZ R2, R2, -UR5 ;  /* 0x8000000502027e21 */ /* 0x000fe20008010000 */
[----:B------:R-:W1:Y:S01]  /*2740*/  LDCU.64 UR18, c[0x0][0x380] ;  /* 0x00007000ff1277ac */ /* 0x000e620008000a00 */
[----:B0-----:R-:W-:-:S04]  /*2750*/  IMAD R27, R27, UR12, RZ ;  /* 0x0000000c1b1b7c24 */ /* 0x001fc8000f8e02ff */
[----:B------:R-:W-:Y:S01]  /*2760*/  IMAD R29, R44, UR13, R27 ;  /* 0x0000000d2c1d7c24 */ /* 0x000fe2000f8e021b */
[----:B------:R-:W-:-:S03]  /*2770*/  MOV R27, R41 ;  /* 0x00000029001b7202 */ /* 0x000fc60000000f00 */
[----:B------:R-:W-:-:S05]  /*2780*/  IMAD.WIDE.U32 R26, R44, UR12, R26 ;  /* 0x0000000c2c1a7c25 */ /* 0x000fca000f8e001a */
[----:B------:R-:W-:Y:S02]  /*2790*/  IADD3 R29, PT, PT, R27, R29, RZ ;  /* 0x0000001d1b1d7210 */ /* 0x000fe40007ffe0ff */
[----:B-1----:R-:W-:-:S04]  /*27a0*/  LEA R28, P1, R26, UR18, 0x1 ;  /* 0x000000121a1c7c11 */ /* 0x002fc8000f8208ff */
        /* <DEDUP_REMOVED lines=8> */
.L_x_1542:
[----:B------:R-:W-:Y:S05]  /*2830*/  BSYNC.RECONVERGENT B1 ;  /* 0x0000000000017941 */ /* 0x000fea0003800200 */
.L_x_1541:
[----:B------:R-:W-:Y:S01]  /*2840*/  ISETP.GE.U32.AND P5, PT, R0, UR14, PT ;  /* 0x0000000e00007c0c */ /* 0x000fe2000bfa6070 */
[----:B------:R-:W-:Y:S01]  /*2850*/  BSSY.RECONVERGENT B1, `(.L_x_1543) ;  /* 0x0000021000017945 */ /* 0x000fe20003800200 */
[----:B0-----:R-:W-:Y:S02]  /*2860*/  SHF.R.S32.HI R9, RZ, 0x1f, R0 ;  /* 0x0000001fff097819 */ /* 0x001fe40000011400 */
[----:B------:R-:W-:Y:S02]  /*2870*/  ISETP.GE.U32.AND P2, PT, R7, UR14, PT ;  /* 0x0000000e07007c0c */ /* 0x000fe4000bf46070 */
[----:B------:R-:W-:Y:S02]  /*2880*/  ISETP.GE.AND.EX P5, PT, R9, UR15, PT, P5 ;  /* 0x0000000f09007c0c */ /* 0x000fe4000bfa6350 */
[----:B------:R-:W-:Y:S02]  /*2890*/  ISETP.GE.U32.AND P1, PT, R36, UR14, PT ;  /* 0x0000000e24007c0c */ /* 0x000fe4000bf26070 */
[----:B------:R-:W-:-:S02]  /*28a0*/  ISETP.GE.U32.AND P6, PT, R34, UR14, PT ;  /* 0x0000000e22007c0c */ /* 0x000fc4000bfc6070 */
[----:B------:R-:W-:Y:S02]  /*28b0*/  SHF.R.S32.HI R2, RZ, 0x1f, R7 ;  /* 0x0000001fff027819 */ /* 0x000fe40000011407 */
[----:B------:R-:W-:Y:S02]  /*28c0*/  ISETP.GE.U32.AND P3, PT, R32, UR14, PT ;  /* 0x0000000e20007c0c */ /* 0x000fe4000bf66070 */
[----:B------:R-:W-:Y:S02]  /*28d0*/  ISETP.GE.U32.AND P4, PT, R30, UR14, PT ;  /* 0x0000000e1e007c0c */ /* 0x000fe4000bf86070 */
[----:B------:R-:W-:Y:S02]  /*28e0*/  ISETP.GE.AND.EX P2, PT, R2, UR15, PT, P2 ;  /* 0x0000000f02007c0c */ /* 0x000fe4000bf46320 */
[----:B------:R-:W-:Y:S02]  /*28f0*/  ISETP.GE.AND.EX P1, PT, R33, UR15, PT, P1 ;  /* 0x0000000f21007c0c */ /* 0x000fe4000bf26310 */
[----:B------:R-:W-:-:S02]  /*2900*/  ISETP.GE.AND.EX P6, PT, R31, UR15, PT, P6 ;  /* 0x0000000f1f007c0c */ /* 0x000fc4000bfc6360 */
[----:B------:R-:W-:Y:S02]  /*2910*/  ISETP.GE.AND.EX P3, PT, R3, UR15, PT, P3 ;  /* 0x0000000f03007c0c */ /* 0x000fe4000bf66330 */
[----:B------:R-:W-:Y:S01]  /*2920*/  ISETP.GE.AND.EX P4, PT, R5, UR15, PT, P4 ;  /* 0x0000000f05007c0c */ /* 0x000fe2000bf86340 */
[----:B------:R-:W-:-:S12]  /*2930*/  @P5 BRA `(.L_x_1544) ;  /* 0x0000000000485947 */ /* 0x000fd80003800000 */
[----:B------:R-:W0:Y:S01]  /*2940*/  LDCU.64 UR12, c[0x0][0x3e0] ;  /* 0x00007c00ff0c77ac */ /* 0x000e220008000a00 */
[----:B------:R-:W-:Y:S01]  /*2950*/  MOV R26, R42 ;  /* 0x0000002a001a7202 */ /* 0x000fe20000000f00 */
[----:B------:R-:W-:Y:S01]  /*2960*/  FADD.FTZ R11, R11, -UR5 ;  /* 0x800000050b0b7e21 */ /* 0x000fe20008010000 */
[----:B------:R-:W-:Y:S01]  /*2970*/  MOV R27, R41 ;  /* 0x00000029001b7202 */ /* 0x000fe20000000f00 */
[----:B------:R-:W1:Y:S01]  /*2980*/  LDCU.64 UR18, c[0x0][0x380] ;  /* 0x00007000ff1277ac */ /* 0x000e620008000a00 */
[----:B------:R-:W-:Y:S01]  /*2990*/  FADD.FTZ R4, R4, -UR5 ;  /* 0x8000000504047e21 */ /* 0x000fe20008010000 */
[----:B------:R-:W-:-:S03]  /*29a0*/  FMUL.FTZ R11, R11, UR10 ;  /* 0x0000000a0b0b7c20 */ /* 0x000fc60008410000 */
[----:B------:R-:W-:Y:S01]  /*29b0*/  FMUL.FTZ R4, R4, UR10 ;  /* 0x0000000a04047c20 */ /* 0x000fe20008410000 */
[----:B-----5:R-:W-:-:S03]  /*29c0*/  FFMA.FTZ R11, R12, R11, R14 ;  /* 0x0000000b0c0b7223 */ /* 0x020fc6000001000e */
[----:B------:R-:W-:Y:S01]  /*29d0*/  FFMA.FTZ R4, R13, R4, R15 ;  /* 0x000000040d047223 */ /* 0x000fe2000001000f */
[----:B0-----:R-:W-:Y:S02]  /*29e0*/  IMAD R9, R9, UR12, RZ ;  /* 0x0000000c09097c24 */ /* 0x001fe4000f8e02ff */
[----:B------:R-:W-:-:S04]  /*29f0*/  IMAD.WIDE.U32 R26, R0, UR12, R26 ;  /* 0x0000000c001a7c25 */ /* 0x000fc8000f8e001a */
[----:B------:R-:W-:Y:S01]  /*2a00*/  IMAD R9, R0, UR13, R9 ;  /* 0x0000000d00097c24 */ /* 0x000fe2000f8e0209 */
[----:B-1----:R-:W-:-:S04]  /*2a10*/  LEA R28, P5, R26, UR18, 0x1 ;  /* 0x000000121a1c7c11 */ /* 0x002fc8000f8a08ff */
[----:B------:R-:W-:-:S04]  /*2a20*/  IADD3 R9, PT, PT, R27, R9, RZ ;  /* 0x000000091b097210 */ /* 0x000fc80007ffe0ff */
[----:B------:R-:W-:Y:S02]  /*2a30*/  LEA.HI.X R29, R26, UR19, R9, 0x1, P5 ;  /* 0x000000131a1d7c11 */ /* 0x000fe4000a8f0c09 */
[----:B------:R-:W-:-:S05]  /*2a40*/  F2FP.BF16.F32.PACK_AB R9, R4, R11 ;  /* 0x0000000b0409723e */ /* 0x000fca00000010ff */
[----:B------:R0:W-:Y:S02]  /*2a50*/  STG.E desc[UR16][R28.64], R9 ;  /* 0x000000091c007986 */ /* 0x0001e4000c101910 */
.L_x_1544:
[----:B------:R-:W-:Y:S05]  /*2a60*/  BSYNC.RECONVERGENT B1 ;  /* 0x0000000000017941 */ /* 0x000fea0003800200 */
.L_x_1543:
[----:B------:R-:W-:Y:S04]  /*2a70*/  BSSY.RECONVERGENT B1, `(.L_x_1545) ;  /* 0x0000014000017945 */ /* 0x000fe80003800200 */
[----:B------:R-:W-:Y:S05]  /*2a80*/  @P2 BRA `(.L_x_1546) ;  /* 0x0000000000482947 */ /* 0x000fea0003800000 */
[----:B------:R-:W1:Y:S01]  /*2a90*/  LDCU.64 UR12, c[0x0][0x3e0] ;  /* 0x00007c00ff0c77ac */ /* 0x000e620008000a00 */
[----:B------:R-:W-:Y:S01]  /*2aa0*/  MOV R27, R41 ;  /* 0x00000029001b7202 */ /* 0x000fe20000000f00 */
[----:B------:R-:W-:Y:S02]  /*2ab0*/  IMAD.MOV.U32 R26, RZ, RZ, R42 ;  /* 0x000000ffff1a7224 */ /* 0x000fe400078e002a */
[----:B------:R-:W-:Y:S01]  /*2ac0*/  FADD.FTZ R17, R17, -UR5 ;  /* 0x8000000511117e21 */ /* 0x000fe20008010000 */
[----:B------:R-:W2:Y:S01]  /*2ad0*/  LDCU.64 UR18, c[0x0][0x380] ;  /* 0x00007000ff1277ac */ /* 0x000ea20008000a00 */
[----:B------:R-:W-:Y:S02]  /*2ae0*/  FADD.FTZ R6, R6, -UR5 ;  /* 0x8000000506067e21 */ /* 0x000fe40008010000 */
[----:B------:R-:W-:Y:S02]  /*2af0*/  FMUL.FTZ R17, R17, UR10 ;  /* 0x0000000a11117c20 */ /* 0x000fe40008410000 */
[----:B------:R-:W-:-:S02]  /*2b00*/  FMUL.FTZ R6, R6, UR10 ;  /* 0x0000000a06067c20 */ /* 0x000fc40008410000 */
[----:B0----5:R-:W-:Y:S02]  /*2b10*/  FFMA.FTZ R9, R12, R17, R14 ;  /* 0x000000110c097223 */ /* 0x021fe4000001000e */
[----:B------:R-:W-:Y:S01]  /*2b20*/  FFMA.FTZ R0, R13, R6, R15 ;  /* 0x000000060d007223 */ /* 0x000fe2000001000f */
[----:B-1----:R-:W-:-:S04]  /*2b30*/  IMAD R2, R2, UR12, RZ ;  /* 0x0000000c02027c24 */ /* 0x002fc8000f8e02ff */
[----:B------:R-:W-:Y:S01]  /*2b40*/  F2FP.BF16.F32.PACK_AB R9, R0, R9 ;  /* 0x000000090009723e */ /* 0x000fe200000010ff */
[----:B------:R-:W-:-:S04]  /*2b50*/  IMAD.WIDE.U32 R26, R7, UR12, R26 ;  /* 0x0000000c071a7c25 */ /* 0x000fc8000f8e001a */
[----:B------:R-:W-:Y:S01]  /*2b60*/  IMAD R7, R7, UR13, R2 ;  /* 0x0000000d07077c24 */ /* 0x000fe2000f8e0202 */
[----:B--2---:R-:W-:-:S04]  /*2b70*/  LEA R6, P2, R26, UR18, 0x1 ;  /* 0x000000121a067c11 */ /* 0x004fc8000f8408ff */
[----:B------:R-:W-:-:S04]  /*2b80*/  IADD3 R7, PT, PT, R27, R7, RZ ;  /* 0x000000071b077210 */ /* 0x000fc80007ffe0ff */
[----:B------:R-:W-:-:S05]  /*2b90*/  LEA.HI.X R7, R26, UR19, R7, 0x1, P2 ;  /* 0x000000131a077c11 */ /* 0x000fca00090f0c07 */
[----:B------:R1:W-:Y:S02]  /*2ba0*/  STG.E desc[UR16][R6.64], R9 ;  /* 0x0000000906007986 */ /* 0x0003e4000c101910 */
.L_x_1546:
[----:B------:R-:W-:Y:S05]  /*2bb0*/  BSYNC.RECONVERGENT B1 ;  /* 0x0000000000017941 */ /* 0x000fea0003800200 */
.L_x_1545:
[----:B------:R-:W-:Y:S04]  /*2bc0*/  BSSY.RECONVERGENT B1, `(.L_x_1547) ;  /* 0x0000014000017945 */ /* 0x000fe80003800200 */
[----:B------:R-:W-:Y:S05]  /*2bd0*/  @P1 BRA `(.L_x_1548) ;  /* 0x0000000000481947 */ /* 0x000fea0003800000 */
[----:B------:R-:W2:Y:S01]  /*2be0*/  LDCU.64 UR12, c[0x0][0x3e0] ;  /* 0x00007c00ff0c77ac */ /* 0x000ea20008000a00 */
[----:B-1----:R-:W-:Y:S01]  /*2bf0*/  MOV R6, R42 ;  /* 0x0000002a00067202 */ /* 0x002fe20000000f00 */
[----:B------:R-:W-:Y:S01]  /*2c00*/  FADD.FTZ R8, R8, -UR5 ;  /* 0x8000000508087e21 */ /* 0x000fe20008010000 */
[----:B------:R-:W-:Y:S01]  /*2c10*/  MOV R7, R41 ;  /* 0x0000002900077202 */ /* 0x000fe20000000f00 */
[----:B------:R-:W1:Y:S01]  /*2c20*/  LDCU.64 UR18, c[0x0][0x380] ;  /* 0x00007000ff1277ac */ /* 0x000e620008000a00 */
[----:B------:R-:W-:Y:S01]  /*2c30*/  FADD.FTZ R19, R19, -UR5 ;  /* 0x8000000513137e21 */ /* 0x000fe20008010000 */
[----:B0-----:R-:W-:-:S03]  /*2c40*/  FMUL.FTZ R9, R8, UR10 ;  /* 0x0000000a08097c20 */ /* 0x001fc60008410000 */
[----:B------:R-:W-:Y:S01]  /*2c50*/  FMUL.FTZ R0, R19, UR10 ;  /* 0x0000000a13007c20 */ /* 0x000fe20008410000 */
[----:B-----5:R-:W-:Y:S01]  /*2c60*/  FFMA.FTZ R2, R12, R9, R14 ;  /* 0x000000090c027223 */ /* 0x020fe2000001000e */
[----:B--2---:R-:W-:Y:S02]  /*2c70*/  IMAD R11, R33, UR12, RZ ;  /* 0x0000000c210b7c24 */ /* 0x004fe4000f8e02ff */
[----:B------:R-:W-:-:S04]  /*2c80*/  IMAD.WIDE.U32 R6, R36, UR12, R6 ;  /* 0x0000000c24067c25 */ /* 0x000fc8000f8e0006 */
[----:B------:R-:W-:Y:S02]  /*2c90*/  IMAD R17, R36, UR13, R11 ;  /* 0x0000000d24117c24 */ /* 0x000fe4000f8e020b */
[----:B------:R-:W-:Y:S01]  /*2ca0*/  FFMA.FTZ R11, R13, R0, R15 ;  /* 0x000000000d0b7223 */ /* 0x000fe2000001000f */
[C---:B-1----:R-:W-:Y:S02]  /*2cb0*/  LEA R8, P1, R6.reuse, UR18, 0x1 ;  /* 0x0000001206087c11 */ /* 0x042fe4000f8208ff */
[----:B------:R-:W-:Y:S02]  /*2cc0*/  IADD3 R17, PT, PT, R7, R17, RZ ;  /* 0x0000001107117210 */ /* 0x000fe40007ffe0ff */
[----:B------:R-:W-:Y:S02]  /*2cd0*/  F2FP.BF16.F32.PACK_AB R7, R11, R2 ;  /* 0x000000020b07723e */ /* 0x000fe400000010ff */
[----:B------:R-:W-:-:S05]  /*2ce0*/  LEA.HI.X R9, R6, UR19, R17, 0x1, P1 ;  /* 0x0000001306097c11 */ /* 0x000fca00088f0c11 */
[----:B------:R2:W-:Y:S02]  /*2cf0*/  STG.E desc[UR16][R8.64], R7 ;  /* 0x0000000708007986 */ /* 0x0005e4000c101910 */
.L_x_1548:
[----:B------:R-:W-:Y:S05]  /*2d00*/  BSYNC.RECONVERGENT B1 ;  /* 0x0000000000017941 */ /* 0x000fea0003800200 */
.L_x_1547:
[----:B------:R-:W-:Y:S04]  /*2d10*/  BSSY.RECONVERGENT B1, `(.L_x_1549) ;  /* 0x0000014000017945 */ /* 0x000fe80003800200 */
[----:B------:R-:W-:Y:S05]  /*2d20*/  @P6 BRA `(.L_x_1550) ;  /* 0x0000000000486947 */ /* 0x000fea0003800000 */
[----:B------:R-:W0:Y:S01]  /*2d30*/  LDCU.64 UR12, c[0x0][0x3e0] ;  /* 0x00007c00ff0c77ac */ /* 0x000e220008000a00 */
[----:B-12---:R-:W-:Y:S01]  /*2d40*/  MOV R7, R41 ;  /* 0x0000002900077202 */ /* 0x006fe20000000f00 */
[----:B------:R-:W-:Y:S01]  /*2d50*/  FADD.FTZ R21, R21, -UR5 ;  /* 0x8000000515157e21 */ /* 0x000fe20008010000 */
[----:B------:R-:W-:Y:S01]  /*2d60*/  FADD.FTZ R10, R10, -UR5 ;  /* 0x800000050a0a7e21 */ /* 0x000fe20008010000 */
[----:B------:R-:W1:Y:S01]  /*2d70*/  LDCU.64 UR18, c[0x0][0x380] ;  /* 0x00007000ff1277ac */ /* 0x000e620008000a00 */
[----:B------:R-:W-:Y:S02]  /*2d80*/  IMAD.MOV.U32 R6, RZ, RZ, R42 ;  /* 0x000000ffff067224 */ /* 0x000fe400078e002a */
[----:B------:R-:W-:Y:S01]  /*2d90*/  FMUL.FTZ R21, R21, UR10 ;  /* 0x0000000a15157c20 */ /* 0x000fe20008410000 */
[----:B------:R-:W-:-:S03]  /*2da0*/  FMUL.FTZ R10, R10, UR10 ;  /* 0x0000000a0a0a7c20 */ /* 0x000fc60008410000 */
[----:B-----5:R-:W-:Y:S01]  /*2db0*/  FFMA.FTZ R21, R12, R21, R14 ;  /* 0x000000150c157223 */ /* 0x020fe2000001000e */
[----:B------:R-:W-:Y:S01]  /*2dc0*/  FFMA.FTZ R10, R13, R10, R15 ;  /* 0x0000000a0d0a7223 */ /* 0x000fe2000001000f */
        /* <DEDUP_REMOVED lines=8> */
.L_x_1550:
[----:B------:R-:W-:Y:S05]  /*2e50*/  BSYNC.RECONVERGENT B1 ;  /* 0x0000000000017941 */ /* 0x000fea0003800200 */
.L_x_1549:
[----:B------:R-:W-:Y:S04]  /*2e60*/  BSSY.RECONVERGENT B1, `(.L_x_1551) ;  /* 0x0000014000017945 */ /* 0x000fe80003800200 */
[----:B------:R-:W-:Y:S05]  /*2e70*/  @P3 BRA `(.L_x_1552) ;  /* 0x0000000000483947 */ /* 0x000fea0003800000 */
[----:B------:R-:W0:Y:S01]  /*2e80*/  LDCU.64 UR12, c[0x0][0x3e0] ;  /* 0x00007c00ff0c77ac */ /* 0x000e220008000a00 */
[----:B-1----:R-:W-:Y:S01]  /*2e90*/  MOV R6, R42 ;  /* 0x0000002a00067202 */ /* 0x002fe20000000f00 */
[----:B------:R-:W-:Y:S01]  /*2ea0*/  FADD.FTZ R23, R23, -UR5 ;  /* 0x8000000517177e21 */ /* 0x000fe20008010000 */
[----:B--23--:R-:W-:Y:S01]  /*2eb0*/  MOV R7, R41 ;  /* 0x0000002900077202 */ /* 0x00cfe20000000f00 */
        /* <DEDUP_REMOVED lines=14> */
.L_x_1552:
[----:B------:R-:W-:Y:S05]  /*2fa0*/  BSYNC.RECONVERGENT B1 ;  /* 0x0000000000017941 */ /* 0x000fea0003800200 */
.L_x_1551:
[----:B------:R-:W-:Y:S05]  /*2fb0*/  @P4 BRA `(.L_x_1553) ;  /* 0x0000001000784947 */ /* 0x000fea0003800000 */
[----:B------:R-:W0:Y:S01]  /*2fc0*/  LDCU.64 UR12, c[0x0][0x3e0] ;  /* 0x00007c00ff0c77ac */ /* 0x000e220008000a00 */
[----:B-1234-:R-:W-:Y:S01]  /*2fd0*/  MOV R7, R41 ;  /* 0x0000002900077202 */ /* 0x01efe20000000f00 */
        /* <DEDUP_REMOVED lines=15> */
[----:B------:R0:W-:Y:S01]  /*30d0*/  STG.E desc[UR16][R8.64], R7 ;  /* 0x0000000708007986 */ /* 0x0001e2000c101910 */
[----:B------:R-:W-:Y:S05]  /*30e0*/  BRA `(.L_x_1553) ;  /* 0x00000010002c7947 */ /* 0x000fea0003800000 */
.L_x_1538:
[----:B------:R-:W0:Y:S01]  /*30f0*/  LDCU.64 UR18, c[0x0][0x3e8] ;  /* 0x00007d00ff1277ac */ /* 0x000e220008000a00 */
[----:B------:R-:W-:Y:S01]  /*3100*/  IADD3 R29, PT, PT, R38, 0x40, RZ ;  /* 0x00000040261d7810 */ /* 0x000fe20007ffe0ff */
[----:B------:R-:W-:Y:S03]  /*3110*/  BSSY.RECONVERGENT B1, `(.L_x_1554) ;  /* 0x000001f000017945 */ /* 0x000fe60003800200 */
[----:B0-----:R-:W-:Y:S01]  /*3120*/  ISETP.GE.U32.AND P2, PT, R29, UR18, PT ;  /* 0x000000121d007c0c */ /* 0x001fe2000bf46070 */
[----:B------:R-:W-:-:S12]  /*3130*/  @P1 BRA `(.L_x_1555) ;  /* 0x0000000000701947 */ /* 0x000fd80003800000 */
[----:B------:R-:W-:Y:S01]  /*3140*/  FADD.FTZ R7, R7, -UR5 ;  /* 0x8000000507077e21 */ /* 0x000fe20008010000 */
[----:B------:R-:W-:Y:S01]  /*3150*/  FADD.FTZ R0, R0, -UR5 ;  /* 0x8000000500007e21 */ /* 0x000fe20008010000 */
[----:B------:R-:W0:Y:S01]  /*3160*/  LDCU.64 UR12, c[0x0][0x3e0] ;  /* 0x00007c00ff0c77ac */ /* 0x000e220008000a00 */
[----:B------:R-:W-:Y:S01]  /*3170*/  MOV R45, R41 ;  /* 0x00000029002d7202 */ /* 0x000fe20000000f00 */
[----:B------:R-:W-:Y:S01]  /*3180*/  FMUL.FTZ R28, R7, UR10 ;  /* 0x0000000a071c7c20 */ /* 0x000fe20008410000 */
[----:B---3--:R-:W-:Y:S01]  /*3190*/  FMUL.FTZ R27, R0, UR10 ;  /* 0x0000000a001b7c20 */ /* 0x008fe20008410000 */
[----:B------:R-:W1:Y:S02]  /*31a0*/  LDCU.64 UR14, c[0x0][0x380] ;  /* 0x00007000ff0e77ac */ /* 0x000e640008000a00 */
[----:B-----5:R-:W-:Y:S01]  /*31b0*/  FFMA.FTZ R7, R13, R28, R15 ;  /* 0x0000001c0d077223 */ /* 0x020fe2000001000f */
[----:B------:R-:W-:-:S03]  /*31c0*/  FFMA.FTZ R0, R12, R27, R14 ;  /* 0x0000001b0c007223 */ /* 0x000fc6000001000e */
[----:B------:R-:W-:Y:S01]  /*31d0*/  FMUL.FTZ R28, R7, -1.4426950216293334961 ;  /* 0xbfb8aa3b071c7820 */ /* 0x000fe20000410000 */
[----:B------:R-:W-:-:S05]  /*31e0*/  FMUL.FTZ R26, R0, -1.4426950216293334961 ;  /* 0xbfb8aa3b001a7820 */ /* 0x000fca0000410000 */
[----:B------:R-:W2:Y:S04]  /*31f0*/  MUFU.EX2 R28, R28 ;  /* 0x0000001c001c7308 */ /* 0x000ea80000000800 */
[----:B------:R-:W3:Y:S01]  /*3200*/  MUFU.EX2 R26, R26 ;  /* 0x0000001a001a7308 */ /* 0x000ee20000000800 */
[----:B--2---:R-:W-:-:S04]  /*3210*/  FADD.FTZ R28, R28, 1 ;  /* 0x3f8000001c1c7421 */ /* 0x004fc80000010000 */
[----:B------:R-:W2:Y:S01]  /*3220*/  MUFU.RCP R44, R28 ;  /* 0x0000001c002c7308 */ /* 0x000ea20000001000 */
[----:B---3--:R-:W-:Y:S01]  /*3230*/  FADD.FTZ R27, R26, 1 ;  /* 0x3f8000001a1b7421 */ /* 0x008fe20000010000 */
[----:B0-----:R-:W-:-:S04]  /*3240*/  IMAD R26, R35, UR12, RZ ;  /* 0x0000000c231a7c24 */ /* 0x001fc8000f8e02ff */
[----:B------:R-:W-:Y:S02]  /*3250*/  IMAD R26, R38, UR13, R26 ;  /* 0x0000000d261a7c24 */ /* 0x000fe4000f8e021a */
[----:B------:R-:W0:Y:S01]  /*3260*/  MUFU.RCP R27, R27 ;  /* 0x0000001b001b7308 */ /* 0x000e220000001000 */
[----:B--2---:R-:W-:Y:S01]  /*3270*/  FMUL.FTZ R7, R7, R44 ;  /* 0x0000002c07077220 */ /* 0x004fe20000410000 */
[----:B------:R-:W-:-:S05]  /*3280*/  MOV R44, R42 ;  /* 0x0000002a002c7202 */ /* 0x000fca0000000f00 */
[----:B------:R-:W-:-:S04]  /*3290*/  IMAD.WIDE.U32 R44, R38, UR12, R44 ;  /* 0x0000000c262c7c25 */ /* 0x000fc8000f8e002c */
[----:B0-----:R-:W-:Y:S01]  /*32a0*/  FMUL.FTZ R0, R0, R27 ;  /* 0x0000001b00007220 */ /* 0x001fe20000410000 */
[----:B------:R-:W-:Y:S01]  /*32b0*/  IMAD.IADD R27, R45, 0x1, R26 ;  /* 0x000000012d1b7824 */ /* 0x000fe200078e021a */
[----:B-1----:R-:W-:-:S03]  /*32c0*/  LEA R26, P1, R44, UR14, 0x1 ;  /* 0x0000000e2c1a7c11 */ /* 0x002fc6000f8208ff */
[----:B------:R-:W-:Y:S02]  /*32d0*/  F2FP.BF16.F32.PACK_AB R7, R7, R0 ;  /* 0x000000000707723e */ /* 0x000fe400000010ff */
[----:B------:R-:W-:-:S05]  /*32e0*/  LEA.HI.X R27, R44, UR15, R27, 0x1, P1 ;  /* 0x0000000f2c1b7c11 */ /* 0x000fca00088f0c1b */
[----:B------:R0:W-:Y:S03]  /*32f0*/  STG.E desc[UR16][R26.64], R7 ;  /* 0x000000071a007986 */ /* 0x0001e6000c101910 */
.L_x_1555:
[----:B------:R-:W-:Y:S05]  /*3300*/  BSYNC.RECONVERGENT B1 ;  /* 0x0000000000017941 */ /* 0x000fea0003800200 */
.L_x_1554:
[----:B0--3--:R-:W-:Y:S01]  /*3310*/  SHF.R.S32.HI R26, RZ, 0x1f, R29 ;  /* 0x0000001fff1a7819 */ /* 0x009fe2000001141d */
[----:B------:R-:W-:Y:S01]  /*3320*/  BSSY.RECONVERGENT B1, `(.L_x_1556) ;  /* 0x0000021000017945 */ /* 0x000fe20003800200 */
[----:B------:R-:W-:Y:S02]  /*3330*/  IADD3 R0, PT, PT, R38, 0x80, RZ ;  /* 0x0000008026007810 */ /* 0x000fe40007ffe0ff */
[----:B------:R-:W-:Y:S02]  /*3340*/  ISETP.GE.AND.EX P2, PT, R26, UR19, PT, P2 ;  /* 0x000000131a007c0c */ /* 0x000fe4000bf46320 */
[----:B------:R-:W-:-:S11]  /*3350*/  IADD3 R7, PT, PT, R38, 0xc0, RZ ;  /* 0x000000c026077810 */ /* 0x000fd60007ffe0ff */
[----:B------:R-:W-:Y:S05]  /*3360*/  @P2 BRA `(.L_x_1557) ;  /* 0x0000000000702947 */ /* 0x000fea0003800000 */
[----:B------:R-:W-:Y:S01]  /*3370*/  FADD.FTZ R2, R2, -UR5 ;  /* 0x8000000502027e21 */ /* 0x000fe20008010000 */
[----:B------:R-:W-:Y:S01]  /*3380*/  FADD.FTZ R9, R9, -UR5 ;  /* 0x8000000509097e21 */ /* 0x000fe20008010000 */
[----:B------:R-:W0:Y:S02]  /*3390*/  LDCU.64 UR12, c[0x0][0x3e0] ;  /* 0x00007c00ff0c77ac */ /* 0x000e240008000a00 */
[----:B------:R-:W-:Y:S01]  /*33a0*/  FMUL.FTZ R27, R2, UR10 ;  /* 0x0000000a021b7c20 */ /* 0x000fe20008410000 */
[----:B------:R-:W-:Y:S01]  /*33b0*/  FMUL.FTZ R28, R9, UR10 ;  /* 0x0000000a091c7c20 */ /* 0x000fe20008410000 */
[----:B------:R-:W1:Y:S02]  /*33c0*/  LDCU.64 UR14, c[0x0][0x380] ;  /* 0x00007000ff0e77ac */ /* 0x000e640008000a00 */
[----:B-----5:R-:W-:Y:S01]  /*33d0*/  FFMA.FTZ R2, R12, R27, R14 ;  /* 0x0000001b0c027223 */ /* 0x020fe2000001000e */
[----:B------:R-:W-:-:S03]  /*33e0*/  FFMA.FTZ R28, R13, R28, R15 ;  /* 0x0000001c0d1c7223 */ /* 0x000fc6000001000f */
[----:B------:R-:W-:Y:S01]  /*33f0*/  FMUL.FTZ R27, R2, -1.4426950216293334961 ;  /* 0xbfb8aa3b021b7820 */ /* 0x000fe20000410000 */
[----:B------:R-:W-:-:S04]  /*3400*/  FMUL.FTZ R44, R28, -1.4426950216293334961 ;  /* 0xbfb8aa3b1c2c7820 */ /* 0x000fc80000410000 */
[----:B------:R-:W2:Y:S01]  /*3410*/  MUFU.EX2 R45, R44 ;  /* 0x0000002c002d7308 */ /* 0x000ea20000000800 */
[----:B0-----:R-:W-:-:S03]  /*3420*/  IMAD R26, R26, UR12, RZ ;  /* 0x0000000c1a1a7c24 */ /* 0x001fc6000f8e02ff */
[----:B------:R-:W0:Y:S01]  /*3430*/  MUFU.EX2 R27, R27 ;  /* 0x0000001b001b7308 */ /* 0x000e220000000800 */
[----:B--2---:R-:W-:Y:S01]  /*3440*/  FADD.FTZ R45, R45, 1 ;  /* 0x3f8000002d2d7421 */ /* 0x004fe20000010000 */
[----:B0-----:R-:W-:Y:S01]  /*3450*/  FADD.FTZ R44, R27, 1 ;  /* 0x3f8000001b2c7421 */ /* 0x001fe20000010000 */
[----:B------:R-:W-:-:S04]  /*3460*/  MOV R27, R41 ;  /* 0x00000029001b7202 */ /* 0x000fc80000000f00 */
[----:B------:R-:W0:Y:S08]  /*3470*/  MUFU.RCP R45, R45 ;  /* 0x0000002d002d7308 */ /* 0x000e300000001000 */
[----:B------:R-:W2:Y:S01]  /*3480*/  MUFU.RCP R9, R44 ;  /* 0x0000002c00097308 */ /* 0x000ea20000001000 */
[----:B0-----:R-:W-:Y:S01]  /*3490*/  FMUL.FTZ R45, R28, R45 ;  /* 0x0000002d1c2d7220 */ /* 0x001fe20000410000 */
[----:B--2---:R-:W-:Y:S01]  /*34a0*/  FMUL.FTZ R2, R2, R9 ;  /* 0x0000000902027220 */ /* 0x004fe20000410000 */
[----:B------:R-:W-:Y:S01]  /*34b0*/  IMAD R9, R29, UR13, R26 ;  /* 0x0000000d1d097c24 */ /* 0x000fe2000f8e021a */
[----:B------:R-:W-:-:S03]  /*34c0*/  MOV R26, R42 ;  /* 0x0000002a001a7202 */ /* 0x000fc60000000f00 */
[----:B------:R-:W-:Y:S02]  /*34d0*/  F2FP.BF16.F32.PACK_AB R45, R45, R2 ;  /* 0x000000022d2d723e */ /* 0x000fe400000010ff */
[----:B------:R-:W-:-:S05]  /*34e0*/  IMAD.WIDE.U32 R26, R29, UR12, R26 ;  /* 0x0000000c1d1a7c25 */ /* 0x000fca000f8e001a */
[----:B------:R-:W-:Y:S02]  /*34f0*/  IADD3 R9, PT, PT, R27, R9, RZ ;  /* 0x000000091b097210 */ /* 0x000fe40007ffe0ff */
[----:B-1----:R-:W-:-:S04]  /*3500*/  LEA R28, P1, R26, UR14, 0x1 ;  /* 0x0000000e1a1c7c11 */ /* 0x002fc8000f8208ff */
[----:B------:R-:W-:-:S05]  /*3510*/  LEA.HI.X R29, R26, UR15, R9, 0x1, P1 ;  /* 0x0000000f1a1d7c11 */ /* 0x000fca00088f0c09 */
[----:B------:R0:W-:Y:S04]  /*3520*/  STG.E desc[UR16][R28.64], R45 ;  /* 0x0000002d1c007986 */ /* 0x0001e8000c101910 */
.L_x_1557:
[----:B------:R-:W-:Y:S05]  /*3530*/  BSYNC.RECONVERGENT B1 ;  /* 0x0000000000017941 */ /* 0x000fea0003800200 */
.L_x_1556:
[----:B------:R-:W-:Y:S01]  /*3540*/  ISETP.GE.U32.AND P5, PT, R0, UR18, PT ;  /* 0x0000001200007c0c */ /* 0x000fe2000bfa6070 */
[----:B------:R-:W-:Y:S01]  /*3550*/  BSSY.RECONVERGENT B1, `(.L_x_1558) ;  /* 0x000002b000017945 */ /* 0x000fe20003800200 */
[----:B------:R-:W-:Y:S02]  /*3560*/  SHF.R.S32.HI R27, RZ, 0x1f, R0 ;  /* 0x0000001fff1b7819 */ /* 0x000fe40000011400 */
        /* <DEDUP_REMOVED lines=13> */
[----:B------:R-:W-:Y:S01]  /*3640*/  FADD.FTZ R11, R11, -UR5 ;  /* 0x800000050b0b7e21 */ /* 0x000fe20008010000 */
[----:B------:R-:W-:Y:S01]  /*3650*/  FADD.FTZ R4, R4, -UR5 ;  /* 0x8000000504047e21 */ /* 0x000fe20008010000 */
[----:B------:R-:W1:Y:S01]  /*3660*/  LDCU.64 UR12, c[0x0][0x3e0] ;  /* 0x00007c00ff0c77ac */ /* 0x000e620008000a00 */
[----:B0-----:R-:W-:Y:S01]  /*3670*/  MOV R29, R41 ;  /* 0x00000029001d7202 */ /* 0x001fe20000000f00 */
[----:B------:R-:W-:Y:S01]  /*3680*/  FMUL.FTZ R11, R11, UR10 ;  /* 0x0000000a0b0b7c20 */ /* 0x000fe20008410000 */
[----:B------:R-:W-:Y:S01]  /*3690*/  FMUL.FTZ R4, R4, UR10 ;  /* 0x0000000a04047c20 */ /* 0x000fe20008410000 */
[----:B------:R-:W0:Y:S02]  /*36a0*/  LDCU.64 UR14, c[0x0][0x380] ;  /* 0x00007000ff0e77ac */ /* 0x000e240008000a00 */
[----:B-----5:R-:W-:Y:S01]  /*36b0*/  FFMA.FTZ R11, R12, R11, R14 ;  /* 0x0000000b0c0b7223 */ /* 0x020fe2000001000e */
[----:B------:R-:W-:-:S03]  /*36c0*/  FFMA.FTZ R26, R13, R4, R15 ;  /* 0x000000040d1a7223 */ /* 0x000fc6000001000f */
[----:B------:R-:W-:Y:S01]  /*36d0*/  FMUL.FTZ R28, R11, -1.4426950216293334961 ;  /* 0xbfb8aa3b0b1c7820 */ /* 0x000fe20000410000 */
[----:B------:R-:W-:-:S05]  /*36e0*/  FMUL.FTZ R44, R26, -1.4426950216293334961 ;  /* 0xbfb8aa3b1a2c7820 */ /* 0x000fca0000410000 */
[----:B------:R-:W2:Y:S01]  /*36f0*/  MUFU.EX2 R28, R28 ;  /* 0x0000001c001c7308 */ /* 0x000ea20000000800 */
[----:B-1----:R-:W-:-:S03]  /*3700*/  IMAD R27, R27, UR12, RZ ;  /* 0x0000000c1b1b7c24 */ /* 0x002fc6000f8e02ff */
[----:B------:R-:W1:Y:S01]  /*3710*/  MUFU.EX2 R44, R44 ;  /* 0x0000002c002c7308 */ /* 0x000e620000000800 */
[----:B------:R-:W-:Y:S02]  /*3720*/  IMAD R27, R0, UR13, R27 ;  /* 0x0000000d001b7c24 */ /* 0x000fe4000f8e021b */
[----:B--2---:R-:W-:Y:S01]  /*3730*/  FADD.FTZ R4, R28, 1 ;  /* 0x3f8000001c047421 */ /* 0x004fe20000010000 */
[----:B------:R-:W-:Y:S02]  /*3740*/  IMAD.MOV.U32 R28, RZ, RZ, R42 ;  /* 0x000000ffff1c7224 */ /* 0x000fe400078e002a */
[----:B-1----:R-:W-:Y:S02]  /*3750*/  FADD.FTZ R9, R44, 1 ;  /* 0x3f8000002c097421 */ /* 0x002fe40000010000 */
[----:B------:R-:W-:Y:S01]  /*3760*/  IMAD.WIDE.U32 R28, R0, UR12, R28 ;  /* 0x0000000c001c7c25 */ /* 0x000fe2000f8e001c */
[----:B------:R-:W1:Y:S04]  /*3770*/  MUFU.RCP R4, R4 ;  /* 0x0000000400047308 */ /* 0x000e680000001000 */
[----:B------:R-:W-:-:S04]  /*3780*/  IADD3 R27, PT, PT, R29, R27, RZ ;  /* 0x0000001b1d1b7210 */ /* 0x000fc80007ffe0ff */
[----:B------:R-:W2:Y:S01]  /*3790*/  MUFU.RCP R9, R9 ;  /* 0x0000000900097308 */ /* 0x000ea20000001000 */
[----:B-1----:R-:W-:Y:S01]  /*37a0*/  FMUL.FTZ R11, R11, R4 ;  /* 0x000000040b0b7220 */ /* 0x002fe20000410000 */
[----:B--2---:R-:W-:Y:S01]  /*37b0*/  FMUL.FTZ R0, R26, R9 ;  /* 0x000000091a007220 */ /* 0x004fe20000410000 */
[----:B0-----:R-:W-:-:S04]  /*37c0*/  LEA R26, P5, R28, UR14, 0x1 ;  /* 0x0000000e1c1a7c11 */ /* 0x001fc8000f8a08ff */
[----:B------:R-:W-:Y:S02]  /*37d0*/  LEA.HI.X R27, R28, UR15, R27, 0x1, P5 ;  /* 0x0000000f1c1b7c11 */ /* 0x000fe4000a8f0c1b */
[----:B------:R-:W-:-:S05]  /*37e0*/  F2FP.BF16.F32.PACK_AB R11, R0, R11 ;  /* 0x0000000b000b723e */ /* 0x000fca00000010ff */
[----:B------:R1:W-:Y:S02]  /*37f0*/  STG.E desc[UR16][R26.64], R11 ;  /* 0x0000000b1a007986 */ /* 0x0003e4000c101910 */
.L_x_1559:
[----:B------:R-:W-:Y:S05]  /*3800*/  BSYNC.RECONVERGENT B1 ;  /* 0x0000000000017941 */ /* 0x000fea0003800200 */
.L_x_1558:
[----:B------:R-:W-:Y:S04]  /*3810*/  BSSY.RECONVERGENT B1, `(.L_x_1560) ;  /* 0x000001e000017945 */ /* 0x000fe80003800200 */
[----:B------:R-:W-:Y:S05]  /*3820*/  @P2 BRA `(.L_x_1561) ;  /* 0x0000000000702947 */ /* 0x000fea0003800000 */
[----:B------:R-:W-:Y:S01]  /*3830*/  FADD.FTZ R17, R17, -UR5 ;  /* 0x8000000511117e21 */ /* 0x000fe20008010000 */
[----:B------:R-:W-:Y:S01]  /*3840*/  FADD.FTZ R6, R6, -UR5 ;  /* 0x8000000506067e21 */ /* 0x000fe20008010000 */
[----:B------:R-:W2:Y:S01]  /*3850*/  LDCU.64 UR12, c[0x0][0x3e0] ;  /* 0x00007c00ff0c77ac */ /* 0x000ea20008000a00 */
[----:B-1----:R-:W-:Y:S01]  /*3860*/  MOV R26, R42 ;  /* 0x0000002a001a7202 */ /* 0x002fe20000000f00 */
[----:B------:R-:W-:Y:S01]  /*3870*/  FMUL.FTZ R17, R17, UR10 ;  /* 0x0000000a11117c20 */ /* 0x000fe20008410000 */
[----:B------:R-:W-:Y:S01]  /*3880*/  FMUL.FTZ R0, R6, UR10 ;  /* 0x0000000a06007c20 */ /* 0x000fe20008410000 */
[----:B------:R-:W1:Y:S01]  /*3890*/  LDCU.64 UR14, c[0x0][0x380] ;  /* 0x00007000ff0e77ac */ /* 0x000e620008000a00 */
[----:B------:R-:W-:Y:S01]  /*38a0*/  MOV R27, R41 ;  /* 0x00000029001b7202 */ /* 0x000fe20000000f00 */
[----:B-----5:R-:W-:Y:S01]  /*38b0*/  FFMA.FTZ R4, R12, R17, R14 ;  /* 0x000000110c047223 */ /* 0x020fe2000001000e */
[----:B------:R-:W-:-:S03]  /*38c0*/  FFMA.FTZ R0, R13, R0, R15 ;  /* 0x000000000d007223 */ /* 0x000fc6000001000f */
[----:B------:R-:W-:Y:S01]  /*38d0*/  FMUL.FTZ R6, R4, -1.4426950216293334961 ;  /* 0xbfb8aa3b04067820 */ /* 0x000fe20000410000 */
[----:B------:R-:W-:-:S05]  /*38e0*/  FMUL.FTZ R11, R0, -1.4426950216293334961 ;  /* 0xbfb8aa3b000b7820 */ /* 0x000fca0000410000 */
[----:B------:R-:W3:Y:S01]  /*38f0*/  MUFU.EX2 R6, R6 ;  /* 0x0000000600067308 */ /* 0x000ee20000000800 */
[----:B--2---:R-:W-:-:S03]  /*3900*/  IMAD R2, R2, UR12, RZ ;  /* 0x0000000c02027c24 */ /* 0x004fc6000f8e02ff */
[----:B------:R-:W2:Y:S01]  /*3910*/  MUFU.EX2 R11, R11 ;  /* 0x0000000b000b7308 */ /* 0x000ea20000000800 */
[----:B------:R-:W-:-:S04]  /*3920*/  IMAD.WIDE.U32 R26, R7, UR12, R26 ;  /* 0x0000000c071a7c25 */ /* 0x000fc8000f8e001a */
[----:B------:R-:W-:Y:S02]  /*3930*/  IMAD R7, R7, UR13, R2 ;  /* 0x0000000d07077c24 */ /* 0x000fe4000f8e0202 */
[----:B---3--:R-:W-:Y:S01]  /*3940*/  FADD.FTZ R9, R6, 1 ;  /* 0x3f80000006097421 */ /* 0x008fe20000010000 */
[C---:B-1----:R-:W-:Y:S02]  /*3950*/  LEA R6, P2, R26.reuse, UR14, 0x1 ;  /* 0x0000000e1a067c11 */ /* 0x042fe4000f8408ff */
[----:B------:R-:W-:Y:S01]  /*3960*/  IADD3 R7, PT, PT, R27, R7, RZ ;  /* 0x000000071b077210 */ /* 0x000fe20007ffe0ff */
[----:B--2---:R-:W-:Y:S02]  /*3970*/  FADD.FTZ R17, R11, 1 ;  /* 0x3f8000000b117421 */ /* 0x004fe40000010000 */
[----:B------:R-:W1:Y:S01]  /*3980*/  MUFU.RCP R9, R9 ;  /* 0x0000000900097308 */ /* 0x000e620000001000 */
[----:B------:R-:W-:-:S07]  /*3990*/  LEA.HI.X R7, R26, UR15, R7, 0x1, P2 ;  /* 0x0000000f1a077c11 */ /* 0x000fce00090f0c07 */
[----:B------:R-:W2:Y:S01]  /*39a0*/  MUFU.RCP R17, R17 ;  /* 0x0000001100117308 */ /* 0x000ea20000001000 */
[----:B-1----:R-:W-:Y:S01]  /*39b0*/  FMUL.FTZ R4, R4, R9 ;  /* 0x0000000904047220 */ /* 0x002fe20000410000 */
[----:B--2---:R-:W-:-:S05]  /*39c0*/  FMUL.FTZ R11, R0, R17 ;  /* 0x00000011000b7220 */ /* 0x004fca0000410000 */
[----:B------:R-:W-:-:S05]  /*39d0*/  F2FP.BF16.F32.PACK_AB R11, R11, R4 ;  /* 0x000000040b0b723e */ /* 0x000fca00000010ff */
[----:B------:R2:W-:Y:S02]  /*39e0*/  STG.E desc[UR16][R6.64], R11 ;  /* 0x0000000b06007986 */ /* 0x0005e4000c101910 */
.L_x_1561:
[----:B------:R-:W-:Y:S05]  /*39f0*/  BSYNC.RECONVERGENT B1 ;  /* 0x0000000000017941 */ /* 0x000fea0003800200 */
.L_x_1560:
[----:B------:R-:W-:Y:S04]  /*3a00*/  BSSY.RECONVERGENT B1, `(.L_x_1562) ;  /* 0x000001e000017945 */ /* 0x000fe80003800200 */
[----:B------:R-:W-:Y:S05]  /*3a10*/  @P1 BRA `(.L_x_1563) ;  /* 0x0000000000701947 */ /* 0x000fea0003800000 */
[----:B------:R-:W-:Y:S01]  /*3a20*/  FADD.FTZ R19, R19, -UR5 ;  /* 0x8000000513137e21 */ /* 0x000fe20008010000 */
[----:B------:R-:W-:Y:S01]  /*3a30*/  FADD.FTZ R8, R8, -UR5 ;  /* 0x8000000508087e21 */ /* 0x000fe20008010000 */
[----:B------:R-:W3:Y:S01]  /*3a40*/  LDCU.64 UR12, c[0x0][0x3e0] ;  /* 0x00007c00ff0c77ac */ /* 0x000ee20008000a00 */
[----:B------:R-:W-:Y:S01]  /*3a50*/  MOV R9, R41 ;  /* 0x0000002900097202 */ /* 0x000fe20000000f00 */
[----:B------:R-:W-:Y:S01]  /*3a60*/  FMUL.FTZ R2, R19, UR10 ;  /* 0x0000000a13027c20 */ /* 0x000fe20008410000 */
[----:B--2---:R-:W-:Y:S01]  /*3a70*/  FMUL.FTZ R7, R8, UR10 ;  /* 0x0000000a08077c20 */ /* 0x004fe20008410000 */
[----:B------:R-:W2:Y:S01]  /*3a80*/  LDCU.64 UR14, c[0x0][0x380] ;  /* 0x00007000ff0e77ac */ /* 0x000ea20008000a00 */
[----:B------:R-:W-:Y:S02]  /*3a90*/  IMAD.MOV.U32 R8, RZ, RZ, R42 ;  /* 0x000000ffff087224 */ /* 0x000fe400078e002a */
[----:B-----5:R-:W-:Y:S01]  /*3aa0*/  FFMA.FTZ R2, R13, R2, R15 ;  /* 0x000000020d027223 */ /* 0x020fe2000001000f */
[----:B------:R-:W-:-:S03]  /*3ab0*/  FFMA.FTZ R0, R12, R7, R14 ;  /* 0x000000070c007223 */ /* 0x000fc6000001000e */
[----:B-1----:R-:W-:Y:S01]  /*3ac0*/  FMUL.FTZ R11, R2, -1.4426950216293334961 ;  /* 0xbfb8aa3b020b7820 */ /* 0x002fe20000410000 */
[----:B------:R-:W-:-:S05]  /*3ad0*/  FMUL.FTZ R4, R0, -1.4426950216293334961 ;  /* 0xbfb8aa3b00047820 */ /* 0x000fca0000410000 */
[----:B------:R-:W1:Y:S01]  /*3ae0*/  MUFU.EX2 R11, R11 ;  /* 0x0000000b000b7308 */ /* 0x000e620000000800 */
[----:B---3--:R-:W-:-:S03]  /*3af0*/  IMAD R19, R33, UR12, RZ ;  /* 0x0000000c21137c24 */ /* 0x008fc6000f8e02ff */
[----:B------:R-:W3:Y:S01]  /*3b00*/  MUFU.EX2 R4, R4 ;  /* 0x0000000400047308 */ /* 0x000ee20000000800 */
[----:B------:R-:W-:-:S04]  /*3b10*/  IMAD.WIDE.U32 R8, R36, UR12, R8 ;  /* 0x0000000c24087c25 */ /* 0x000fc8000f8e0008 */
[----:B------:R-:W-:Y:S02]  /*3b20*/  IMAD R19, R36, UR13, R19 ;  /* 0x0000000d24137c24 */ /* 0x000fe4000f8e0213 */
[----:B-1----:R-:W-:-:S03]  /*3b30*/  FADD.FTZ R17, R11, 1 ;  /* 0x3f8000000b117421 */ /* 0x002fc60000010000 */
[----:B------:R-:W-:Y:S01]  /*3b40*/  IADD3 R19, PT, PT, R9, R19, RZ ;  /* 0x0000001309137210 */ /* 0x000fe20007ffe0ff */
[----:B---3--:R-:W-:Y:S02]  /*3b50*/  FADD.FTZ R6, R4, 1 ;  /* 0x3f80000004067421 */ /* 0x008fe40000010000 */
[----:B------:R-:W1:Y:S08]  /*3b60*/  MUFU.RCP R17, R17 ;  /* 0x0000001100117308 */ /* 0x000e700000001000 */
[----:B------:R2:W3:Y:S02]  /*3b70*/  MUFU.RCP R7, R6 ;  /* 0x0000000600077308 */ /* 0x0004e40000001000 */
[----:B--2---:R-:W-:Y:S01]  /*3b80*/  LEA R6, P1, R8, UR14, 0x1 ;  /* 0x0000000e08067c11 */ /* 0x004fe2000f8208ff */
[----:B-1----:R-:W-:Y:S01]  /*3b90*/  FMUL.FTZ R11, R2, R17 ;  /* 0x00000011020b7220 */ /* 0x002fe20000410000 */
[----:B---3--:R-:W-:-:S02]  /*3ba0*/  FMUL.FTZ R0, R0, R7 ;  /* 0x0000000700007220 */ /* 0x008fc40000410000 */
[----:B------:R-:W-:-:S03]  /*3bb0*/  LEA.HI.X R7, R8, UR15, R19, 0x1, P1 ;  /* 0x0000000f08077c11 */ /* 0x000fc600088f0c13 */
[----:B------:R-:W-:-:S05]  /*3bc0*/  F2FP.BF16.F32.PACK_AB R11, R11, R0 ;  /* 0x000000000b0b723e */ /* 0x000fca00000010ff */
[----:B------:R3:W-:Y:S02]  /*3bd0*/  STG.E desc[UR16][R6.64], R11 ;  /* 0x0000000b06007986 */ /* 0x0007e4000c101910 */
.L_x_1563:
[----:B------:R-:W-:Y:S05]  /*3be0*/  BSYNC.RECONVERGENT B1 ;  /* 0x0000000000017941 */ /* 0x000fea0003800200 */
.L_x_1562:
[----:B------:R-:W-:Y:S04]  /*3bf0*/  BSSY.RECONVERGENT B1, `(.L_x_1564) ;  /* 0x000001e000017945 */ /* 0x000fe80003800200 */
[----:B------:R-:W-:Y:S05]  /*3c00*/  @P6 BRA `(.L_x_1565) ;  /* 0x0000000000706947 */ /* 0x000fea0003800000 */
[----:B------:R-:W-:Y:S01]  /*3c10*/  FADD.FTZ R21, R21, -UR5 ;  /* 0x8000000515157e21 */ /* 0x000fe20008010000 */
[----:B------:R-:W-:Y:S01]  /*3c20*/  FADD.FTZ R10, R10, -UR5 ;  /* 0x800000050a0a7e21 */ /* 0x000fe20008010000 */
[----:B------:R-:W4:Y:S01]  /*3c30*/  LDCU.64 UR12, c[0x0][0x3e0] ;  /* 0x00007c00ff0c77ac */ /* 0x000f220008000a00 */
[----:B------:R-:W-:Y:S01]  /*3c40*/  MOV R8, R42 ;  /* 0x0000002a00087202 */ /* 0x000fe20000000f00 */
[----:B------:R-:W-:Y:S01]  /*3c50*/  FMUL.FTZ R21, R21, UR10 ;  /* 0x0000000a15157c20 */ /* 0x000fe20008410000 */
[----:B------:R-:W-:Y:S01]  /*3c60*/  FMUL.FTZ R10, R10, UR10 ;  /* 0x0000000a0a0a7c20 */ /* 0x000fe20008410000 */
[----:B------:R-:W0:Y:S01]  /*3c70*/  LDCU.64 UR14, c[0x0][0x380] ;  /* 0x00007000ff0e77ac */ /* 0x000e220008000a00 */
[----:B------:R-:W-:Y:S01]  /*3c80*/  MOV R9, R41 ;  /* 0x0000002900097202 */ /* 0x000fe20000000f00 */
[----:B-----5:R-:W-:Y:S01]  /*3c90*/  FFMA.FTZ R21, R12, R21, R14 ;  /* 0x000000150c157223 */ /* 0x020fe2000001000e */
[----:B-123--:R-:W-:-:S03]  /*3ca0*/  FFMA.FTZ R11, R13, R10, R15 ;  /* 0x0000000a0d0b7223 */ /* 0x00efc6000001000f */
[----:B------:R-:W-:Y:S01]  /*3cb0*/  FMUL.FTZ R0, R21, -1.4426950216293334961 ;  /* 0xbfb8aa3b15007820 */ /* 0x000fe20000410000 */
[----:B------:R-:W-:-:S05]  /*3cc0*/  FMUL.FTZ R4, R11, -1.4426950216293334961 ;  /* 0xbfb8aa3b0b047820 */ /* 0x000fca0000410000 */
[----:B------:R-:W1:Y:S01]  /*3cd0*/  MUFU.EX2 R0, R0 ;  /* 0x0000000000007308 */ /* 0x000e620000000800 */
[----:B----4-:R-:W-:-:S03]  /*3ce0*/  IMAD R7, R31, UR12, RZ ;  /* 0x0000000c1f077c24 */ /* 0x010fc6000f8e02ff */
[----:B------:R-:W2:Y:S01]  /*3cf0*/  MUFU.EX2 R4, R4 ;  /* 0x0000000400047308 */ /* 0x000ea20000000800 */
[----:B------:R-:W-:-:S04]  /*3d00*/  IMAD.WIDE.U32 R8, R34, UR12, R8 ;  /* 0x0000000c22087c25 */ /* 0x000fc8000f8e0008 */
[----:B------:R-:W-:Y:S01]  /*3d10*/  IMAD R7, R34, UR13, R7 ;  /* 0x0000000d22077c24 */ /* 0x000fe2000f8e0207 */
[----:B0-----:R-:W-:Y:S01]  /*3d20*/  LEA R6, P1, R8, UR14, 0x1 ;  /* 0x0000000e08067c11 */ /* 0x001fe2000f8208ff */
[----:B-1----:R-:W-:-:S03]  /*3d30*/  FADD.FTZ R2, R0, 1 ;  /* 0x3f80000000027421 */ /* 0x002fc60000010000 */
[----:B------:R-:W-:Y:S01]  /*3d40*/  IADD3 R7, PT, PT, R9, R7, RZ ;  /* 0x0000000709077210 */ /* 0x000fe20007ffe0ff */
[----:B--2---:R-:W-:-:S03]  /*3d50*/  FADD.FTZ R10, R4, 1 ;  /* 0x3f800000040a7421 */ /* 0x004fc60000010000 */
[----:B------:R-:W-:Y:S01]  /*3d60*/  LEA.HI.X R7, R8, UR15, R7, 0x1, P1 ;  /* 0x0000000f08077c11 */ /* 0x000fe200088f0c07 */
[----:B------:R-:W0:Y:S08]  /*3d70*/  MUFU.RCP R2, R2 ;  /* 0x0000000200027308 */ /* 0x000e300000001000 */
[----:B------:R-:W1:Y:S01]  /*3d80*/  MUFU.RCP R10, R10 ;  /* 0x0000000a000a7308 */ /* 0x000e620000001000 */
[----:B0-----:R-:W-:Y:S01]  /*3d90*/  FMUL.FTZ R0, R21, R2 ;  /* 0x0000000215007220 */ /* 0x001fe20000410000 */
[----:B-1----:R-:W-:-:S05]  /*3da0*/  FMUL.FTZ R11, R11, R10 ;  /* 0x0000000a0b0b7220 */ /* 0x002fca0000410000 */
[----:B------:R-:W-:-:S05]  /*3db0*/  F2FP.BF16.F32.PACK_AB R11, R11, R0 ;  /* 0x000000000b0b723e */ /* 0x000fca00000010ff */
[----:B------:R4:W-:Y:S02]  /*3dc0*/  STG.E desc[UR16][R6.64], R11 ;  /* 0x0000000b06007986 */ /* 0x0009e4000c101910 */
.L_x_1565:
[----:B------:R-:W-:Y:S05]  /*3dd0*/  BSYNC.RECONVERGENT B1 ;  /* 0x0000000000017941 */ /* 0x000fea0003800200 */
.L_x_1564:
[----:B------:R-:W-:Y:S04]  /*3de0*/  BSSY.RECONVERGENT B1, `(.L_x_1566) ;  /* 0x000001e000017945 */ /* 0x000fe80003800200 */
[----:B------:R-:W-:Y:S05]  /*3df0*/  @P3 BRA `(.L_x_1567) ;  /* 0x0000000000703947 */ /* 0x000fea0003800000 */
[----:B------:R-:W-:Y:S01]  /*3e00*/  FADD.FTZ R23, R23, -UR5 ;  /* 0x8000000517177e21 */ /* 0x000fe20008010000 */
[----:B------:R-:W-:Y:S01]  /*3e10*/  FADD.FTZ R16, R16, -UR5 ;  /* 0x8000000510107e21 */ /* 0x000fe20008010000 */
[----:B------:R-:W0:Y:S01]  /*3e20*/  LDCU.64 UR12, c[0x0][0x3e0] ;  /* 0x00007c00ff0c77ac */ /* 0x000e220008000a00 */
[----:B------:R-:W-:Y:S01]  /*3e30*/  MOV R9, R41 ;  /* 0x0000002900097202 */ /* 0x000fe20000000f00 */
[----:B------:R-:W-:Y:S01]  /*3e40*/  FMUL.FTZ R23, R23, UR10 ;  /* 0x0000000a17177c20 */ /* 0x000fe20008410000 */
[----:B------:R-:W-:Y:S01]  /*3e50*/  FMUL.FTZ R16, R16, UR10 ;  /* 0x0000000a10107c20 */ /* 0x000fe20008410000 */
[----:B------:R-:W0:Y:S01]  /*3e60*/  LDCU.64 UR14, c[0x0][0x380] ;  /* 0x00007000ff0e77ac */ /* 0x000e220008000a00 */
[----:B------:R-:W-:Y:S02]  /*3e70*/  IMAD.MOV.U32 R8, RZ, RZ, R42 ;  /* 0x000000ffff087224 */ /* 0x000fe400078e002a */
[----:B-----5:R-:W-:Y:S01]  /*3e80*/  FFMA.FTZ R23, R12, R23, R14 ;  /* 0x000000170c177223 */ /* 0x020fe2000001000e */
[----:B-1234-:R-:W-:-:S03]  /*3e90*/  FFMA.FTZ R11, R13, R16, R15 ;  /* 0x000000100d0b7223 */ /* 0x01efc6000001000f */
[----:B------:R-:W-:Y:S01]  /*3ea0*/  FMUL.FTZ R0, R23, -1.4426950216293334961 ;  /* 0xbfb8aa3b17007820 */ /* 0x000fe20000410000 */
[----:B------:R-:W-:-:S05]  /*3eb0*/  FMUL.FTZ R4, R11, -1.4426950216293334961 ;  /* 0xbfb8aa3b0b047820 */ /* 0x000fca0000410000 */
[----:B------:R-:W1:Y:S01]  /*3ec0*/  MUFU.EX2 R0, R0 ;  /* 0x0000000000007308 */ /* 0x000e620000000800 */
[----:B0-----:R-:W-:-:S03]  /*3ed0*/  IMAD R7, R3, UR12, RZ ;  /* 0x0000000c03077c24 */ /* 0x001fc6000f8e02ff */
[----:B------:R-:W0:Y:S01]  /*3ee0*/  MUFU.EX2 R4, R4 ;  /* 0x0000000400047308 */ /* 0x000e220000000800 */
[----:B------:R-:W-:-:S04]  /*3ef0*/  IMAD.WIDE.U32 R8, R32, UR12, R8 ;  /* 0x0000000c20087c25 */ /* 0x000fc8000f8e0008 */
[----:B------:R-:W-:Y:S01]  /*3f00*/  IMAD R7, R32, UR13, R7 ;  /* 0x0000000d20077c24 */ /* 0x000fe2000f8e0207 */
[----:B------:R-:W-:Y:S01]  /*3f10*/  LEA R6, P1, R8, UR14, 0x1 ;  /* 0x0000000e08067c11 */ /* 0x000fe2000f8208ff */
[----:B-1----:R-:W-:-:S03]  /*3f20*/  FADD.FTZ R2, R0, 1 ;  /* 0x3f80000000027421 */ /* 0x002fc60000010000 */
[----:B------:R-:W-:Y:S01]  /*3f30*/  IADD3 R7, PT, PT, R9, R7, RZ ;  /* 0x0000000709077210 */ /* 0x000fe20007ffe0ff */
[----:B0-----:R-:W-:-:S03]  /*3f40*/  FADD.FTZ R10, R4, 1 ;  /* 0x3f800000040a7421 */ /* 0x001fc60000010000 */
[----:B------:R-:W-:Y:S01]  /*3f50*/  LEA.HI.X R7, R8, UR15, R7, 0x1, P1 ;  /* 0x0000000f08077c11 */ /* 0x000fe200088f0c07 */
[----:B------:R-:W0:Y:S08]  /*3f60*/  MUFU.RCP R2, R2 ;  /* 0x0000000200027308 */ /* 0x000e300000001000 */
[----:B------:R-:W1:Y:S01]  /*3f70*/  MUFU.RCP R10, R10 ;  /* 0x0000000a000a7308 */ /* 0x000e620000001000 */
[----:B0-----:R-:W-:Y:S01]  /*3f80*/  FMUL.FTZ R0, R23, R2 ;  /* 0x0000000217007220 */ /* 0x001fe20000410000 */
[----:B-1----:R-:W-:-:S05]  /*3f90*/  FMUL.FTZ R11, R11, R10 ;  /* 0x0000000a0b0b7220 */ /* 0x002fca0000410000 */
[----:B------:R-:W-:-:S05]  /*3fa0*/  F2FP.BF16.F32.PACK_AB R11, R11, R0 ;  /* 0x000000000b0b723e */ /* 0x000fca00000010ff */
[----:B------:R0:W-:Y:S02]  /*3fb0*/  STG.E desc[UR16][R6.64], R11 ;  /* 0x0000000b06007986 */ /* 0x0001e4000c101910 */
.L_x_1567:
[----:B------:R-:W-:Y:S05]  /*3fc0*/  BSYNC.RECONVERGENT B1 ;  /* 0x0000000000017941 */ /* 0x000fea0003800200 */
.L_x_1566:
[----:B------:R-:W-:Y:S05]  /*3fd0*/  @P4 BRA `(.L_x_1553) ;  /* 0x0000000000704947 */ /* 0x000fea0003800000 */
[----:B------:R-:W-:Y:S01]  /*3fe0*/  FADD.FTZ R25, R25, -UR5 ;  /* 0x8000000519197e21 */ /* 0x000fe20008010000 */
[----:B------:R-:W-:Y:S01]  /*3ff0*/  FADD.FTZ R18, R18, -UR5 ;  /* 0x8000000512127e21 */ /* 0x000fe20008010000 */
[----:B------:R-:W1:Y:S01]  /*4000*/  LDCU.64 UR12, c[0x0][0x3e0] ;  /* 0x00007c00ff0c77ac */ /* 0x000e620008000a00 */
[----:B0-234-:R-:W-:Y:S01]  /*4010*/  MOV R6, R42 ;  /* 0x0000002a00067202 */ /* 0x01dfe20000000f00 */
[----:B------:R-:W-:Y:S01]  /*4020*/  FMUL.FTZ R25, R25, UR10 ;  /* 0x0000000a19197c20 */ /* 0x000fe20008410000 */
[----:B------:R-:W-:Y:S01]  /*4030*/  FMUL.FTZ R18, R18, UR10 ;  /* 0x0000000a12127c20 */ /* 0x000fe20008410000 */
[----:B------:R-:W0:Y:S01]  /*4040*/  LDCU.64 UR14, c[0x0][0x380] ;  /* 0x00007000ff0e77ac */ /* 0x000e220008000a00 */
[----:B------:R-:W-:Y:S01]  /*4050*/  MOV R7, R41 ;  /* 0x0000002900077202 */ /* 0x000fe20000000f00 */
[----:B-----5:R-:W-:Y:S01]  /*4060*/  FFMA.FTZ R25, R12, R25, R14 ;  /* 0x000000190c197223 */ /* 0x020fe2000001000e */
[----:B-1----:R-:W-:-:S03]  /*4070*/  FFMA.FTZ R11, R13, R18, R15 ;  /* 0x000000120d0b7223 */ /* 0x002fc6000001000f */
[----:B------:R-:W-:Y:S01]  /*4080*/  FMUL.FTZ R0, R25, -1.4426950216293334961 ;  /* 0xbfb8aa3b19007820 */ /* 0x000fe20000410000 */
[----:B------:R-:W-:-:S05]  /*4090*/  FMUL.FTZ R4, R11, -1.4426950216293334961 ;  /* 0xbfb8aa3b0b047820 */ /* 0x000fca0000410000 */
[----:B------:R-:W1:Y:S01]  /*40a0*/  MUFU.EX2 R0, R0 ;  /* 0x0000000000007308 */ /* 0x000e620000000800 */
[----:B------:R-:W-:-:S03]  /*40b0*/  IMAD R9, R5, UR12, RZ ;  /* 0x0000000c05097c24 */ /* 0x000fc6000f8e02ff */
        /* <DEDUP_REMOVED lines=14> */
.L_x_1553:
[----:B------:R-:W-:Y:S05]  /*41a0*/  BSYNC.RECONVERGENT B0 ;  /* 0x0000000000007941 */ /* 0x000fea0003800200 */
.L_x_1537:
[----:B------:R-:W-:Y:S02]  /*41b0*/  UIADD3 UR9, UPT, UPT, UR21, UR9, URZ ;  /* 0x0000000915097290 */ /* 0x000fe4000fffe0ff */
[----:B------:R-:W-:Y:S02]  /*41c0*/  UIADD3 UR4, UPT, UPT, UR4, 0x1, URZ ;  /* 0x0000000104047890 */ /* 0x000fe4000fffe0ff */
[----:B------:R-:W-:-:S09]  /*41d0*/  UISETP.GE.AND UP1, UPT, UR9, UR7, UPT ;  /* 0x000000070900728c */ /* 0x000fd2000bf26270 */
[----:B------:R-:W-:Y:S05]  /*41e0*/  BRA.U !UP1, `(.L_x_1568) ;  /* 0xffffffc1092c7547 */ /* 0x000fea000b83ffff */
[----:B------:R-:W-:Y:S05]  /*41f0*/  EXIT ;  /* 0x000000000000794d */ /* 0x000fea0003800000 */
.L_x_1569:
        /* <DEDUP_REMOVED lines=16> */
.L_x_2506:


//--------------------- .text._Z35group_norm_nhwc_fwd_one_pass_kernelI11Bf16IOBf16WLi64ELi4ELi128EEv26Group_norm_nhwc_fwd_params --------------------------
	.section	.text._Z35group_norm_nhwc_fwd_one_pass_kernelI11Bf16IOBf16WLi64ELi4ELi128EEv26Group_norm_nhwc_fwd_params,"ax",@progbits
	.align	128
        .global         _Z35group_norm_nhwc_fwd_one_pass_kernelI11Bf16IOBf16WLi64ELi4ELi128EEv26Group_norm_nhwc_fwd_params
        .type           _Z35group_norm_nhwc_fwd_one_pass_kernelI11Bf16IOBf16WLi64ELi4ELi128EEv26Group_norm_nhwc_fwd_params,@function
        .size           _Z35group_norm_nhwc_fwd_one_pass_kernelI11Bf16IOBf16WLi64ELi4ELi128EEv26Group_norm_nhwc_fwd_params,(.L_x_2507 - _Z35group_norm_nhwc_fwd_one_pass_kernelI11Bf16IOBf16WLi64ELi4ELi128EEv26Group_norm_nhwc_fwd_params)
        .other          _Z35group_norm_nhwc_fwd_one_pass_kernelI11Bf16IOBf16WLi64ELi4ELi128EEv26Group_norm_nhwc_fwd_params,@"STO_CUDA_ENTRY STV_DEFAULT"
_Z35group_norm_nhwc_fwd_one_pass_kernelI11Bf16IOBf16WLi64ELi4ELi128EEv26Group_norm_nhwc_fwd_params:
.text._Z35group_norm_nhwc_fwd_one_pass_kernelI11Bf16IOBf16WLi64ELi4ELi128EEv26Group_norm_nhwc_fwd_params:
        /* <DEDUP_REMOVED lines=34> */
.L_x_1585:
        /* <DEDUP_REMOVED lines=95> */
.L_x_1571:
[----:B------:R-:W-:Y:S05]  /*0810*/  BSYNC.RECONVERGENT B0 ;  /* 0x0000000000007941 */ /* 0x000fea0003800200 */
.L_x_1570:
        /* <DEDUP_REMOVED lines=16> */
.L_x_1573:
[----:B------:R-:W-:Y:S05]  /*0920*/  BSYNC.RECONVERGENT B0 ;  /* 0x0000000000007941 */ /* 0x000fea0003800200 */
.L_x_1572:
        /* <DEDUP_REMOVED lines=33> */
.L_x_1576:
[----:B------:R-:W4:Y:S04]  /*0b40*/  LDG.E.STRONG.GPU R10, desc[UR16][R8.64] ;  /* 0x00000010080a7981 */ /* 0x000f28000c1ef900 */
[----:B----4-:R-:W-:Y:S01]  /*0b50*/  CCTL.IVALL ;  /* 0x00000000ff00798f */ /* 0x010fe20002000000 */
[----:B------:R-:W-:Y:S05]  /*0b60*/  YIELD ;  /* 0x0000000000007946 */ /* 0x000fea0003800000 */
[----:B------:R-:W-:-:S13]  /*0b70*/  ISETP.NE.AND P2, PT, R10, R17, PT ;  /* 0x000000110a00720c */ /* 0x000fda0003f45270 */
[----:B------:R-:W-:Y:S05]  /*0b80*/  @P2 BRA `(.L_x_1576) ;  /* 0xfffffffc00ec2947 */ /* 0x000fea000383ffff */
.L_x_1575:
        /* <DEDUP_REMOVED lines=14> */
.L_x_1578:
        /* <DEDUP_REMOVED lines=91> */
.L_x_1577:
        /* <DEDUP_REMOVED lines=52> */
.L_x_1579:
        /* <DEDUP_REMOVED lines=16> */
[----:B------:R-:W-:Y:S01]  /*1660*/  IMAD.U32 R10, RZ, RZ, UR10 ;  /* 0x0000000aff0a7e24 */ /* 0x000fe2000f8e00ff */
[----:B------:R-:W-:Y:S01]  /*1670*/  MOV R11, UR11 ;  /* 0x0000000b000b7c02 */ /* 0x000fe20008000f00 */
[----:B------:R-:W0:Y:S05]  /*1680*/  @!P2 LDG.E.64 R8, desc[UR16][R8.64] ;  /* 0x000000100808a981 */ /* 0x000e2a000c1e1b00 */
[----:B------:R-:W2:Y:S01]  /*1690*/  @!P1 LDG.E.64 R10, desc[UR16][R10.64] ;  /* 0x000000100a0a9981 */ /* 0x000ea2000c1e1b00 */
[----:B-1----:R-:W-:-:S05]  /*16a0*/  IMAD.U32 R16, RZ, RZ, UR5 ;  /* 0x00000005ff107e24 */ /* 0x002fca000f8e00ff */
[----:B------:R-:W-:-:S04]  /*16b0*/  IADD3 R16, PT, PT, R16, 0x2, RZ ;  /* 0x0000000210107810 */ /* 0x000fc80007ffe0ff */
[----:B------:R-:W-:Y:S01]  /*16c0*/  R2UR UR5, R16 ;  /* 0x00000000100572ca */ /* 0x000fe200000e0000 */
[----:B0--3--:R-:W-:Y:S01]  /*16d0*/  @!P2 FADD.FTZ R14, R14, R8 ;  /* 0x000000080e0ea221 */ /* 0x009fe20000010000 */
[----:B------:R-:W-:-:S03]  /*16e0*/  @!P2 FADD.FTZ R15, R15, R9 ;  /* 0x000000090f0fa221 */ /* 0x000fc60000010000 */
[----:B--2---:R-:W-:Y:S01]  /*16f0*/  @!P1 FADD.FTZ R14, R14, R10 ;  /* 0x0000000a0e0e9221 */ /* 0x004fe20000010000 */
[----:B------:R-:W-:-:S09]  /*1700*/  @!P1 FADD.FTZ R15, R15, R11 ;  /* 0x0000000b0f0f9221 */ /* 0x000fd20000010000 */
.L_x_1580:
[----:B------:R-:W-:Y:S01]  /*1710*/  MOV R8, UR5 ;  /* 0x0000000500087c02 */ /* 0x000fe20008000f00 */
[----:B------:R-:W-:Y:S01]  /*1720*/  BSSY.RECONVERGENT B0, `(.L_x_1574) ;  /* 0x000000c000007945 */ /* 0x000fe20003800200 */
[----:B------:R-:W-:Y:S02]  /*1730*/  LOP3.LUT P2, RZ, R0, 0x1, RZ, 0xc0, !PT ;  /* 0x0000000100ff7812 */ /* 0x000fe4000784c0ff */
[----:B------:R-:W-:-:S04]  /*1740*/  ISETP.EQ.OR P1, PT, R8, UR15, P4 ;  /* 0x0000000f08007c0c */ /* 0x000fc8000a722670 */
[----:B------:R-:W-:-:S13]  /*1750*/  PLOP3.LUT P1, PT, P2, P1, PT, 0x8f, 0xf8 ;  /* 0x0000000000f8781c */ /* 0x000fda0001723177 */
        /* <DEDUP_REMOVED lines=8> */
.L_x_1581:
[----:B------:R-:W-:Y:S05]  /*17e0*/  BSYNC.RECONVERGENT B0 ;  /* 0x0000000000007941 */ /* 0x000fea0003800200 */
.L_x_1574:
[----:B------:R-:W4:Y:S01]  /*17f0*/  S2UR UR10, SR_CgaCtaId ;  /* 0x00000000000a79c3 */ /* 0x000f220000008800 */
[----:B------:R-:W5:Y:S01]  /*1800*/  LDCU UR11, c[0x0][0x414] ;  /* 0x00008280ff0b77ac */ /* 0x000f620008000800 */
[----:B--2---:R-:W-:Y:S01]  /*1810*/  SHF.L.U32 R18, R2, 0x1, RZ ;  /* 0x0000000102127819 */ /* 0x004fe200000006ff */
[----:B------:R-:W-:Y:S01]  /*1820*/  IMAD.U32 R19, RZ, RZ, UR9 ;  /* 0x00000009ff137e24 */ /* 0x000fe2000f8e00ff */
[----:B------:R-:W-:Y:S02]  /*1830*/  UMOV UR5, 0x400 ;  /* 0x0000040000057882 */ /* 0x000fe40000000000 */
[----:B------:R-:W-:Y:S02]  /*1840*/  LOP3.LUT R18, R18, 0x2, RZ, 0xc0, !PT ;  /* 0x0000000212127812 */ /* 0x000fe400078ec0ff */
[----:B-1----:R-:W1:Y:S02]  /*1850*/  @P0 LDC.64 R16, c[0x0][0x388] ;  /* 0x0000e200ff100b82 */ /* 0x002e640000000a00 */
[----:B------:R-:W-:-:S06]  /*1860*/  IADD3 R7, PT, PT, R18, R7, RZ ;  /* 0x0000000712077210 */ /* 0x000fcc0007ffe0ff */
[----:B------:R-:W2:Y:S01]  /*1870*/  LDC.64 R8, c[0x0][0x398] ;  /* 0x0000e600ff087b82 */ /* 0x000ea20000000a00 */
[----:B----4-:R-:W-:-:S07]  /*1880*/  ULEA UR5, UR10, UR5, 0x18 ;  /* 0x000000050a057291 */ /* 0x010fce000f8ec0ff */
[----:B------:R-:W4:Y:S01]  /*1890*/  LDC.64 R10, c[0x0][0x3a0] ;  /* 0x0000e800ff0a7b82 */ /* 0x000f220000000a00 */
[----:B-1----:R-:W-:-:S04]  /*18a0*/  @P0 IMAD.WIDE R18, R19, 0x8, R16 ;  /* 0x0000000813120825 */ /* 0x002fc800078e0210 */
[----:B-----5:R-:W-:Y:S01]  /*18b0*/  @P0 FMUL.FTZ R16, R14, UR11 ;  /* 0x0000000b0e100c20 */ /* 0x020fe20008410000 */
[----:B------:R-:W-:Y:S01]  /*18c0*/  @P0 FMUL.FTZ R17, R15, UR11 ;  /* 0x0000000b0f110c20 */ /* 0x000fe20008410000 */
[----:B------:R-:W-:Y:S04]  /*18d0*/  @!P4 STS.64 [UR5+0x30], R14 ;  /* 0x0000300eff00c988 */ /* 0x000fe80008000a05 */
[----:B------:R-:W-:Y:S01]  /*18e0*/  @P0 STG.E.64 desc[UR16][R18.64], R16 ;  /* 0x0000001012000986 */ /* 0x000fe2000c101b10 */
[C---:B--2---:R-:W-:Y:S01]  /*18f0*/  IMAD.WIDE R8, R7.reuse, 0x2, R8 ;  /* 0x0000000207087825 */ /* 0x044fe200078e0208 */
[----:B------:R-:W-:Y:S03]  /*1900*/  BAR.SYNC.DEFER_BLOCKING 0x0 ;  /* 0x0000000000007b1d */ /* 0x000fe60000010000 */
[----:B----4-:R-:W-:-:S03]  /*1910*/  IMAD.WIDE R10, R7, 0x2, R10 ;  /* 0x00000002070a7825 */ /* 0x010fc600078e020a */
[----:B------:R-:W2:Y:S04]  /*1920*/  LDG.E.U16 R7, desc[UR16][R8.64] ;  /* 0x0000001008077981 */ /* 0x000ea8000c1e1500 */
[----:B------:R-:W4:Y:S04]  /*1930*/  LDG.E.U16 R26, desc[UR16][R10.64] ;  /* 0x000000100a1a7981 */ /* 0x000f28000c1e1500 */
[----:B------:R1:W5:Y:S04]  /*1940*/  LDG.E.U16 R27, desc[UR16][R8.64+0x2] ;  /* 0x00000210081b7981 */ /* 0x000368000c1e1500 */
[----:B------:R2:W5:Y:S04]  /*1950*/  LDG.E.U16 R28, desc[UR16][R10.64+0x2] ;  /* 0x000002100a1c7981 */ /* 0x000568000c1e1500 */
[----:B------:R-:W0:Y:S02]  /*1960*/  LDS.64 R24, [UR5+0x30] ;  /* 0x00003005ff187984 */ /* 0x000e240008000a00 */
[----:B0-----:R-:W-:-:S04]  /*1970*/  FMUL.FTZ R24, R24, UR11 ;  /* 0x0000000b18187c20 */ /* 0x001fc80008410000 */
[----:B------:R-:W-:-:S04]  /*1980*/  FMUL.FTZ R29, R24, R24 ;  /* 0x00000018181d7220 */ /* 0x000fc80000410000 */
[----:B------:R-:W-:Y:S01]  /*1990*/  FFMA.FTZ R25, R25, UR11, -R29 ;  /* 0x0000000b19197c23 */ /* 0x000fe2000801081d */
[----:B------:R-:W0:Y:S04]  /*19a0*/  LDCU.64 UR10, c[0x0][0x3e8] ;  /* 0x00007d00ff0a77ac */ /* 0x000e280008000a00 */
[----:B------:R-:W-:-:S13]  /*19b0*/  FSETP.GTU.FTZ.AND P1, PT, R25, RZ, PT ;  /* 0x000000ff1900720b */ /* 0x000fda0003f3c000 */
[----:B---3--:R-:W3:Y:S01]  /*19c0*/  @P1 LDC R14, c[0x0][0x3a8] ;  /* 0x0000ea00ff0e1b82 */ /* 0x008ee20000000800 */
[----:B------:R-:W-:Y:S01]  /*19d0*/  UISETP.NE.AND UP0, UPT, UR20, URZ, UPT ;  /* 0x000000ff1400728c */ /* 0x000fe2000bf05270 */
[----:B------:R-:W-:Y:S01]  /*19e0*/  FADD.FTZ R13, R13, -R24 ;  /* 0x800000180d0d7221 */ /* 0x000fe20000010000 */
[----:B---3--:R-:W-:Y:S01]  /*19f0*/  @P1 FADD.FTZ R25, R25, R14 ;  /* 0x0000000e19191221 */ /* 0x008fe20000010000 */
[----:B------:R-:W-:-:S06]  /*1a00*/  HFMA2 R14, -RZ, RZ, 1.875, 0 ;  /* 0x3f800000ff0e7431 */ /* 0x000fcc00000001ff */
[----:B------:R-:W3:Y:S01]  /*1a10*/  @P1 MUFU.RSQ R14, R25 ;  /* 0x00000019000e1308 */ /* 0x000ee20000001400 */
[----:B-1----:R-:W-:Y:S01]  /*1a20*/  FADD.FTZ R9, R12, -R24 ;  /* 0x800000180c097221 */ /* 0x002fe20000010000 */
[----:B------:R-:W-:Y:S02]  /*1a30*/  SHF.R.S32.HI R8, RZ, 0x1f, R4 ;  /* 0x0000001fff087819 */ /* 0x000fe40000011404 */
[----:B0-----:R-:W-:-:S04]  /*1a40*/  ISETP.GE.U32.AND P1, PT, R4, UR10, PT ;  /* 0x0000000a04007c0c */ /* 0x001fc8000bf26070 */
[----:B------:R-:W-:Y:S01]  /*1a50*/  ISETP.GE.AND.EX P1, PT, R8, UR11, PT, P1 ;  /* 0x0000000b08007c0c */ /* 0x000fe2000bf26310 */
[-C--:B---3--:R-:W-:Y:S01]  /*1a60*/  FMUL.FTZ R13, R13, R14.reuse ;  /* 0x0000000e0d0d7220 */ /* 0x088fe20000410000 */
[----:B------:R-:W-:Y:S01]  /*1a70*/  FMUL.FTZ R9, R9, R14 ;  /* 0x0000000e09097220 */ /* 0x000fe20000410000 */
[----:B--2---:R-:W-:Y:S01]  /*1a80*/  IMAD.U32 R10, R7, 0x10000, RZ ;  /* 0x00010000070a7824 */ /* 0x004fe200078e00ff */
[----:B----4-:R-:W-:Y:S02]  /*1a90*/  SHF.L.U32 R7, R26, 0x10, RZ ;  /* 0x000000101a077819 */ /* 0x010fe400000006ff */
[----:B-----5:R-:W-:-:S03]  /*1aa0*/  SHF.L.U32 R12, R27, 0x10, RZ ;  /* 0x000000101b0c7819 */ /* 0x020fc600000006ff */
[----:B------:R-:W-:Y:S01]  /*1ab0*/  FFMA.FTZ R7, R10, R13, R7 ;  /* 0x0000000d0a077223 */ /* 0x000fe20000010007 */
[----:B------:R-:W-:-:S04]  /*1ac0*/  IMAD.U32 R11, R28, 0x10000, RZ ;  /* 0x000100001c0b7824 */ /* 0x000fc800078e00ff */
[----:B------:R-:W-:Y:S01]  /*1ad0*/  FFMA.FTZ R10, R12, R9, R11 ;  /* 0x000000090c0a7223 */ /* 0x000fe2000001000b */
[----:B------:R-:W-:Y:S06]  /*1ae0*/  BRA.U !UP0, `(.L_x_1582) ;  /* 0x0000000108287547 */ /* 0x000fec000b800000 */
        /* <DEDUP_REMOVED lines=8> */
[----:B0-----:R-:W-:Y:S01]  /*1b70*/  FMUL.FTZ R7, R7, R12 ;  /* 0x0000000c07077220 */ /* 0x001fe20000410000 */
[----:B-1----:R-:W-:-:S07]  /*1b80*/  FMUL.FTZ R10, R10, R15 ;  /* 0x0000000f0a0a7220 */ /* 0x002fce0000410000 */
.L_x_1582:
        /* <DEDUP_REMOVED lines=13> */
.L_x_1584:
[----:B------:R-:W-:Y:S05]  /*1c60*/  BSYNC.RECONVERGENT B0 ;  /* 0x0000000000007941 */ /* 0x000fea0003800200 */
.L_x_1583:
[----:B------:R-:W-:Y:S02]  /*1c70*/  UIADD3 UR9, UPT, UPT, UR21, UR9, URZ ;  /* 0x0000000915097290 */ /* 0x000fe4000fffe0ff */
[----:B------:R-:W-:Y:S02]  /*1c80*/  UIADD3 UR4, UPT, UPT, UR4, 0x1, URZ ;  /* 0x0000000104047890 */ /* 0x000fe4000fffe0ff */
[----:B------:R-:W-:-:S09]  /*1c90*/  UISETP.GE.AND UP0, UPT, UR9, UR7, UPT ;  /* 0x000000070900728c */ /* 0x000fd2000bf06270 */
[----:B------:R-:W-:Y:S05]  /*1ca0*/  BRA.U !UP0, `(.L_x_1585) ;  /* 0xffffffe5085c7547 */ /* 0x000fea000b83ffff */
[----:B------:R-:W-:Y:S05]  /*1cb0*/  EXIT ;  /* 0x000000000000794d */ /* 0x000fea0003800000 */
.L_x_1586:
        /* <DEDUP_REMOVED lines=12> */
.L_x_2507:


//--------------------- .text._Z35group_norm_nhwc_fwd_one_pass_kernelI11Bf16IOBf16WLi128ELi4ELi128EEv26Group_norm_nhwc_fwd_params --------------------------
	.section	.text._Z35group_norm_nhwc_fwd_one_pass_kernelI11Bf16IOBf16WLi128ELi4ELi128EEv26Group_norm_nhwc_fwd_params,"ax",@progbits
	.align	128
        .global         _Z35group_norm_nhwc_fwd_one_pass_kernelI11Bf16IOBf16WLi128ELi4ELi128EEv26Group_norm_nhwc_fwd_params
        .type           _Z35group_norm_nhwc_fwd_one_pass_kernelI11Bf16IOBf16WLi128ELi4ELi128EEv26Group_norm_nhwc_fwd_params,@function
        .size           _Z35group_norm_nhwc_fwd_one_pass_kernelI11Bf16IOBf16WLi128ELi4ELi128EEv26Group_norm_nhwc_fwd_params,(.L_x_2508 - _Z35group_norm_nhwc_fwd_one_pass_kernelI11Bf16IOBf16WLi128ELi4ELi128EEv26Group_norm_nhwc_fwd_params)
        .other          _Z35group_norm_nhwc_fwd_one_pass_kernelI11Bf16IOBf16WLi128ELi4ELi128EEv26Group_norm_nhwc_fwd_params,@"STO_CUDA_ENTRY STV_DEFAULT"
_Z35group_norm_nhwc_fwd_one_pass_kernelI11Bf16IOBf16WLi128ELi4ELi128EEv26Group_norm_nhwc_fwd_params:
.text._Z35group_norm_nhwc_fwd_one_pass_kernelI11Bf16IOBf16WLi128ELi4ELi128EEv26Group_norm_nhwc_fwd_params:
        /* <DEDUP_REMOVED lines=27> */
.L_x_1606:
[----:B01----:R-:W0:Y:S01]  /*01b0*/  LDC R5, c[0x0][0x3f8] ;  /* 0x0000fe00ff057b82 */ /* 0x003e220000000800 */
[----:B------:R-:W1:Y:S01]  /*01c0*/  LDCU.64 UR10, c[0x0][0x3e8] ;  /* 0x00007d00ff0a77ac */ /* 0x000e620008000a00 */
[----:B--2---:R-:W2:Y:S01]  /*01d0*/  S2R R16, SR_TID.X ;  /* 0x0000000000107919 */ /* 0x004ea20000002100 */
[----:B------:R-:W-:Y:S01]  /*01e0*/  VIADD R14, R3, 0x40 ;  /* 0x00000040030e7836 */ /* 0x000fe20000000000 */
[----:B------:R-:W-:-:S04]  /*01f0*/  SHF.R.S32.HI R17, RZ, 0x1f, R3 ;  /* 0x0000001fff117819 */ /* 0x000fc80000011403 */
[----:B------:R-:W-:Y:S02]  /*0200*/  SHF.R.S32.HI R15, RZ, 0x1f, R14 ;  /* 0x0000001fff0f7819 */ /* 0x000fe4000001140e */
[----:B0-----:R-:W-:Y:S02]  /*0210*/  IABS R9, R5 ;  /* 0x0000000500097213 */ /* 0x001fe40000000000 */
        /* <DEDUP_REMOVED lines=24> */
[----:B------:R-:W-:-:S03]  /*03a0*/  ISETP.GE.U32.AND P1, PT, R3, UR10, PT ;  /* 0x0000000a03007c0c */ /* 0x000fc6000bf26070 */
[----:B------:R-:W-:Y:S01]  /*03b0*/  IMAD.MOV.U32 R19, RZ, RZ, R7 ;  /* 0x000000ffff137224 */ /* 0x000fe200078e0007 */
[----:B------:R-:W-:Y:S01]  /*03c0*/  ISETP.GE.AND.EX P1, PT, R17, UR11, PT, P1 ;  /* 0x0000000b11007c0c */ /* 0x000fe2000bf26310 */
[----:B------:R-:W0:Y:S03]  /*03d0*/  LDCU.64 UR10, c[0x0][0x3f0] ;  /* 0x00007e00ff0a77ac */ /* 0x000e260008000a00 */
[----:B------:R-:W-:Y:S02]  /*03e0*/  @!P4 IADD3 R19, PT, PT, -R19, RZ, RZ ;  /* 0x000000ff1313c210 */ /* 0x000fe40007ffe1ff */
[----:B------:R-:W-:-:S04]  /*03f0*/  @!P3 LOP3.LUT R19, RZ, R5, RZ, 0x33, !PT ;  /* 0x00000005ff13b212 */ /* 0x000fc800078e33ff */
[--C-:B------:R-:W-:Y:S01]  /*0400*/  SHF.R.S32.HI R10, RZ, 0x1f, R19.reuse ;  /* 0x0000001fff0a7819 */ /* 0x100fe20000011413 */
[----:B------:R-:W-:Y:S02]  /*0410*/  IMAD.MOV R6, RZ, RZ, -R19 ;  /* 0x000000ffff067224 */ /* 0x000fe400078e0a13 */
[----:B------:R-:W1:Y:S02]  /*0420*/  @!P1 LDC.64 R12, c[0x0][0x3e0] ;  /* 0x0000f800ff0c9b82 */ /* 0x000e640000000a00 */
[----:B------:R-:W-:Y:S02]  /*0430*/  IMAD R5, R5, R6, UR8 ;  /* 0x0000000805057e24 */ /* 0x000fe4000f8e0206 */
[----:B0-----:R-:W-:-:S03]  /*0440*/  IMAD R18, R10, UR10, RZ ;  /* 0x0000000a0a127c24 */ /* 0x001fc6000f8e02ff */
[----:B------:R-:W-:Y:S01]  /*0450*/  SHF.L.U32 R5, R5, 0x2, RZ ;  /* 0x0000000205057819 */ /* 0x000fe200000006ff */
[----:B------:R-:W0:Y:S01]  /*0460*/  @!P2 LDC.64 R6, c[0x0][0x3e0] ;  /* 0x0000f800ff06ab82 */ /* 0x000e220000000a00 */
[----:B------:R-:W-:Y:S02]  /*0470*/  IMAD R23, R19, UR11, R18 ;  /* 0x0000000b13177c24 */ /* 0x000fe4000f8e0212 */
[----:B------:R-:W-:Y:S02]  /*0480*/  LOP3.LUT R20, R5, R20, RZ, 0xfc, !PT ;  /* 0x0000001405147212 */ /* 0x000fe400078efcff */
[----:B------:R-:W-:-:S03]  /*0490*/  SHF.R.S32.HI R21, RZ, 0x1f, R5 ;  /* 0x0000001fff157819 */ /* 0x000fc60000011405 */
[----:B------:R-:W2:Y:S01]  /*04a0*/  @!P1 LDC.64 R8, c[0x0][0x390] ;  /* 0x0000e400ff089b82 */ /* 0x000ea20000000a00 */
[----:B------:R-:W-:-:S04]  /*04b0*/  IMAD.WIDE.U32 R20, R19, UR10, R20 ;  /* 0x0000000a13147c25 */ /* 0x000fc8000f8e0014 */
[----:B------:R-:W-:Y:S01]  /*04c0*/  IMAD.IADD R23, R21, 0x1, R23 ;  /* 0x0000000115177824 */ /* 0x000fe200078e0217 */
[----:B------:R-:W-:Y:S02]  /*04d0*/  @!P1 MOV R22, R20 ;  /* 0x0000001400169202 */ /* 0x000fe40000000f00 */
[----:B------:R-:W3:Y:S01]  /*04e0*/  @!P2 LDC.64 R10, c[0x0][0x390] ;  /* 0x0000e400ff0aab82 */ /* 0x000ee20000000a00 */
[----:B-1----:R-:W-:Y:S02]  /*04f0*/  @!P1 IMAD R18, R17, R12, RZ ;  /* 0x0000000c11129224 */ /* 0x002fe400078e02ff */
[--C-:B------:R-:W-:Y:S02]  /*0500*/  @!P2 IMAD.MOV.U32 R19, RZ, RZ, R23.reuse ;  /* 0x000000ffff13a224 */ /* 0x100fe400078e0017 */
[----:B0-----:R-:W-:Y:S02]  /*0510*/  @!P2 IMAD R17, R15, R6, RZ ;  /* 0x000000060f11a224 */ /* 0x001fe400078e02ff */
[C---:B------:R-:W-:Y:S01]  /*0520*/  @!P1 IMAD R15, R3.reuse, R13, R18 ;  /* 0x0000000d030f9224 */ /* 0x040fe200078e0212 */
[----:B------:R-:W-:Y:S01]  /*0530*/  @!P2 MOV R18, R20 ;  /* 0x000000140012a202 */ /* 0x000fe20000000f00 */
[----:B------:R-:W-:-:S04]  /*0540*/  @!P1 IMAD.WIDE.U32 R12, R3, R12, R22 ;  /* 0x0000000c030c9225 */ /* 0x000fc800078e0016 */
[----:B------:R-:W-:Y:S01]  /*0550*/  @!P2 IMAD R17, R14, R7, R17 ;  /* 0x000000070e11a224 */ /* 0x000fe200078e0211 */
[----:B--2---:R-:W-:Y:S01]  /*0560*/  @!P1 LEA R8, P3, R12, R8, 0x1 ;  /* 0x000000080c089211 */ /* 0x004fe200078608ff */
[----:B------:R-:W-:Y:S01]  /*0570*/  @!P2 IMAD.WIDE.U32 R6, R14, R6, R18 ;  /* 0x000000060e06a225 */ /* 0x000fe200078e0012 */
[----:B------:R-:W-:-:S04]  /*0580*/  @!P1 IADD3 R14, PT, PT, R13, R15, RZ ;  /* 0x0000000f0d0e9210 */ /* 0x000fc80007ffe0ff */
[----:B------:R-:W-:Y:S01]  /*0590*/  @!P2 IADD3 R13, PT, PT, R7, R17, RZ ;  /* 0x00000011070da210 */ /* 0x000fe20007ffe0ff */
[----:B------:R-:W-:Y:S01]  /*05a0*/  IMAD.MOV.U32 R7, RZ, RZ, RZ ;  /* 0x000000ffff077224 */ /* 0x000fe200078e00ff */
[----:B---3--:R-:W-:Y:S02]  /*05b0*/  @!P2 LEA R10, P4, R6, R10, 0x1 ;  /* 0x0000000a060aa211 */ /* 0x008fe400078808ff */
[----:B------:R-:W-:Y:S02]  /*05c0*/  @!P1 LEA.HI.X R9, R12, R9, R14, 0x1, P3 ;  /* 0x000000090c099211 */ /* 0x000fe400018f0c0e */
[----:B------:R-:W-:Y:S01]  /*05d0*/  @!P2 LEA.HI.X R11, R6, R11, R13, 0x1, P4 ;  /* 0x0000000b060ba211 */ /* 0x000fe200020f0c0d */
[----:B------:R-:W-:Y:S02]  /*05e0*/  HFMA2 R13, -RZ, RZ, 0, 0 ;  /* 0x00000000ff0d7431 */ /* 0x000fe400000001ff */
[----:B------:R-:W2:Y:S04]  /*05f0*/  @!P1 LDG.E R7, desc[UR14][R8.64] ;  /* 0x0000000e08079981 */ /* 0x000ea8000c1e1900 */
[----:B------:R-:W3:Y:S01]  /*0600*/  @!P2 LDG.E R13, desc[UR14][R10.64] ;  /* 0x0000000e0a0da981 */ /* 0x000ee2000c1e1900 */
[C---:B------:R-:W-:Y:S01]  /*0610*/  ISETP.GT.AND P2, PT, R0.reuse, 0x1e, PT ;  /* 0x0000001e0000780c */ /* 0x040fe20003f44270 */
[----:B------:R-:W-:Y:S01]  /*0620*/  BSSY.RECONVERGENT B0, `(.L_x_1587) ;  /* 0x0000033000007945 */ /* 0x000fe20003800200 */
[----:B------:R-:W-:-:S02]  /*0630*/  ISETP.GT.AND P3, PT, R0, 0xf, PT ;  /* 0x0000000f0000780c */ /* 0x000fc40003f64270 */
[C---:B--2---:R-:W-:Y:S01]  /*0640*/  PRMT R6, R7.reuse, 0x7632, R6 ;  /* 0x0000763207067816 */ /* 0x044fe20000000006 */
[----:B------:R-:W-:Y:S01]  /*0650*/  IMAD.U32 R7, R7, 0x10000, RZ ;  /* 0x0001000007077824 */ /* 0x000fe200078e00ff */
[C---:B---3--:R-:W-:Y:S02]  /*0660*/  PRMT R12, R13.reuse, 0x7632, R12 ;  /* 0x000076320d0c7816 */ /* 0x048fe4000000000c */
[----:B------:R-:W-:Y:S02]  /*0670*/  SHF.L.U32 R6, R6, 0x10, RZ ;  /* 0x0000001006067819 */ /* 0x000fe400000006ff */
[----:B------:R-:W-:Y:S02]  /*0680*/  SHF.L.U32 R12, R12, 0x10, RZ ;  /* 0x000000100c0c7819 */ /* 0x000fe400000006ff */
[----:B------:R-:W-:Y:S01]  /*0690*/  SHF.L.U32 R13, R13, 0x10, RZ ;  /* 0x000000100d0d7819 */ /* 0x000fe200000006ff */
[----:B------:R-:W-:Y:S01]  /*06a0*/  FMUL.FTZ R18, R6, R6 ;  /* 0x0000000606127220 */ /* 0x000fe20000410000 */
[----:B------:R-:W-:Y:S01]  /*06b0*/  FADD.FTZ R14, R7, R6 ;  /* 0x00000006070e7221 */ /* 0x000fe20000010000 */
[----:B------:R-:W-:-:S02]  /*06c0*/  FMUL.FTZ R24, R12, R12 ;  /* 0x0000000c0c187220 */ /* 0x000fc40000410000 */
        /* <DEDUP_REMOVED lines=40> */
.L_x_1588:
[----:B------:R-:W-:Y:S05]  /*0950*/  BSYNC.RECONVERGENT B0 ;  /* 0x0000000000007941 */ /* 0x000fea0003800200 */
.L_x_1587:
        /* <DEDUP_REMOVED lines=16> */
.L_x_1590:
[----:B------:R-:W-:Y:S05]  /*0a60*/  BSYNC.RECONVERGENT B0 ;  /* 0x0000000000007941 */ /* 0x000fea0003800200 */
.L_x_1589:
[----:B------:R-:W-:Y:S05]  /*0a70*/  @!P2 BRA `(.L_x_1591) ;  /* 0x0000000c00b0a947 */ /* 0x000fea0003800000 */
[----:B---3--:R-:W3:Y:S01]  /*0a80*/  LDC.64 R8, c[0x0][0x3b8] ;  /* 0x0000ee00ff087b82 */ /* 0x008ee20000000a00 */
[----:B------:R-:W-:Y:S01]  /*0a90*/  ULOP3.LUT UR5, UR4, 0x1, URZ, 0xc0, !UPT ;  /* 0x0000000104057892 */ /* 0x000fe2000f8ec0ff */
[----:B------:R-:W-:-:S03]  /*0aa0*/  ISETP.GE.U32.AND P2, PT, R2, 0x8, PT ;  /* 0x000000080200780c */ /* 0x000fc60003f46070 */
[----:B------:R-:W-:-:S06]  /*0ab0*/  UIMAD UR5, UR5, UR19, URZ ;  /* 0x00000013050572a4 */ /* 0x000fcc000f8e02ff */
[----:B------:R-:W-:-:S04]  /*0ac0*/  IMAD R10, R2, UR5, RZ ;  /* 0x00000005020a7c24 */ /* 0x000fc8000f8e02ff */
[----:B------:R-:W-:-:S04]  /*0ad0*/  IMAD.SHL.U32 R11, R10, 0x2, RZ ;  /* 0x000000020a0b7824 */ /* 0x000fc800078e00ff */
        /* <DEDUP_REMOVED lines=9> */
[----:B------:R-:W-:Y:S01]  /*0b70*/  UIADD3 UR9, UPT, UPT, -UR9, 0x1, URZ ;  /* 0x0000000109097890 */ /* 0x000fe2000fffe1ff */
[----:B------:R-:W-:Y:S01]  /*0b80*/  MOV R16, UR12 ;  /* 0x0000000c00107c02 */ /* 0x000fe20008000f00 */
[----:B------:R-:W-:-:S04]  /*0b90*/  UIMAD.WIDE.U32 UR10, UR10, 0x8, UR16 ;  /* 0x000000080a0a78a5 */ /* 0x000fc8000f8e0010 */
[----:B--2---:R-:W-:Y:S02]  /*0ba0*/  MOV R19, UR9 ;  /* 0x0000000900137c02 */ /* 0x004fe40008000f00 */
[----:B------:R-:W-:Y:S01]  /*0bb0*/  IMAD.U32 R10, RZ, RZ, UR10 ;  /* 0x0000000aff0a7e24 */ /* 0x000fe2000f8e00ff */
        /* <DEDUP_REMOVED lines=12> */
.L_x_1593:
[----:B------:R-:W2:Y:S04]  /*0c80*/  LDG.E.STRONG.GPU R10, desc[UR14][R8.64] ;  /* 0x0000000e080a7981 */ /* 0x000ea8000c1ef900 */
[----:B--2---:R-:W-:Y:S01]  /*0c90*/  CCTL.IVALL ;  /* 0x00000000ff00798f */ /* 0x004fe20002000000 */
[----:B------:R-:W-:Y:S05]  /*0ca0*/  YIELD ;  /* 0x0000000000007946 */ /* 0x000fea0003800000 */
[----:B------:R-:W-:-:S13]  /*0cb0*/  ISETP.NE.AND P4, PT, R10, R17, PT ;  /* 0x000000110a00720c */ /* 0x000fda0003f85270 */
[----:B------:R-:W-:Y:S05]  /*0cc0*/  @P4 BRA `(.L_x_1593) ;  /* 0xfffffffc00ec4947 */ /* 0x000fea000383ffff */
.L_x_1592:
        /* <DEDUP_REMOVED lines=14> */
.L_x_1595:
[----:B------:R-:W-:Y:S01]  /*0db0*/  UIADD3 UR24, UPT, UPT, UR5, 0x1, URZ ;  /* 0x0000000105187890 */ /* 0x000fe2000fffe0ff */
[----:B------:R-:W-:Y:S01]  /*0dc0*/  ISETP.EQ.OR P2, PT, RZ, UR21, P3 ;  /* 0x00000015ff007c0c */ /* 0x000fe20009f42670 */
[----:B------:R-:W-:-:S04]  /*0dd0*/  UIADD3 UR25, UPT, UPT, UR5, 0x2, URZ ;  /* 0x0000000205197890 */ /* 0x000fc8000fffe0ff */
[----:B------:R-:W-:Y:S01]  /*0de0*/  IMAD.U32 R8, RZ, RZ, UR24 ;  /* 0x00000018ff087e24 */ /* 0x000fe2000f8e00ff */
[----:B------:R-:W-:Y:S01]  /*0df0*/  UIADD3 UR24, UPT, UPT, UR5, 0x3, URZ ;  /* 0x0000000305187890 */ /* 0x000fe2000fffe0ff */
[----:B------:R-:W-:-:S03]  /*0e00*/  MOV R9, UR25 ;  /* 0x0000001900097c02 */ /* 0x000fc60008000f00 */
[----:B------:R-:W-:Y:S02]  /*0e10*/  ISETP.EQ.OR P4, PT, R8, UR18, P3 ;  /* 0x0000001208007c0c */ /* 0x000fe40009f82670 */
[----:B------:R-:W-:Y:S01]  /*0e20*/  ISETP.EQ.OR P6, PT, R9, UR18, P3 ;  /* 0x0000001209007c0c */ /* 0x000fe20009fc2670 */
[----:B------:R-:W-:Y:S01]  /*0e30*/  VOTEU.ALL UP1, P2 ;  /* 0x0000000000ff7886 */ /* 0x000fe20001020000 */
[----:B------:R-:W-:-:S04]  /*0e40*/  MOV R8, UR24 ;  /* 0x0000001800087c02 */ /* 0x000fc80008000f00 */
[----:B------:R-:W-:Y:S01]  /*0e50*/  ISETP.EQ.OR P5, PT, R8, UR18, P3 ;  /* 0x0000001208007c0c */ /* 0x000fe20009fa2670 */
[----:B------:R-:W-:-:S04]  /*0e60*/  @!UP1 UIMAD.WIDE.U32 UR24, UR9, 0x8, UR16 ;  /* 0x00000008091898a5 */ /* 0x000fc8000f8e0010 */
[----:B------:R-:W-:Y:S02]  /*0e70*/  VOTEU.ALL UP1, P4 ;  /* 0x0000000000ff7886 */ /* 0x000fe40002020000 */
[----:B------:R-:W-:Y:S01]  /*0e80*/  IMAD.U32 R8, RZ, RZ, UR24 ;  /* 0x00000018ff087e24 */ /* 0x000fe2000f8e00ff */
[----:B------:R-:W-:Y:S01]  /*0e90*/  MOV R9, UR25 ;  /* 0x0000001900097c02 */ /* 0x000fe20008000f00 */
[----:B------:R-:W-:Y:S01]  /*0ea0*/  VOTEU.ALL UP2, P6 ;  /* 0x0000000000ff7886 */ /* 0x000fe20003040000 */
[----:B------:R-:W-:-:S03]  /*0eb0*/  @!UP1 UIMAD.WIDE.U32 UR24, UR20, 0x8, UR16 ;  /* 0x00000008141898a5 */ /* 0x000fc6000f8e0010 */
[----:B------:R-:W-:Y:S01]  /*0ec0*/  VOTEU.ALL UP1, P5 ;  /* 0x0000000000ff7886 */ /* 0x000fe20002820000 */
[----:B------:R-:W-:Y:S01]  /*0ed0*/  @!UP2 UIMAD.WIDE.U32 UR26, UR22, 0x8, UR16 ;  /* 0x00000008161aa8a5 */ /* 0x000fe2000f8e0010 */
[----:B------:R-:W0:Y:S01]  /*0ee0*/  @!P2 LDG.E.64 R8, desc[UR14][R8.64] ;  /* 0x0000000e0808a981 */ /* 0x000e22000c1e1b00 */
[----:B------:R-:W-:Y:S01]  /*0ef0*/  MOV R10, UR24 ;  /* 0x00000018000a7c02 */ /* 0x000fe20008000f00 */
[----:B------:R-:W-:Y:S01]  /*0f00*/  IMAD.U32 R11, RZ, RZ, UR25 ;  /* 0x00000019ff0b7e24 */ /* 0x000fe2000f8e00ff */
[----:B------:R-:W-:Y:S02]  /*0f10*/  @!UP1 UIMAD.WIDE.U32 UR24, UR23, 0x8, UR16 ;  /* 0x00000008171898a5 */ /* 0x000fe4000f8e0010 */
[----:B------:R-:W-:Y:S02]  /*0f20*/  MOV R16, UR26 ;  /* 0x0000001a00107c02 */ /* 0x000fe40008000f00 */
[----:B-1----:R-:W-:Y:S01]  /*0f30*/  MOV R17, UR27 ;  /* 0x0000001b00117c02 */ /* 0x002fe20008000f00 */
[----:B------:R-:W3:Y:S01]  /*0f40*/  @!P4 LDG.E.64 R10, desc[UR14][R10.64] ;  /* 0x0000000e0a0ac981 */ /* 0x000ee2000c1e1b00 */
[----:B------:R-:W-:Y:S01]  /*0f50*/  IMAD.U32 R18, RZ, RZ, UR24 ;  /* 0x00000018ff127e24 */ /* 0x000fe2000f8e00ff */
[----:B--2---:R-:W-:-:S03]  /*0f60*/  MOV R19, UR25 ;  /* 0x0000001900137c02 */ /* 0x004fc60008000f00 */
[----:B------:R-:W2:Y:S04]  /*0f70*/  @!P6 LDG.E.64 R16, desc[UR14][R16.64] ;  /* 0x0000000e1010e981 */ /* 0x000ea8000c1e1b00 */
[----:B------:R-:W4:Y:S01]  /*0f80*/  @!P5 LDG.E.64 R18, desc[UR14][R18.64] ;  /* 0x0000000e1212d981 */ /* 0x000f22000c1e1b00 */
[----:B------:R-:W-:Y:S02]  /*0f90*/  UIADD3 UR24, UPT, UPT, UR5, 0x4, URZ ;  /* 0x0000000405187890 */ /* 0x000fe4000fffe0ff */
[----:B------:R-:W-:-:S04]  /*0fa0*/  UIADD3 UR25, UPT, UPT, UR5, 0x5, URZ ;  /* 0x0000000505197890 */ /* 0x000fc8000fffe0ff */
[----:B------:R-:W-:Y:S01]  /*0fb0*/  MOV R24, UR24 ;  /* 0x0000001800187c02 */ /* 0x000fe20008000f00 */
[----:B------:R-:W-:Y:S01]  /*0fc0*/  UIADD3 UR24, UPT, UPT, UR5, 0x6, URZ ;  /* 0x0000000605187890 */ /* 0x000fe2000fffe0ff */
[----:B0-----:R-:W-:Y:S01]  /*0fd0*/  @!P2 FADD.FTZ R14, R14, R8 ;  /* 0x000000080e0ea221 */ /* 0x001fe20000010000 */
[----:B------:R-:W-:Y:S01]  /*0fe0*/  @!P2 FADD.FTZ R15, R15, R9 ;  /* 0x000000090f0fa221 */ /* 0x000fe20000010000 */
[----:B------:R-:W-:Y:S01]  /*0ff0*/  ISETP.EQ.OR P2, PT, R24, UR18, P3 ;  /* 0x0000001218007c0c */ /* 0x000fe20009f42670 */
[----:B------:R-:W-:Y:S01]  /*1000*/  IMAD.U32 R8, RZ, RZ, UR25 ;  /* 0x00000019ff087e24 */ /* 0x000fe2000f8e00ff */
[----:B------:R-:W-:Y:S01]  /*1010*/  UIADD3 UR25, UPT, UPT, UR5, 0x7, URZ ;  /* 0x0000000705197890 */ /* 0x000fe2000fffe0ff */
[----:B---3--:R-:W-:Y:S01]  /*1020*/  @!P4 FADD.FTZ R14, R14, R10 ;  /* 0x0000000a0e0ec221 */ /* 0x008fe20000010000 */
[----:B------:R-:W-:Y:S02]  /*1030*/  @!P4 FADD.FTZ R15, R15, R11 ;  /* 0x0000000b0f0fc221 */ /* 0x000fe40000010000 */
[----:B------:R-:W-:-:S02]  /*1040*/  ISETP.EQ.OR P4, PT, R8, UR18, P3 ;  /* 0x0000001208007c0c */ /* 0x000fc40009f82670 */
[----:B------:R-:W-:Y:S01]  /*1050*/  MOV R8, UR24 ;  /* 0x0000001800087c02 */ /* 0x000fe20008000f00 */
[----:B--2---:R-:W-:Y:S01]  /*1060*/  @!P6 FADD.FTZ R14, R14, R16 ;  /* 0x000000100e0ee221 */ /* 0x004fe20000010000 */
[----:B------:R-:W-:Y:S01]  /*1070*/  @!P6 FADD.FTZ R15, R15, R17 ;  /* 0x000000110f0fe221 */ /* 0x000fe20000010000 */
[----:B------:R-:W-:Y:S02]  /*1080*/  MOV R9, UR25 ;  /* 0x0000001900097c02 */ /* 0x000fe40008000f00 */
[----:B------:R-:W-:Y:S01]  /*1090*/  VOTEU.ALL UP1, P2 ;  /* 0x0000000000ff7886 */ /* 0x000fe20001020000 */
[----:B------:R-:W-:Y:S01]  /*10a0*/  ISETP.EQ.OR P6, PT, R8, UR18, P3 ;  /* 0x0000001208007c0c */ /* 0x000fe20009fc2670 */
[----:B----4-:R-:W-:Y:S01]  /*10b0*/  @!P5 FADD.FTZ R14, R14, R18 ;  /* 0x000000120e0ed221 */ /* 0x010fe20000010000 */
        /* <DEDUP_REMOVED lines=10> */
[----:B------:R-:W-:Y:S01]  /*1160*/  MOV R10, UR26 ;  /* 0x0000001a000a7c02 */ /* 0x000fe20008000f00 */
[----:B------:R-:W-:Y:S01]  /*1170*/  @!UP1 UIMAD.WIDE.U32 UR24, UR12, 0x8, UR16 ;  /* 0x000000080c1898a5 */ /* 0x000fe2000f8e0010 */
[----:B------:R-:W-:Y:S01]  /*1180*/  IMAD.U32 R11, RZ, RZ, UR27 ;  /* 0x0000001bff0b7e24 */ /* 0x000fe2000f8e00ff */
[----:B------:R-:W-:-:S04]  /*1190*/  @!UP2 UIMAD.WIDE.U32 UR26, UR11, 0x8, UR16 ;  /* 0x000000080b1aa8a5 */ /* 0x000fc8000f8e0010 */
[----:B------:R-:W-:Y:S01]  /*11a0*/  MOV R16, UR24 ;  /* 0x0000001800107c02 */ /* 0x000fe20008000f00 */
[----:B------:R-:W3:Y:S01]  /*11b0*/  @!P4 LDG.E.64 R10, desc[UR14][R10.64] ;  /* 0x0000000e0a0ac981 */ /* 0x000ee2000c1e1b00 */
[----:B------:R-:W-:Y:S01]  /*11c0*/  MOV R17, UR25 ;  /* 0x0000001900117c02 */ /* 0x000fe20008000f00 */
[----:B------:R-:W-:Y:S01]  /*11d0*/  IMAD.U32 R18, RZ, RZ, UR26 ;  /* 0x0000001aff127e24 */ /* 0x000fe2000f8e00ff */
[----:B------:R-:W-:-:S04]  /*11e0*/  MOV R19, UR27 ;  /* 0x0000001b00137c02 */ /* 0x000fc80008000f00 */
        /* <DEDUP_REMOVED lines=23> */
.L_x_1594:
[----:B------:R-:W-:-:S04]  /*1360*/  LOP3.LUT R8, R2, 0x7, RZ, 0xc0, !PT ;  /* 0x0000000702087812 */ /* 0x000fc800078ec0ff */
[----:B------:R-:W-:-:S13]  /*1370*/  ISETP.NE.AND P2, PT, R8, RZ, PT ;  /* 0x000000ff0800720c */ /* 0x000fda0003f45270 */
[----:B------:R-:W-:Y:S05]  /*1380*/  @!P2 BRA `(.L_x_1591) ;  /* 0x00000004006ca947 */ /* 0x000fea0003800000 */
[----:B------:R-:W-:Y:S02]  /*1390*/  IADD3 R8, PT, PT, R8, -0x1, RZ ;  /* 0xffffffff08087810 */ /* 0x000fe40007ffe0ff */
[----:B------:R-:W-:Y:S02]  /*13a0*/  LOP3.LUT P2, R18, R2, 0x3, RZ, 0xc0, !PT ;  /* 0x0000000302127812 */ /* 0x000fe4000784c0ff */
[----:B------:R-:W-:-:S13]  /*13b0*/  ISETP.GE.U32.AND P4, PT, R8, 0x3, PT ;  /* 0x000000030800780c */ /* 0x000fda0003f86070 */
[----:B------:R-:W-:Y:S05]  /*13c0*/  @!P4 BRA `(.L_x_1596) ;  /* 0x0000000000b8c947 */ /* 0x000fea0003800000 */
[----:B------:R-:W-:-:S05]  /*13d0*/  IMAD.U32 R8, RZ, RZ, UR5 ;  /* 0x00000005ff087e24 */ /* 0x000fca000f8e00ff */
        /* <DEDUP_REMOVED lines=10> */
[----:B------:R-:W-:Y:S02]  /*1480*/  IMAD.U32 R10, RZ, RZ, UR10 ;  /* 0x0000000aff0a7e24 */ /* 0x000fe4000f8e00ff */
[----:B------:R-:W-:-:S03]  /*1490*/  MOV R11, UR12 ;  /* 0x0000000c000b7c02 */ /* 0x000fc60008000f00 */
[----:B------:R-:W-:Y:S02]  /*14a0*/  ISETP.EQ.OR P5, PT, R10, UR18, P3 ;  /* 0x000000120a007c0c */ /* 0x000fe40009fa2670 */
[----:B------:R-:W-:Y:S02]  /*14b0*/  ISETP.EQ.OR P4, PT, R11, UR18, P3 ;  /* 0x000000120b007c0c */ /* 0x000fe40009f82670 */
[----:B------:R-:W-:-:S09]  /*14c0*/  MOV R10, UR9 ;  /* 0x00000009000a7c02 */ /* 0x000fd20008000f00 */
[----:B------:R-:W-:Y:S02]  /*14d0*/  VOTEU.ALL UP1, P5 ;  /* 0x0000000000ff7886 */ /* 0x000fe40002820000 */
[----:B------:R-:W-:-:S03]  /*14e0*/  VOTEU.ALL UP2, P4 ;  /* 0x0000000000ff7886 */ /* 0x000fc60002040000 */
[----:B------:R-:W-:Y:S02]  /*14f0*/  @!UP1 UIMAD UR10, UR10, UR19, UR6 ;  /* 0x000000130a0a92a4 */ /* 0x000fe4000f8e0206 */
[----:B------:R-:W-:Y:S02]  /*1500*/  @!UP2 UIMAD UR12, UR12, UR19, UR6 ;  /* 0x000000130c0ca2a4 */ /* 0x000fe4000f8e0206 */
[----:B------:R-:W-:Y:S02]  /*1510*/  @!UP1 UIMAD.WIDE.U32 UR10, UR10, 0x8, UR16 ;  /* 0x000000080a0a98a5 */ /* 0x000fe4000f8e0010 */
[----:B------:R-:W-:-:S06]  /*1520*/  @!UP2 UIMAD.WIDE.U32 UR12, UR12, 0x8, UR16 ;  /* 0x000000080c0ca8a5 */ /* 0x000fcc000f8e0010 */
[----:B------:R-:W-:Y:S02]  /*1530*/  IMAD.U32 R11, RZ, RZ, UR13 ;  /* 0x0000000dff0b7e24 */ /* 0x000fe4000f8e00ff */
[----:B0-----:R-:W-:Y:S01]  /*1540*/  @!P6 FADD.FTZ R14, R14, R8 ;  /* 0x000000080e0ee221 */ /* 0x001fe20000010000 */
[----:B------:R-:W-:Y:S01]  /*1550*/  @!P6 FADD.FTZ R15, R15, R9 ;  /* 0x000000090f0fe221 */ /* 0x000fe20000010000 */
[----:B------:R-:W-:Y:S01]  /*1560*/  ISETP.EQ.OR P6, PT, R10, UR18, P3 ;  /* 0x000000120a007c0c */ /* 0x000fe20009fc2670 */
[----:B------:R-:W-:Y:S01]  /*1570*/  IMAD.U32 R8, RZ, RZ, UR10 ;  /* 0x0000000aff087e24 */ /* 0x000fe2000f8e00ff */
[----:B------:R-:W-:Y:S02]  /*1580*/  MOV R9, UR11 ;  /* 0x0000000b00097c02 */ /* 0x000fe40008000f00 */
[----:B------:R-:W-:-:S04]  /*1590*/  MOV R10, UR12 ;  /* 0x0000000c000a7c02 */ /* 0x000fc80008000f00 */
[----:B------:R-:W3:Y:S04]  /*15a0*/  @!P5 LDG.E.64 R8, desc[UR14][R8.64] ;  /* 0x0000000e0808d981 */ /* 0x000ee8000c1e1b00 */
[----:B------:R-:W4:Y:S01]  /*15b0*/  @!P4 LDG.E.64 R10, desc[UR14][R10.64] ;  /* 0x0000000e0a0ac981 */ /* 0x000f22000c1e1b00 */
[----:B------:R-:W-:-:S05]  /*15c0*/  VOTEU.ALL UP3, P6 ;  /* 0x0000000000ff7886 */ /* 0x000fca0003060000 */
[----:B------:R-:W-:-:S04]  /*15d0*/  @!UP3 UIMAD UR9, UR9, UR19, UR6 ;  /* 0x000000130909b2a4 */ /* 0x000fc8000f8e0206 */
[----:B------:R-:W-:-:S06]  /*15e0*/  @!UP3 UIMAD.WIDE.U32 UR10, UR9, 0x8, UR16 ;  /* 0x00000008090ab8a5 */ /* 0x000fcc000f8e0010 */
[----:B------:R-:W-:Y:S02]  /*15f0*/  MOV R16, UR10 ;  /* 0x0000000a00107c02 */ /* 0x000fe40008000f00 */
[----:B-1----:R-:W-:-:S06]  /*1600*/  MOV R17, UR11 ;  /* 0x0000000b00117c02 */ /* 0x002fcc0008000f00 */
[----:B------:R-:W5:Y:S01]  /*1610*/  @!P6 LDG.E.64 R16, desc[UR14][R16.64] ;  /* 0x0000000e1010e981 */ /* 0x000f62000c1e1b00 */
[----:B--2---:R-:W-:-:S05]  /*1620*/  IMAD.U32 R19, RZ, RZ, UR5 ;  /* 0x00000005ff137e24 */ /* 0x004fca000f8e00ff */
[----:B------:R-:W-:-:S04]  /*1630*/  IADD3 R19, PT, PT, R19, 0x4, RZ ;  /* 0x0000000413137810 */ /* 0x000fc80007ffe0ff */
[----:B------:R-:W-:Y:S01]  /*1640*/  R2UR UR5, R19 ;  /* 0x00000000130572ca */ /* 0x000fe200000e0000 */
[----:B---3--:R-:W-:Y:S01]  /*1650*/  @!P5 FADD.FTZ R14, R14, R8 ;  /* 0x000000080e0ed221 */ /* 0x008fe20000010000 */
[----:B------:R-:W-:-:S03]  /*1660*/  @!P5 FADD.FTZ R15, R15, R9 ;  /* 0x000000090f0fd221 */ /* 0x000fc60000010000 */
[----:B----4-:R-:W-:Y:S01]  /*1670*/  @!P4 FADD.FTZ R14, R14, R10 ;  /* 0x0000000a0e0ec221 */ /* 0x010fe20000010000 */
[----:B------:R-:W-:-:S03]  /*1680*/  @!P4 FADD.FTZ R15, R15, R11 ;  /* 0x0000000b0f0fc221 */ /* 0x000fc60000010000 */
[----:B-----5:R-:W-:Y:S01]  /*1690*/  @!P6 FADD.FTZ R14, R14, R16 ;  /* 0x000000100e0ee221 */ /* 0x020fe20000010000 */
[----:B------:R-:W-:-:S07]  /*16a0*/  @!P6 FADD.FTZ R15, R15, R17 ;  /* 0x000000110f0fe221 */ /* 0x000fce0000010000 */
.L_x_1596:
        /* <DEDUP_REMOVED lines=16> */
[----:B------:R-:W-:Y:S01]  /*17b0*/  IMAD.U32 R10, RZ, RZ, UR10 ;  /* 0x0000000aff0a7e24 */ /* 0x000fe2000f8e00ff */
[----:B------:R-:W-:Y:S01]  /*17c0*/  MOV R11, UR11 ;  /* 0x0000000b000b7c02 */ /* 0x000fe20008000f00 */
[----:B------:R-:W0:Y:S05]  /*17d0*/  @!P4 LDG.E.64 R8, desc[UR14][R8.64] ;  /* 0x0000000e0808c981 */ /* 0x000e2a000c1e1b00 */
[----:B------:R-:W3:Y:S01]  /*17e0*/  @!P2 LDG.E.64 R10, desc[UR14][R10.64] ;  /* 0x0000000e0a0aa981 */ /* 0x000ee2000c1e1b00 */
[----:B------:R-:W-:-:S05]  /*17f0*/  MOV R16, UR5 ;  /* 0x0000000500107c02 */ /* 0x000fca0008000f00 */
[----:B------:R-:W-:-:S05]  /*1800*/  VIADD R16, R16, 0x2 ;  /* 0x0000000210107836 */ /* 0x000fca0000000000 */
[----:B------:R-:W-:Y:S01]  /*1810*/  R2UR UR5, R16 ;  /* 0x00000000100572ca */ /* 0x000fe200000e0000 */
[----:B0-----:R-:W-:Y:S01]  /*1820*/  @!P4 FADD.FTZ R14, R14, R8 ;  /* 0x000000080e0ec221 */ /* 0x001fe20000010000 */
[----:B------:R-:W-:-:S03]  /*1830*/  @!P4 FADD.FTZ R15, R15, R9 ;  /* 0x000000090f0fc221 */ /* 0x000fc60000010000 */
[----:B---3--:R-:W-:Y:S01]  /*1840*/  @!P2 FADD.FTZ R14, R14, R10 ;  /* 0x0000000a0e0ea221 */ /* 0x008fe20000010000 */
[----:B------:R-:W-:-:S09]  /*1850*/  @!P2 FADD.FTZ R15, R15, R11 ;  /* 0x0000000b0f0fa221 */ /* 0x000fd20000010000 */
.L_x_1597:
[----:B------:R-:W-:Y:S01]  /*1860*/  MOV R9, UR5 ;  /* 0x0000000500097c02 */ /* 0x000fe20008000f00 */
[----:B------:R-:W-:Y:S01]  /*1870*/  BSSY.RECONVERGENT B0, `(.L_x_1591) ;  /* 0x000000c000007945 */ /* 0x000fe20003800200 */
[----:B------:R-:W-:Y:S02]  /*1880*/  LOP3.LUT R8, R2, 0x1, RZ, 0xc0, !PT ;  /* 0x0000000102087812 */ /* 0x000fe400078ec0ff */
[----:B------:R-:W-:-:S04]  /*1890*/  ISETP.EQ.OR P2, PT, R9, UR18, P3 ;  /* 0x0000001209007c0c */ /* 0x000fc80009f42670 */
[----:B------:R-:W-:-:S13]  /*18a0*/  ISETP.NE.U32.OR P2, PT, R8, 0x1, P2 ;  /* 0x000000010800780c */ /* 0x000fda0001745470 */
[----:B------:R-:W-:Y:S05]  /*18b0*/  @P2 BRA `(.L_x_1598) ;  /* 0x00000000001c2947 */ /* 0x000fea0003800000 */
[----:B------:R-:W-:Y:S01]  /*18c0*/  UIMAD UR9, UR19, UR5, UR6 ;  /* 0x00000005130972a4 */ /* 0x000fe2000f8e0206 */
[----:B------:R-:W-:-:S05]  /*18d0*/  HFMA2 R9, -RZ, RZ, 0, 4.76837158203125e-07 ;  /* 0x00000008ff097431 */ /* 0x000fca00000001ff */
[----:B------:R-:W-:-:S04]  /*18e0*/  IMAD.U32 R8, RZ, RZ, UR9 ;  /* 0x00000009ff087e24 */ /* 0x000fc8000f8e00ff */
[----:B------:R-:W-:-:S06]  /*18f0*/  IMAD.WIDE.U32 R8, R8, R9, UR16 ;  /* 0x0000001008087e25 */ /* 0x000fcc000f8e0009 */
[----:B------:R-:W0:Y:S02]  /*1900*/  LDG.E.64 R8, desc[UR14][R8.64] ;  /* 0x0000000e08087981 */ /* 0x000e24000c1e1b00 */
[----:B0-----:R-:W-:Y:S01]  /*1910*/  FADD.FTZ R14, R14, R8 ;  /* 0x000000080e0e7221 */ /* 0x001fe20000010000 */
[----:B------:R-:W-:-:S07]  /*1920*/  FADD.FTZ R15, R15, R9 ;  /* 0x000000090f0f7221 */ /* 0x000fce0000010000 */
.L_x_1598:
[----:B------:R-:W-:Y:S05]  /*1930*/  BSYNC.RECONVERGENT B0 ;  /* 0x0000000000007941 */ /* 0x000fea0003800200 */
.L_x_1591:
[----:B------:R-:W4:Y:S01]  /*1940*/  S2R R18, SR_TID.X ;  /* 0x0000000000127919 */ /* 0x000f220000002100 */
[----:B------:R-:W5:Y:S01]  /*1950*/  S2UR UR9, SR_CgaCtaId ;  /* 0x00000000000979c3 */ /* 0x000f620000008800 */
[----:B------:R-:W0:Y:S01]  /*1960*/  LDCU UR10, c[0x0][0x414] ;  /* 0x00008280ff0a77ac */ /* 0x000e220008000800 */
[----:B--2---:R-:W-:Y:S01]  /*1970*/  MOV R19, UR8 ;  /* 0x0000000800137c02 */ /* 0x004fe20008000f00 */
[----:B------:R-:W-:-:S05]  /*1980*/  UMOV UR5, 0x400 ;  /* 0x0000040000057882 */ /* 0x000fca0000000000 */
[----:B-1----:R-:W1:Y:S08]  /*1990*/  @P0 LDC.64 R16, c[0x0][0x388] ;  /* 0x0000e200ff100b82 */ /* 0x002e700000000a00 */
[----:B---3--:R-:W2:Y:S01]  /*19a0*/  LDC.64 R8, c[0x0][0x398] ;  /* 0x0000e600ff087b82 */ /* 0x008ea20000000a00 */
[----:B-----5:R-:W-:-:S07]  /*19b0*/  ULEA UR5, UR9, UR5, 0x18 ;  /* 0x0000000509057291 */ /* 0x020fce000f8ec0ff */
[----:B------:R-:W3:Y:S01]  /*19c0*/  LDC.64 R10, c[0x0][0x3a0] ;  /* 0x0000e800ff0a7b82 */ /* 0x000ee20000000a00 */
[----:B----4-:R-:W-:Y:S01]  /*19d0*/  SHF.L.U32 R18, R18, 0x1, RZ ;  /* 0x0000000112127819 */ /* 0x010fe200000006ff */
[----:B------:R-:W-:Y:S03]  /*19e0*/  @!P3 STS.64 [UR5+0x30], R14 ;  /* 0x0000300eff00b988 */ /* 0x000fe60008000a05 */
[----:B------:R-:W-:-:S05]  /*19f0*/  LOP3.LUT R18, R18, 0x2, RZ, 0xc0, !PT ;  /* 0x0000000212127812 */ /* 0x000fca00078ec0ff */
[----:B------:R-:W-:Y:S02]  /*1a00*/  IMAD.IADD R5, R18, 0x1, R5 ;  /* 0x0000000112057824 */ /* 0x000fe400078e0205 */
[----:B-1----:R-:W-:-:S04]  /*1a10*/  @P0 IMAD.WIDE R18, R19, 0x8, R16 ;  /* 0x0000000813120825 */ /* 0x002fc800078e0210 */
[----:B0-----:R-:W-:Y:S01]  /*1a20*/  @P0 FMUL.FTZ R16, R14, UR10 ;  /* 0x0000000a0e100c20 */ /* 0x001fe20008410000 */
[----:B------:R-:W-:Y:S01]  /*1a30*/  @P0 FMUL.FTZ R17, R15, UR10 ;  /* 0x0000000a0f110c20 */ /* 0x000fe20008410000 */
[----:B--2---:R-:W-:-:S04]  /*1a40*/  IMAD.WIDE R24, R5, 0x2, R8 ;  /* 0x0000000205187825 */ /* 0x004fc800078e0208 */
[----:B------:R-:W-:Y:S01]  /*1a50*/  @P0 STG.E.64 desc[UR14][R18.64], R16 ;  /* 0x0000001012000986 */ /* 0x000fe2000c101b0e */
[----:B---3--:R-:W-:Y:S01]  /*1a60*/  IMAD.WIDE R10, R5, 0x2, R10 ;  /* 0x00000002050a7825 */ /* 0x008fe200078e020a */
[----:B------:R-:W-:Y:S06]  /*1a70*/  BAR.SYNC.DEFER_BLOCKING 0x0 ;  /* 0x0000000000007b1d */ /* 0x000fec0000010000 */
[----:B------:R-:W2:Y:S04]  /*1a80*/  LDG.E.U16 R26, desc[UR14][R24.64] ;  /* 0x0000000e181a7981 */ /* 0x000ea8000c1e1500 */
[----:B------:R-:W3:Y:S04]  /*1a90*/  LDG.E.U16 R27, desc[UR14][R24.64+0x2] ;  /* 0x0000020e181b7981 */ /* 0x000ee8000c1e1500 */
[----:B------:R-:W4:Y:S04]  /*1aa0*/  LDG.E.U16 R28, desc[UR14][R10.64] ;  /* 0x0000000e0a1c7981 */ /* 0x000f28000c1e1500 */
[----:B------:R2:W5:Y:S01]  /*1ab0*/  LDG.E.U16 R29, desc[UR14][R10.64+0x2] ;  /* 0x0000020e0a1d7981 */ /* 0x000562000c1e1500 */
[----:B------:R-:W-:Y:S03]  /*1ac0*/  BSSY.RECONVERGENT B0, `(.L_x_1599) ;  /* 0x0000080000007945 */ /* 0x000fe60003800200 */
[----:B------:R-:W0:Y:S02]  /*1ad0*/  LDS.64 R8, [UR5+0x30] ;  /* 0x00003005ff087984 */ /* 0x000e240008000a00 */
[----:B0-----:R-:W-:-:S04]  /*1ae0*/  FMUL.FTZ R5, R8, UR10 ;  /* 0x0000000a08057c20 */ /* 0x001fc80008410000 */
[----:B------:R-:W-:-:S04]  /*1af0*/  FMUL.FTZ R8, R5, R5 ;  /* 0x0000000505087220 */ /* 0x000fc80000410000 */
[----:B------:R-:W-:-:S05]  /*1b00*/  FFMA.FTZ R8, R9, UR10, -R8 ;  /* 0x0000000a09087c23 */ /* 0x000fca0008010808 */
[----:B------:R-:W-:-:S13]  /*1b10*/  FSETP.GTU.FTZ.AND P2, PT, R8, RZ, PT ;  /* 0x000000ff0800720b */ /* 0x000fda0003f5c000 */
[----:B------:R-:W0:Y:S02]  /*1b20*/  @P2 LDC R9, c[0x0][0x3a8] ;  /* 0x0000ea00ff092b82 */ /* 0x000e240000000800 */
[----:B0-----:R-:W-:Y:S01]  /*1b30*/  @P2 FADD.FTZ R14, R8, R9 ;  /* 0x00000009080e2221 */ /* 0x001fe20000010000 */
[----:B------:R-:W-:Y:S02]  /*1b40*/  MOV R8, 0x3f800000 ;  /* 0x3f80000000087802 */ /* 0x000fe40000000f00 */
[----:B------:R-:W-:-:S04]  /*1b50*/  IADD3 R9, PT, PT, R3, 0x40, RZ ;  /* 0x0000004003097810 */ /* 0x000fc80007ffe0ff */
[----:B------:R0:W1:Y:S01]  /*1b60*/  @P2 MUFU.RSQ R8, R14 ;  /* 0x0000000e00082308 */ /* 0x0000620000001400 */
[----:B--2---:R-:W-:Y:S01]  /*1b70*/  IMAD.U32 R10, R26, 0x10000, RZ ;  /* 0x000100001a0a7824 */ /* 0x004fe200078e00ff */
[----:B---3--:R-:W-:Y:S02]  /*1b80*/  SHF.L.U32 R11, R27, 0x10, RZ ;  /* 0x000000101b0b7819 */ /* 0x008fe400000006ff */
[----:B----4-:R-:W-:Y:S01]  /*1b90*/  SHF.L.U32 R17, R28, 0x10, RZ ;  /* 0x000000101c117819 */ /* 0x010fe200000006ff */
[----:B-----5:R-:W-:Y:S01]  /*1ba0*/  IMAD.U32 R16, R29, 0x10000, RZ ;  /* 0x000100001d107824 */ /* 0x020fe200078e00ff */
[----:B01----:R-:W-:Y:S06]  /*1bb0*/  BRA.U UP0, `(.L_x_1600) ;  /* 0x0000000100bc7547 */ /* 0x003fec000b800000 */
[----:B------:R-:W0:Y:S01]  /*1bc0*/  LDCU.64 UR12, c[0x0][0x3e8] ;  /* 0x00007d00ff0c77ac */ /* 0x000e220008000a00 */
[----:B------:R-:W-:Y:S01]  /*1bd0*/  SHF.R.S32.HI R14, RZ, 0x1f, R3 ;  /* 0x0000001fff0e7819 */ /* 0x000fe20000011403 */
[----:B------:R-:W-:Y:S01]  /*1be0*/  BSSY.RECONVERGENT B1, `(.L_x_1601) ;  /* 0x0000019000017945 */ /* 0x000fe20003800200 */
[----:B------:R-:W-:Y:S02]  /*1bf0*/  SHF.R.S32.HI R18, RZ, 0x1f, R9 ;  /* 0x0000001fff127819 */ /* 0x000fe40000011409 */
[----:B0-----:R-:W-:Y:S02]  /*1c00*/  ISETP.GE.U32.AND P1, PT, R3, UR12, PT ;  /* 0x0000000c03007c0c */ /* 0x001fe4000bf26070 */
        /* <DEDUP_REMOVED lines=8> */
[----:B------:R-:W1:Y:S01]  /*1c90*/  LDCU.64 UR10, c[0x0][0x380] ;  /* 0x00007000ff0a77ac */ /* 0x000e620008000a00 */
[----:B------:R-:W-:Y:S01]  /*1ca0*/  MOV R7, R23 ;  /* 0x0000001700077202 */ /* 0x000fe20000000f00 */
[-C--:B------:R-:W-:Y:S01]  /*1cb0*/  FMUL.FTZ R15, R15, R8.reuse ;  /* 0x000000080f0f7220 */ /* 0x080fe20000410000 */
[----:B------:R-:W-:-:S03]  /*1cc0*/  FMUL.FTZ R19, R19, R8 ;  /* 0x0000000813137220 */ /* 0x000fc60000410000 */
[----:B------:R-:W-:Y:S01]  /*1cd0*/  FFMA.FTZ R24, R10, R15, R17 ;  /* 0x0000000f0a187223 */ /* 0x000fe20000010011 */
[----:B------:R-:W-:Y:S01]  /*1ce0*/  FFMA.FTZ R19, R11, R19, R16 ;  /* 0x000000130b137223 */ /* 0x000fe20000010010 */
[----:B0-----:R-:W-:Y:S02]  /*1cf0*/  IMAD R14, R14, UR16, RZ ;  /* 0x000000100e0e7c24 */ /* 0x001fe4000f8e02ff */
[----:B------:R-:W-:-:S04]  /*1d00*/  IMAD.WIDE.U32 R6, R3, UR16, R6 ;  /* 0x0000001003067c25 */ /* 0x000fc8000f8e0006 */
[----:B------:R-:W-:Y:S01]  /*1d10*/  IMAD R25, R3, UR17, R14 ;  /* 0x0000001103197c24 */ /* 0x000fe2000f8e020e */
[----:B-1----:R-:W-:-:S03]  /*1d20*/  LEA R14, P1, R6, UR10, 0x1 ;  /* 0x0000000a060e7c11 */ /* 0x002fc6000f8208ff */
[----:B------:R-:W-:Y:S01]  /*1d30*/  IMAD.IADD R25, R7, 0x1, R25 ;  /* 0x0000000107197824 */ /* 0x000fe200078e0219 */
[----:B------:R-:W-:-:S04]  /*1d40*/  F2FP.BF16.F32.PACK_AB R7, R19, R24 ;  /* 0x000000181307723e */ /* 0x000fc800000010ff */
[----:B------:R-:W-:-:S05]  /*1d50*/  LEA.HI.X R15, R6, UR11, R25, 0x1, P1 ;  /* 0x0000000b060f7c11 */ /* 0x000fca00088f0c19 */
[----:B------:R0:W-:Y:S02]  /*1d60*/  STG.E desc[UR14][R14.64], R7 ;  /* 0x000000070e007986 */ /* 0x0001e4000c10190e */
.L_x_1602:
[----:B------:R-:W-:Y:S05]  /*1d70*/  BSYNC.RECONVERGENT B1 ;  /* 0x0000000000017941 */ /* 0x000fea0003800200 */
.L_x_1601:
[----:B------:R-:W-:Y:S05]  /*1d80*/  @P2 BRA `(.L_x_1603) ;  /* 0x00000004004c2947 */ /* 0x000fea0003800000 */
[----:B------:R-:W1:Y:S01]  /*1d90*/  LDCU.64 UR10, c[0x0][0x3e0] ;  /* 0x00007c00ff0a77ac */ /* 0x000e620008000a00 */
[----:B------:R-:W-:Y:S01]  /*1da0*/  MOV R21, R23 ;  /* 0x0000001700157202 */ /* 0x000fe20000000f00 */
[--C-:B------:R-:W-:Y:S01]  /*1db0*/  FADD.FTZ R13, R13, -R5.reuse ;  /* 0x800000050d0d7221 */ /* 0x100fe20000010000 */
[----:B------:R-:W-:Y:S01]  /*1dc0*/  FADD.FTZ R5, R12, -R5 ;  /* 0x800000050c057221 */ /* 0x000fe20000010000 */
[----:B------:R-:W2:Y:S02]  /*1dd0*/  LDCU.64 UR12, c[0x0][0x380] ;  /* 0x00007000ff0c77ac */ /* 0x000ea40008000a00 */
[-C--:B------:R-:W-:Y:S01]  /*1de0*/  FMUL.FTZ R13, R13, R8.reuse ;  /* 0x000000080d0d7220 */ /* 0x080fe20000410000 */
[----:B------:R-:W-:-:S03]  /*1df0*/  FMUL.FTZ R5, R5, R8 ;  /* 0x0000000805057220 */ /* 0x000fc60000410000 */
[----:B------:R-:W-:Y:S01]  /*1e00*/  FFMA.FTZ R13, R10, R13, R17 ;  /* 0x0000000d0a0d7223 */ /* 0x000fe20000010011 */
[----:B------:R-:W-:-:S05]  /*1e10*/  FFMA.FTZ R16, R11, R5, R16 ;  /* 0x000000050b107223 */ /* 0x000fca0000010010 */
[----:B------:R-:W-:Y:S01]  /*1e20*/  F2FP.BF16.F32.PACK_AB R5, R16, R13 ;  /* 0x0000000d1005723e */ /* 0x000fe200000010ff */
[----:B-1----:R-:W-:Y:S02]  /*1e30*/  IMAD R18, R18, UR10, RZ ;  /* 0x0000000a12127c24 */ /* 0x002fe4000f8e02ff */
[----:B------:R-:W-:-:S04]  /*1e40*/  IMAD.WIDE.U32 R20, R9, UR10, R20 ;  /* 0x0000000a09147c25 */ /* 0x000fc8000f8e0014 */
[----:B------:R-:W-:Y:S01]  /*1e50*/  IMAD R9, R9, UR11, R18 ;  /* 0x0000000b09097c24 */ /* 0x000fe2000f8e0212 */
[----:B--2---:R-:W-:-:S04]  /*1e60*/  LEA R6, P1, R20, UR12, 0x1 ;  /* 0x0000000c14067c11 */ /* 0x004fc8000f8208ff */
[----:B------:R-:W-:-:S04]  /*1e70*/  IADD3 R9, PT, PT, R21, R9, RZ ;  /* 0x0000000915097210 */ /* 0x000fc80007ffe0ff */
[----:B0-----:R-:W-:-:S05]  /*1e80*/  LEA.HI.X R7, R20, UR13, R9, 0x1, P1 ;  /* 0x0000000d14077c11 */ /* 0x001fca00088f0c09 */
[----:B------:R1:W-:Y:S01]  /*1e90*/  STG.E desc[UR14][R6.64], R5 ;  /* 0x0000000506007986 */ /* 0x0003e2000c10190e */
[----:B------:R-:W-:Y:S05]  /*1ea0*/  BRA `(.L_x_1603) ;  /* 0x0000000400047947 */ /* 0x000fea0003800000 */
.L_x_1600:
[----:B------:R-:W-:Y:S04]  /*1eb0*/  BSSY.RECONVERGENT B1, `(.L_x_1604) ;  /* 0x000001f000017945 */ /* 0x000fe80003800200 */
[----:B------:R-:W-:Y:S05]  /*1ec0*/  @P1 BRA `(.L_x_1605) ;  /* 0x0000000000741947 */ /* 0x000fea0003800000 */
[--C-:B------:R-:W-:Y:S01]  /*1ed0*/  FADD.FTZ R7, R7, -R5.reuse ;  /* 0x8000000507077221 */ /* 0x100fe20000010000 */
[----:B------:R-:W-:Y:S01]  /*1ee0*/  FADD.FTZ R19, R6, -R5 ;  /* 0x8000000506137221 */ /* 0x000fe20000010000 */
[----:B------:R-:W0:Y:S01]  /*1ef0*/  LDCU.64 UR10, c[0x0][0x3e0] ;  /* 0x00007c00ff0a77ac */ /* 0x000e220008000a00 */
[----:B------:R-:W-:Y:S01]  /*1f00*/  SHF.R.S32.HI R26, RZ, 0x1f, R3 ;  /* 0x0000001fff1a7819 */ /* 0x000fe20000011403 */
[-C--:B------:R-:W-:Y:S01]  /*1f10*/  FMUL.FTZ R7, R7, R8.reuse ;  /* 0x0000000807077220 */ /* 0x080fe20000410000 */
[----:B------:R-:W-:Y:S01]  /*1f20*/  FMUL.FTZ R14, R19, R8 ;  /* 0x00000008130e7220 */ /* 0x000fe20000410000 */
[----:B------:R-:W1:Y:S02]  /*1f30*/  LDCU.64 UR12, c[0x0][0x380] ;  /* 0x00007000ff0c77ac */ /* 0x000e640008000a00 */
[----:B------:R-:W-:Y:S01]  /*1f40*/  FFMA.FTZ R15, R10, R7, R17 ;  /* 0x000000070a0f7223 */ /* 0x000fe20000010011 */
[----:B------:R-:W-:Y:S01]  /*1f50*/  FFMA.FTZ R14, R11, R14, R16 ;  /* 0x0000000e0b0e7223 */ /* 0x000fe20000010010 */
[----:B------:R-:W-:-:S02]  /*1f60*/  MOV R7, R23 ;  /* 0x0000001700077202 */ /* 0x000fc40000000f00 */
[----:B------:R-:W-:Y:S01]  /*1f70*/  FMUL.FTZ R6, R15, -1.4426950216293334961 ;  /* 0xbfb8aa3b0f067820 */ /* 0x000fe20000410000 */
[----:B------:R-:W-:-:S05]  /*1f80*/  FMUL.FTZ R19, R14, -1.4426950216293334961 ;  /* 0xbfb8aa3b0e137820 */ /* 0x000fca0000410000 */
[----:B------:R-:W2:Y:S01]  /*1f90*/  MUFU.EX2 R6, R6 ;  /* 0x0000000600067308 */ /* 0x000ea20000000800 */
[----:B0-----:R-:W-:-:S03]  /*1fa0*/  IMAD R26, R26, UR10, RZ ;  /* 0x0000000a1a1a7c24 */ /* 0x001fc6000f8e02ff */
[----:B------:R-:W0:Y:S01]  /*1fb0*/  MUFU.EX2 R19, R19 ;  /* 0x0000001300137308 */ /* 0x000e220000000800 */
[----:B------:R-:W-:Y:S02]  /*1fc0*/  IMAD R27, R3, UR11, R26 ;  /* 0x0000000b031b7c24 */ /* 0x000fe4000f8e021a */
[----:B--2---:R-:W-:Y:S01]  /*1fd0*/  FADD.FTZ R18, R6, 1 ;  /* 0x3f80000006127421 */ /* 0x004fe20000010000 */
        /* <DEDUP_REMOVED lines=12> */
.L_x_1605:
[----:B------:R-:W-:Y:S05]  /*20a0*/  BSYNC.RECONVERGENT B1 ;  /* 0x0000000000017941 */ /* 0x000fea0003800200 */
.L_x_1604:
[----:B------:R-:W1:Y:S01]  /*20b0*/  LDCU.64 UR10, c[0x0][0x3e8] ;  /* 0x00007d00ff0a77ac */ /* 0x000e620008000a00 */
[----:B------:R-:W-:Y:S02]  /*20c0*/  SHF.R.S32.HI R6, RZ, 0x1f, R9 ;  /* 0x0000001fff067819 */ /* 0x000fe40000011409 */
[----:B-1----:R-:W-:-:S04]  /*20d0*/  ISETP.GE.U32.AND P1, PT, R9, UR10, PT ;  /* 0x0000000a09007c0c */ /* 0x002fc8000bf26070 */
[----:B------:R-:W-:-:S13]  /*20e0*/  ISETP.GE.AND.EX P1, PT, R6, UR11, PT, P1 ;  /* 0x0000000b06007c0c */ /* 0x000fda000bf26310 */
[----:B------:R-:W-:Y:S05]  /*20f0*/  @P1 BRA `(.L_x_1603) ;  /* 0x0000000000701947 */ /* 0x000fea0003800000 */
[--C-:B------:R-:W-:Y:S01]  /*2100*/  FADD.FTZ R13, R13, -R5.reuse ;  /* 0x800000050d0d7221 */ /* 0x100fe20000010000 */
[----:B------:R-:W-:Y:S01]  /*2110*/  FADD.FTZ R5, R12, -R5 ;  /* 0x800000050c057221 */ /* 0x000fe20000010000 */
[----:B------:R-:W0:Y:S01]  /*2120*/  LDCU.64 UR10, c[0x0][0x3e0] ;  /* 0x00007c00ff0a77ac */ /* 0x000e220008000a00 */
[----:B------:R-:W-:Y:S01]  /*2130*/  MOV R7, R23 ;  /* 0x0000001700077202 */ /* 0x000fe20000000f00 */
[-C--:B------:R-:W-:Y:S01]  /*2140*/  FMUL.FTZ R13, R13, R8.reuse ;  /* 0x000000080d0d7220 */ /* 0x080fe20000410000 */
[----:B------:R-:W-:Y:S01]  /*2150*/  FMUL.FTZ R8, R5, R8 ;  /* 0x0000000805087220 */ /* 0x000fe20000410000 */
[----:B------:R-:W1:Y:S02]  /*2160*/  LDCU.64 UR12, c[0x0][0x380] ;  /* 0x00007000ff0c77ac */ /* 0x000e640008000a00 */
[----:B------:R-:W-:Y:S01]  /*2170*/  FFMA.FTZ R10, R10, R13, R17 ;  /* 0x0000000d0a0a7223 */ /* 0x000fe20000010011 */
[----:B------:R-:W-:-:S03]  /*2180*/  FFMA.FTZ R16, R11, R8, R16 ;  /* 0x000000080b107223 */ /* 0x000fc60000010010 */
[----:B------:R-:W-:Y:S01]  /*2190*/  FMUL.FTZ R5, R10, -1.4426950216293334961 ;  /* 0xbfb8aa3b0a057820 */ /* 0x000fe20000410000 */
[----:B------:R-:W-:-:S05]  /*21a0*/  FMUL.FTZ R12, R16, -1.4426950216293334961 ;  /* 0xbfb8aa3b100c7820 */ /* 0x000fca0000410000 */
[----:B------:R-:W2:Y:S01]  /*21b0*/  MUFU.EX2 R5, R5 ;  /* 0x0000000500057308 */ /* 0x000ea20000000800 */
[----:B0-----:R-:W-:-:S03]  /*21c0*/  IMAD R14, R6, UR10, RZ ;  /* 0x0000000a060e7c24 */ /* 0x001fc6000f8e02ff */
[----:B------:R-:W0:Y:S01]  /*21d0*/  MUFU.EX2 R12, R12 ;  /* 0x0000000c000c7308 */ /* 0x000e220000000800 */
[----:B------:R-:W-:-:S04]  /*21e0*/  IMAD.MOV.U32 R6, RZ, RZ, R20 ;  /* 0x000000ffff067224 */ /* 0x000fc800078e0014 */
[----:B------:R-:W-:-:S04]  /*21f0*/  IMAD.WIDE.U32 R6, R9, UR10, R6 ;  /* 0x0000000a09067c25 */ /* 0x000fc8000f8e0006 */
[----:B------:R-:W-:Y:S02]  /*2200*/  IMAD R9, R9, UR11, R14 ;  /* 0x0000000b09097c24 */ /* 0x000fe4000f8e020e */
[----:B--2---:R-:W-:Y:S01]  /*2210*/  FADD.FTZ R8, R5, 1 ;  /* 0x3f80000005087421 */ /* 0x004fe20000010000 */
[----:B0-----:R-:W-:-:S03]  /*2220*/  FADD.FTZ R13, R12, 1 ;  /* 0x3f8000000c0d7421 */ /* 0x001fc60000010000 */
[----:B------:R1:W0:Y:S01]  /*2230*/  MUFU.RCP R11, R8 ;  /* 0x00000008000b7308 */ /* 0x0002220000001000 */
[----:B------:R-:W-:-:S07]  /*2240*/  IADD3 R9, PT, PT, R7, R9, RZ ;  /* 0x0000000907097210 */ /* 0x000fce0007ffe0ff */
[----:B------:R-:W2:Y:S01]  /*2250*/  MUFU.RCP R13, R13 ;  /* 0x0000000d000d7308 */ /* 0x000ea20000001000 */
[----:B-1----:R-:W-:-:S04]  /*2260*/  LEA R8, P1, R6, UR12, 0x1 ;  /* 0x0000000c06087c11 */ /* 0x002fc8000f8208ff */
[----:B------:R-:W-:Y:S01]  /*2270*/  LEA.HI.X R9, R6, UR13, R9, 0x1, P1 ;  /* 0x0000000d06097c11 */ /* 0x000fe200088f0c09 */
[----:B0-----:R-:W-:Y:S01]  /*2280*/  FMUL.FTZ R11, R10, R11 ;  /* 0x0000000b0a0b7220 */ /* 0x001fe20000410000 */
[----:B--2---:R-:W-:-:S05]  /*2290*/  FMUL.FTZ R10, R16, R13 ;  /* 0x0000000d100a7220 */ /* 0x004fca0000410000 */
[----:B------:R-:W-:-:S05]  /*22a0*/  F2FP.BF16.F32.PACK_AB R11, R10, R11 ;  /* 0x0000000b0a0b723e */ /* 0x000fca00000010ff */
[----:B------:R2:W-:Y:S02]  /*22b0*/  STG.E desc[UR14][R8.64], R11 ;  /* 0x0000000b08007986 */ /* 0x0005e4000c10190e */
.L_x_1603:
[----:B------:R-:W-:Y:S05]  /*22c0*/  BSYNC.RECONVERGENT B0 ;  /* 0x0000000000007941 */ /* 0x000fea0003800200 */
.L_x_1599:
[----:B------:R-:W-:Y:S02]  /*22d0*/  UIADD3 UR8, UPT, UPT, UR19, UR8, URZ ;  /* 0x0000000813087290 */ /* 0x000fe4000fffe0ff */
[----:B------:R-:W-:Y:S02]  /*22e0*/  UIADD3 UR4, UPT, UPT, UR4, 0x1, URZ ;  /* 0x0000000104047890 */ /* 0x000fe4000fffe0ff */
[----:B------:R-:W-:-:S09]  /*22f0*/  UISETP.GE.AND UP1, UPT, UR8, UR7, UPT ;  /* 0x000000070800728c */ /* 0x000fd2000bf26270 */
[----:B------:R-:W-:Y:S05]  /*2300*/  BRA.U !UP1, `(.L_x_1606) ;  /* 0xffffffdd09a87547 */ /* 0x000fea000b83ffff */
[----:B------:R-:W-:Y:S05]  /*2310*/  EXIT ;  /* 0x000000000000794d */ /* 0x000fea0003800000 */
.L_x_1607:
        /* <DEDUP_REMOVED lines=14> */
.L_x_2508:


//--------------------- .text._Z35group_norm_nhwc_fwd_one_pass_kernelI11Bf16IOBf16WLi256ELi4ELi128EEv26Group_norm_nhwc_fwd_params --------------------------
	.section	.text._Z35group_norm_nhwc_fwd_one_pass_kernelI11Bf16IOBf16WLi256ELi4ELi128EEv26Group_norm_nhwc_fwd_params,"ax",@progbits
	.align	128
        .global         _Z35group_norm_nhwc_fwd_one_pass_kernelI11Bf16IOBf16WLi256ELi4ELi128EEv26Group_norm_nhwc_fwd_params
        .type           _Z35group_norm_nhwc_fwd_one_pass_kernelI11Bf16IOBf16WLi256ELi4ELi128EEv26Group_norm_nhwc_fwd_params,@function
        .size           _Z35group_norm_nhwc_fwd_one_pass_kernelI11Bf16IOBf16WLi256ELi4ELi128EEv26Group_norm_nhwc_fwd_params,(.L_x_2509 - _Z35group_norm_nhwc_fwd_one_pass_kernelI11Bf16IOBf16WLi256ELi4ELi128EEv26Group_norm_nhwc_fwd_params)
        .other          _Z35group_norm_nhwc_fwd_one_pass_kernelI11Bf16IOBf16WLi256ELi4ELi128EEv26Group_norm_nhwc_fwd_params,@"STO_CUDA_ENTRY STV_DEFAULT"
_Z35group_norm_nhwc_fwd_one_pass_kernelI11Bf16IOBf16WLi256ELi4ELi128EEv26Group_norm_nhwc_fwd_params:
.text._Z35group_norm_nhwc_fwd_one_pass_kernelI11Bf16IOBf16WLi256ELi4ELi128EEv26Group_norm_nhwc_fwd_params:
        /* <DEDUP_REMOVED lines=34> */
.L_x_1635:
[----:B0-----:R-:W0:Y:S01]  /*0220*/  LDCU UR5, c[0x0][0x3f8] ;  /* 0x00007f00ff0577ac */ /* 0x001e220008000800 */
[----:B------:R-:W-:Y:S02]  /*0230*/  IABS R8, UR9 ;  /* 0x0000000900087c13 */ /* 0x000fe40008000000 */
        /* <DEDUP_REMOVED lines=167> */
.L_x_1609:
[----:B------:R-:W-:Y:S05]  /*0cb0*/  BSYNC.RECONVERGENT B0 ;  /* 0x0000000000007941 */ /* 0x000fea0003800200 */
.L_x_1608:
        /* <DEDUP_REMOVED lines=16> */
.L_x_1611:
[----:B------:R-:W-:Y:S05]  /*0dc0*/  BSYNC.RECONVERGENT B0 ;  /* 0x0000000000007941 */ /* 0x000fea0003800200 */
.L_x_1610:
[----:B------:R-:W-:Y:S05]  /*0dd0*/  @!P2 BRA `(.L_x_1612) ;  /* 0x0000000c00b4a947 */ /* 0x000fea0003800000 */
[----:B------:R-:W4:Y:S01]  /*0de0*/  LDC.64 R8, c[0x0][0x3b8] ;  /* 0x0000ee00ff087b82 */ /* 0x000f220000000a00 */
[----:B------:R-:W-:Y:S01]  /*0df0*/  ULOP3.LUT UR5, UR4, 0x1, URZ, 0xc0, !UPT ;  /* 0x0000000104057892 */ /* 0x000fe2000f8ec0ff */
[----:B------:R-:W-:-:S03]  /*0e00*/  ISETP.GE.U32.AND P2, PT, R0, 0x8, PT ;  /* 0x000000080000780c */ /* 0x000fc60003f46070 */
[----:B------:R-:W-:-:S06]  /*0e10*/  UIMAD UR5, UR5, UR21, URZ ;  /* 0x00000015050572a4 */ /* 0x000fcc000f8e02ff */
[----:B------:R-:W-:-:S04]  /*0e20*/  IMAD R10, R0, UR5, RZ ;  /* 0x00000005000a7c24 */ /* 0x000fc8000f8e02ff */
[----:B------:R-:W-:-:S04]  /*0e30*/  IMAD.SHL.U32 R11, R10, 0x2, RZ ;  /* 0x000000020a0b7824 */ /* 0x000fc800078e00ff */
        /* <DEDUP_REMOVED lines=10> */
[----:B-1----:R-:W-:Y:S01]  /*0ee0*/  MOV R18, UR14 ;  /* 0x0000000e00127c02 */ /* 0x002fe20008000f00 */
[----:B------:R-:W-:-:S04]  /*0ef0*/  UIMAD.WIDE.U32 UR12, UR12, 0x8, UR18 ;  /* 0x000000080c0c78a5 */ /* 0x000fc8000f8e0012 */
        /* <DEDUP_REMOVED lines=14> */
.L_x_1614:
[----:B------:R-:W2:Y:S04]  /*0fe0*/  LDG.E.STRONG.GPU R10, desc[UR16][R8.64] ;  /* 0x00000010080a7981 */ /* 0x000ea8000c1ef900 */
[----:B--2---:R-:W-:Y:S01]  /*0ff0*/  CCTL.IVALL ;  /* 0x00000000ff00798f */ /* 0x004fe20002000000 */
[----:B------:R-:W-:Y:S05]  /*1000*/  YIELD ;  /* 0x0000000000007946 */ /* 0x000fea0003800000 */
[----:B------:R-:W-:-:S13]  /*1010*/  ISETP.NE.AND P4, PT, R10, R19, PT ;  /* 0x000000130a00720c */ /* 0x000fda0003f85270 */
[----:B------:R-:W-:Y:S05]  /*1020*/  @P4 BRA `(.L_x_1614) ;  /* 0xfffffffc00ec4947 */ /* 0x000fea000383ffff */
.L_x_1613:
        /* <DEDUP_REMOVED lines=15> */
.L_x_1616:
[----:B------:R-:W-:Y:S01]  /*1120*/  UIADD3 UR26, UPT, UPT, UR5, 0x1, URZ ;  /* 0x00000001051a7890 */ /* 0x000fe2000fffe0ff */
[----:B------:R-:W-:-:S05]  /*1130*/  ISETP.EQ.OR P2, PT, RZ, UR14, P3 ;  /* 0x0000000eff007c0c */ /* 0x000fca0009f42670 */
[----:B------:R-:W-:-:S05]  /*1140*/  IMAD.U32 R8, RZ, RZ, UR26 ;  /* 0x0000001aff087e24 */ /* 0x000fca000f8e00ff */
[----:B------:R-:W-:-:S03]  /*1150*/  ISETP.EQ.OR P4, PT, R8, UR20, P3 ;  /* 0x0000001408007c0c */ /* 0x000fc60009f82670 */
[----:B------:R-:W-:-:S05]  /*1160*/  VOTEU.ALL UP1, P2 ;  /* 0x0000000000ff7886 */ /* 0x000fca0001020000 */
[----:B------:R-:W-:-:S05]  /*1170*/  @!UP1 UIMAD.WIDE.U32 UR26, UR11, 0x8, UR18 ;  /* 0x000000080b1a98a5 */ /* 0x000fca000f8e0012 */
[----:B------:R-:W-:Y:S01]  /*1180*/  VOTEU.ALL UP1, P4 ;  /* 0x0000000000ff7886 */ /* 0x000fe20002020000 */
[----:B------:R-:W-:Y:S02]  /*1190*/  MOV R8, UR26 ;  /* 0x0000001a00087c02 */ /* 0x000fe40008000f00 */
[----:B------:R-:W-:Y:S02]  /*11a0*/  MOV R9, UR27 ;  /* 0x0000001b00097c02 */ /* 0x000fe40008000f00 */
[----:B------:R-:W-:-:S04]  /*11b0*/  @!UP1 UIMAD.WIDE.U32 UR26, UR13, 0x8, UR18 ;  /* 0x000000080d1a98a5 */ /* 0x000fc8000f8e0012 */
[----:B------:R-:W0:Y:S02]  /*11c0*/  @!P2 LDG.E.64 R8, desc[UR16][R8.64] ;  /* 0x000000100808a981 */ /* 0x000e24000c1e1b00 */
        /* <DEDUP_REMOVED lines=80> */
.L_x_1615:
        /* <DEDUP_REMOVED lines=52> */
.L_x_1617:
        /* <DEDUP_REMOVED lines=28> */
.L_x_1618:
        /* <DEDUP_REMOVED lines=13> */
.L_x_1619:
[----:B------:R-:W-:Y:S05]  /*1ca0*/  BSYNC.RECONVERGENT B0 ;  /* 0x0000000000007941 */ /* 0x000fea0003800200 */
.L_x_1612:
[----:B------:R-:W4:Y:S01]  /*1cb0*/  @P0 LDC.64 R10, c[0x0][0x388] ;  /* 0x0000e200ff0a0b82 */ /* 0x000f220000000a00 */
[----:B------:R-:W5:Y:S01]  /*1cc0*/  LDCU UR12, c[0x0][0x414] ;  /* 0x00008280ff0c77ac */ /* 0x000f620008000800 */
[----:B------:R-:W-:Y:S02]  /*1cd0*/  MOV R9, UR9 ;  /* 0x0000000900097c02 */ /* 0x000fe40008000f00 */
[----:B--2---:R-:W-:Y:S01]  /*1ce0*/  IADD3 R19, PT, PT, R23, UR10, RZ ;  /* 0x0000000a17137c10 */ /* 0x004fe2000fffe0ff */
[----:B------:R-:W-:-:S03]  /*1cf0*/  UMOV UR5, 0x400 ;  /* 0x0000040000057882 */ /* 0x000fc60000000000 */
[----:B------:R-:W2:Y:S01]  /*1d00*/  S2UR UR11, SR_CgaCtaId ;  /* 0x00000000000b79c3 */ /* 0x000ea20000008800 */
[----:B-----5:R-:W-:Y:S01]  /*1d10*/  @P0 FMUL.FTZ R8, R16, UR12 ;  /* 0x0000000c10080c20 */ /* 0x020fe20008410000 */
[----:B----4-:R-:W-:-:S04]  /*1d20*/  @P0 IMAD.WIDE R10, R9, 0x8, R10 ;  /* 0x00000008090a0825 */ /* 0x010fc800078e020a */
[----:B------:R-:W-:-:S05]  /*1d30*/  @P0 FMUL.FTZ R9, R17, UR12 ;  /* 0x0000000c11090c20 */ /* 0x000fca0008410000 */
[----:B------:R4:W-:Y:S01]  /*1d40*/  @P0 STG.E.64 desc[UR16][R10.64], R8 ;  /* 0x000000080a000986 */ /* 0x0009e2000c101b10 */
[----:B--2---:R-:W-:-:S09]  /*1d50*/  ULEA UR5, UR11, UR5, 0x18 ;  /* 0x000000050b057291 */ /* 0x004fd2000f8ec0ff */
[----:B------:R0:W-:Y:S01]  /*1d60*/  @!P3 STS.64 [UR5+0x30], R16 ;  /* 0x00003010ff00b988 */ /* 0x0001e20008000a05 */
[----:B----4-:R-:W2:Y:S08]  /*1d70*/  LDC.64 R10, c[0x0][0x398] ;  /* 0x0000e600ff0a7b82 */ /* 0x010eb00000000a00 */
[----:B------:R-:W4:Y:S01]  /*1d80*/  LDC.64 R8, c[0x0][0x3a0] ;  /* 0x0000e800ff087b82 */ /* 0x000f220000000a00 */
[----:B--2---:R-:W-:-:S07]  /*1d90*/  IMAD.WIDE R10, R19, 0x2, R10 ;  /* 0x00000002130a7825 */ /* 0x004fce00078e020a */
[----:B------:R-:W-:Y:S01]  /*1da0*/  BAR.SYNC.DEFER_BLOCKING 0x0 ;  /* 0x0000000000007b1d */ /* 0x000fe20000010000 */
[----:B----4-:R-:W-:-:S05]  /*1db0*/  IMAD.WIDE R8, R19, 0x2, R8 ;  /* 0x0000000213087825 */ /* 0x010fca00078e0208 */
[----:B-1----:R-:W2:Y:S04]  /*1dc0*/  LDG.E.U16 R18, desc[UR16][R10.64] ;  /* 0x000000100a127981 */ /* 0x002ea8000c1e1500 */
[----:B0--3--:R-:W3:Y:S04]  /*1dd0*/  LDG.E.U16 R16, desc[UR16][R8.64+0x2] ;  /* 0x0000021008107981 */ /* 0x009ee8000c1e1500 */
[----:B------:R-:W4:Y:S04]  /*1de0*/  LDG.E.U16 R10, desc[UR16][R10.64+0x2] ;  /* 0x000002100a0a7981 */ /* 0x000f28000c1e1500 */
[----:B------:R0:W5:Y:S04]  /*1df0*/  LDG.E.U16 R11, desc[UR16][R8.64] ;  /* 0x00000010080b7981 */ /* 0x000168000c1e1500 */
[----:B0-----:R-:W0:Y:S02]  /*1e00*/  LDS.64 R8, [UR5+0x30] ;  /* 0x00003005ff087984 */ /* 0x001e240008000a00 */
[----:B0-----:R-:W-:-:S04]  /*1e10*/  FMUL.FTZ R8, R8, UR12 ;  /* 0x0000000c08087c20 */ /* 0x001fc80008410000 */
[----:B------:R-:W-:-:S04]  /*1e20*/  FMUL.FTZ R28, R8, R8 ;  /* 0x00000008081c7220 */ /* 0x000fc80000410000 */
        /* <DEDUP_REMOVED lines=12> */
[----:B--2---:R-:W-:Y:S01]  /*1ef0*/  SHF.L.U32 R9, R18, 0x10, RZ ;  /* 0x0000001012097819 */ /* 0x004fe200000006ff */
[----:B---3--:R-:W-:Y:S01]  /*1f00*/  IMAD.U32 R16, R16, 0x10000, RZ ;  /* 0x0001000010107824 */ /* 0x008fe200078e00ff */
[----:B----4-:R-:W-:Y:S02]  /*1f10*/  SHF.L.U32 R10, R10, 0x10, RZ ;  /* 0x000000100a0a7819 */ /* 0x010fe400000006ff */
[----:B-----5:R-:W-:Y:S01]  /*1f20*/  SHF.L.U32 R11, R11, 0x10, RZ ;  /* 0x000000100b0b7819 */ /* 0x020fe200000006ff */
[----:B------:R-:W-:Y:S06]  /*1f30*/  BRA.U UP0, `(.L_x_1621) ;  /* 0x0000000500807547 */ /* 0x000fec000b800000 */
        /* <DEDUP_REMOVED lines=11> */
[----:B------:R-:W-:Y:S01]  /*1ff0*/  FFMA.FTZ R4, R9, R4, R11 ;  /* 0x0000000409047223 */ /* 0x000fe2000001000b */
        /* <DEDUP_REMOVED lines=11> */
.L_x_1623:
[----:B------:R-:W-:Y:S05]  /*20b0*/  BSYNC.RECONVERGENT B1 ;  /* 0x0000000000017941 */ /* 0x000fea0003800200 */
.L_x_1622:
        /* <DEDUP_REMOVED lines=11> */
[----:B0-----:R-:W-:-:S04]  /*2170*/  FMUL.FTZ R18, R3, UR5 ;  /* 0x0000000503127c20 */ /* 0x001fc80008410000 */
[----:B------:R-:W-:Y:S01]  /*2180*/  FFMA.FTZ R3, R9, R18, R11 ;  /* 0x0000001209037223 */ /* 0x000fe2000001000b */
[----:B-1----:R-:W-:-:S04]  /*2190*/  IMAD R4, R4, UR10, RZ ;  /* 0x0000000a04047c24 */ /* 0x002fc8000f8e02ff */
[----:B------:R-:W-:Y:S01]  /*21a0*/  IMAD R19, R29, UR11, R4 ;  /* 0x0000000b1d137c24 */ /* 0x000fe2000f8e0204 */
[----:B------:R-:W-:-:S05]  /*21b0*/  MOV R4, R26 ;  /* 0x0000001a00047202 */ /* 0x000fca0000000f00 */
[----:B------:R-:W-:-:S04]  /*21c0*/  IMAD.WIDE.U32 R4, R29, UR10, R4 ;  /* 0x0000000a1d047c25 */ /* 0x000fc8000f8e0004 */
[----:B------:R-:W-:-:S04]  /*21d0*/  FMUL.FTZ R29, R6, UR5 ;  /* 0x00000005061d7c20 */ /* 0x000fc80008410000 */
[----:B------:R-:W-:Y:S01]  /*21e0*/  FFMA.FTZ R6, R10, R29, R16 ;  /* 0x0000001d0a067223 */ /* 0x000fe20000010010 */
[----:B------:R-:W-:Y:S02]  /*21f0*/  IADD3 R19, PT, PT, R5, R19, RZ ;  /* 0x0000001305137210 */ /* 0x000fe40007ffe0ff */
[----:B--2---:R-:W-:Y:S02]  /*2200*/  LEA R18, P1, R4, UR14, 0x1 ;  /* 0x0000000e04127c11 */ /* 0x004fe4000f8208ff */
[----:B------:R-:W-:Y:S02]  /*2210*/  F2FP.BF16.F32.PACK_AB R3, R6, R3 ;  /* 0x000000030603723e */ /* 0x000fe400000010ff */
[----:B------:R-:W-:-:S05]  /*2220*/  LEA.HI.X R19, R4, UR15, R19, 0x1, P1 ;  /* 0x0000000f04137c11 */ /* 0x000fca00088f0c13 */
[----:B------:R1:W-:Y:S04]  /*2230*/  STG.E desc[UR16][R18.64], R3 ;  /* 0x0000000312007986 */ /* 0x0003e8000c101910 */
.L_x_1625:
[----:B------:R-:W-:Y:S05]  /*2240*/  BSYNC.RECONVERGENT B1 ;  /* 0x0000000000017941 */ /* 0x000fea0003800200 */
.L_x_1624:
        /* <DEDUP_REMOVED lines=13> */
[----:B------:R-:W1:Y:S03]  /*2320*/  LDCU.64 UR14, c[0x0][0x380] ;  /* 0x00007000ff0e77ac */ /* 0x000e660008000a00 */
[----:B------:R-:W-:-:S04]  /*2330*/  FMUL.FTZ R12, R12, UR5 ;  /* 0x000000050c0c7c20 */ /* 0x000fc80008410000 */
[----:B------:R-:W-:Y:S01]  /*2340*/  FFMA.FTZ R12, R9, R12, R11 ;  /* 0x0000000c090c7223 */ /* 0x000fe2000001000b */
[----:B0-----:R-:W-:-:S04]  /*2350*/  IMAD R4, R4, UR10, RZ ;  /* 0x0000000a04047c24 */ /* 0x001fc8000f8e02ff */
[----:B------:R-:W-:Y:S01]  /*2360*/  IMAD R7, R17, UR11, R4 ;  /* 0x0000000b11077c24 */ /* 0x000fe2000f8e0204 */
[----:B------:R-:W-:-:S05]  /*2370*/  MOV R4, R26 ;  /* 0x0000001a00047202 */ /* 0x000fca0000000f00 */
[----:B------:R-:W-:-:S04]  /*2380*/  IMAD.WIDE.U32 R4, R17, UR10, R4 ;  /* 0x0000000a11047c25 */ /* 0x000fc8000f8e0004 */
[----:B------:R-:W-:-:S04]  /*2390*/  FMUL.FTZ R17, R6, UR5 ;  /* 0x0000000506117c20 */ /* 0x000fc80008410000 */
[----:B------:R-:W-:Y:S01]  /*23a0*/  FFMA.FTZ R17, R10, R17, R16 ;  /* 0x000000110a117223 */ /* 0x000fe20000010010 */
[----:B------:R-:W-:Y:S02]  /*23b0*/  IADD3 R7, PT, PT, R5, R7, RZ ;  /* 0x0000000705077210 */ /* 0x000fe40007ffe0ff */
[C---:B-1----:R-:W-:Y:S02]  /*23c0*/  LEA R6, P1, R4.reuse, UR14, 0x1 ;  /* 0x0000000e04067c11 */ /* 0x042fe4000f8208ff */
[----:B------:R-:W-:Y:S02]  /*23d0*/  F2FP.BF16.F32.PACK_AB R5, R17, R12 ;  /* 0x0000000c1105723e */ /* 0x000fe400000010ff */
[----:B------:R-:W-:-:S05]  /*23e0*/  LEA.HI.X R7, R4, UR15, R7, 0x1, P1 ;  /* 0x0000000f04077c11 */ /* 0x000fca00088f0c07 */
[----:B------:R0:W-:Y:S04]  /*23f0*/  STG.E desc[UR16][R6.64], R5 ;  /* 0x0000000506007986 */ /* 0x0001e8000c101910 */
.L_x_1627:
[----:B------:R-:W-:Y:S05]  /*2400*/  BSYNC.RECONVERGENT B1 ;  /* 0x0000000000017941 */ /* 0x000fea0003800200 */
.L_x_1626:
[----:B------:R-:W-:Y:S05]  /*2410*/  @P2 BRA `(.L_x_1628) ;  /* 0x0000000800602947 */ /* 0x000fea0003800000 */
[----:B------:R-:W1:Y:S01]  /*2420*/  LDCU.64 UR10, c[0x0][0x3e0] ;  /* 0x00007c00ff0a77ac */ /* 0x000e620008000a00 */
[--C-:B------:R-:W-:Y:S01]  /*2430*/  FADD.FTZ R14, R14, -R8.reuse ;  /* 0x800000080e0e7221 */ /* 0x100fe20000010000 */
[----:B------:R-:W-:Y:S01]  /*2440*/  FADD.FTZ R8, R13, -R8 ;  /* 0x800000080d087221 */ /* 0x000fe20000010000 */
[----:B------:R-:W-:Y:S01]  /*2450*/  IMAD.MOV.U32 R24, RZ, RZ, R26 ;  /* 0x000000ffff187224 */ /* 0x000fe200078e001a */
[----:B------:R-:W2:Y:S01]  /*2460*/  LDCU.64 UR12, c[0x0][0x380] ;  /* 0x00007000ff0c77ac */ /* 0x000ea20008000a00 */
[----:B------:R-:W-:Y:S01]  /*2470*/  FMUL.FTZ R14, R14, UR5 ;  /* 0x000000050e0e7c20 */ /* 0x000fe20008410000 */
[----:B0-----:R-:W-:-:S04]  /*2480*/  FMUL.FTZ R5, R8, UR5 ;  /* 0x0000000508057c20 */ /* 0x001fc80008410000 */
[----:B------:R-:W-:Y:S01]  /*2490*/  FFMA.FTZ R10, R10, R5, R16 ;  /* 0x000000050a0a7223 */ /* 0x000fe20000010010 */
        /* <DEDUP_REMOVED lines=10> */
.L_x_1621:
        /* <DEDUP_REMOVED lines=11> */
[----:B------:R-:W-:Y:S01]  /*25f0*/  FFMA.FTZ R5, R9, R18, R11 ;  /* 0x0000001209057223 */ /* 0x000fe2000001000b */
        /* <DEDUP_REMOVED lines=21> */
.L_x_1630:
[----:B------:R-:W-:Y:S05]  /*2750*/  BSYNC.RECONVERGENT B1 ;  /* 0x0000000000017941 */ /* 0x000fea0003800200 */
.L_x_1629:
        /* <DEDUP_REMOVED lines=35> */
.L_x_1632:
[----:B------:R-:W-:Y:S05]  /*2990*/  BSYNC.RECONVERGENT B1 ;  /* 0x0000000000017941 */ /* 0x000fea0003800200 */
.L_x_1631:
        /* <DEDUP_REMOVED lines=10> */
[----:B------:R-:W1:Y:S02]  /*2a40*/  LDCU.64 UR14, c[0x0][0x380] ;  /* 0x00007000ff0e77ac */ /* 0x000e640008000a00 */
[----:B------:R-:W-:Y:S01]  /*2a50*/  FFMA.FTZ R19, R9, R12, R11 ;  /* 0x0000000c09137223 */ /* 0x000fe2000001000b */
[----:B------:R-:W-:Y:S01]  /*2a60*/  FFMA.FTZ R12, R10, R7, R16 ;  /* 0x000000070a0c7223 */ /* 0x000fe20000010010 */
[----:B------:R-:W-:-:S02]  /*2a70*/  SHF.R.S32.HI R7, RZ, 0x1f, R17 ;  /* 0x0000001fff077819 */ /* 0x000fc40000011411 */
        /* <DEDUP_REMOVED lines=20> */
.L_x_1634:
[----:B------:R-:W-:Y:S05]  /*2bc0*/  BSYNC.RECONVERGENT B1 ;  /* 0x0000000000017941 */ /* 0x000fea0003800200 */
.L_x_1633:
[----:B------:R-:W-:Y:S05]  /*2bd0*/  @P2 BRA `(.L_x_1628) ;  /* 0x0000000000702947 */ /* 0x000fea0003800000 */
[--C-:B------:R-:W-:Y:S01]  /*2be0*/  FADD.FTZ R14, R14, -R8.reuse ;  /* 0x800000080e0e7221 */ /* 0x100fe20000010000 */
[----:B------:R-:W-:Y:S01]  /*2bf0*/  FADD.FTZ R8, R13, -R8 ;  /* 0x800000080d087221 */ /* 0x000fe20000010000 */
[----:B------:R-:W1:Y:S02]  /*2c00*/  LDCU.64 UR10, c[0x0][0x3e0] ;  /* 0x00007c00ff0a77ac */ /* 0x000e640008000a00 */
[----:B------:R-:W-:Y:S01]  /*2c10*/  FMUL.FTZ R14, R14, UR5 ;  /* 0x000000050e0e7c20 */ /* 0x000fe20008410000 */
[----:B------:R-:W-:Y:S01]  /*2c20*/  FMUL.FTZ R5, R8, UR5 ;  /* 0x0000000508057c20 */ /* 0x000fe20008410000 */
[----:B------:R-:W2:Y:S02]  /*2c30*/  LDCU.64 UR12, c[0x0][0x380] ;  /* 0x00007000ff0c77ac */ /* 0x000ea40008000a00 */
[----:B------:R-:W-:Y:S01]  /*2c40*/  FFMA.FTZ R9, R9, R14, R11 ;  /* 0x0000000e09097223 */ /* 0x000fe2000001000b */
[----:B------:R-:W-:Y:S01]  /*2c50*/  FFMA.FTZ R10, R10, R5, R16 ;  /* 0x000000050a0a7223 */ /* 0x000fe20000010010 */
[----:B------:R-:W-:-:S02]  /*2c60*/  MOV R5, R25 ;  /* 0x0000001900057202 */ /* 0x000fc40000000f00 */
[----:B------:R-:W-:Y:S01]  /*2c70*/  FMUL.FTZ R4, R9, -1.4426950216293334961 ;  /* 0xbfb8aa3b09047820 */ /* 0x000fe20000410000 */
[----:B0-----:R-:W-:-:S05]  /*2c80*/  FMUL.FTZ R7, R10, -1.4426950216293334961 ;  /* 0xbfb8aa3b0a077820 */ /* 0x001fca0000410000 */
[----:B------:R-:W0:Y:S01]  /*2c90*/  MUFU.EX2 R4, R4 ;  /* 0x0000000400047308 */ /* 0x000e220000000800 */
[----:B-1----:R-:W-:-:S03]  /*2ca0*/  IMAD R3, R3, UR10, RZ ;  /* 0x0000000a03037c24 */ /* 0x002fc6000f8e02ff */
[----:B------:R-:W1:Y:S01]  /*2cb0*/  MUFU.EX2 R7, R7 ;  /* 0x0000000700077308 */ /* 0x000e620000000800 */
[----:B------:R-:W-:Y:S02]  /*2cc0*/  IMAD R3, R18, UR11, R3 ;  /* 0x0000000b12037c24 */ /* 0x000fe4000f8e0203 */
[----:B0-----:R-:W-:Y:S01]  /*2cd0*/  FADD.FTZ R6, R4, 1 ;  /* 0x3f80000004067421 */ /* 0x001fe20000010000 */
[----:B------:R-:W-:Y:S01]  /*2ce0*/  MOV R4, R26 ;  /* 0x0000001a00047202 */ /* 0x000fe20000000f00 */
[----:B-1----:R-:W-:-:S04]  /*2cf0*/  FADD.FTZ R8, R7, 1 ;  /* 0x3f80000007087421 */ /* 0x002fc80000010000 */
[----:B------:R-:W0:Y:S01]  /*2d00*/  MUFU.RCP R6, R6 ;  /* 0x0000000600067308 */ /* 0x000e220000001000 */
[----:B------:R-:W-:-:S05]  /*2d10*/  IMAD.WIDE.U32 R4, R18, UR10, R4 ;  /* 0x0000000a12047c25 */ /* 0x000fca000f8e0004 */
[----:B------:R-:W-:Y:S02]  /*2d20*/  IADD3 R3, PT, PT, R5, R3, RZ ;  /* 0x0000000305037210 */ /* 0x000fe40007ffe0ff */
[----:B------:R-:W1:Y:S01]  /*2d30*/  MUFU.RCP R11, R8 ;  /* 0x00000008000b7308 */ /* 0x000e620000001000 */
[----:B0-----:R-:W-:Y:S01]  /*2d40*/  FMUL.FTZ R9, R9, R6 ;  /* 0x0000000609097220 */ /* 0x001fe20000410000 */
[----:B--2---:R-:W-:-:S04]  /*2d50*/  LEA R6, P1, R4, UR12, 0x1 ;  /* 0x0000000c04067c11 */ /* 0x004fc8000f8208ff */
[----:B------:R-:W-:Y:S01]  /*2d60*/  LEA.HI.X R7, R4, UR13, R3, 0x1, P1 ;  /* 0x0000000d04077c11 */ /* 0x000fe200088f0c03 */
[----:B-1----:R-:W-:-:S05]  /*2d70*/  FMUL.FTZ R10, R10, R11 ;  /* 0x0000000b0a0a7220 */ /* 0x002fca0000410000 */
[----:B------:R-:W-:-:S05]  /*2d80*/  F2FP.BF16.F32.PACK_AB R9, R10, R9 ;  /* 0x000000090a09723e */ /* 0x000fca00000010ff */
[----:B------:R2:W-:Y:S02]  /*2d90*/  STG.E desc[UR16][R6.64], R9 ;  /* 0x0000000906007986 */ /* 0x0005e4000c101910 */
.L_x_1628:
[----:B------:R-:W-:Y:S05]  /*2da0*/  BSYNC.RECONVERGENT B0 ;  /* 0x0000000000007941 */ /* 0x000fea0003800200 */
.L_x_1620:
[----:B------:R-:W-:Y:S02]  /*2db0*/  UIADD3 UR9, UPT, UPT, UR21, UR9, URZ ;  /* 0x0000000915097290 */ /* 0x000fe4000fffe0ff */
[----:B------:R-:W-:Y:S02]  /*2dc0*/  UIADD3 UR4, UPT, UPT, UR4, 0x1, URZ ;  /* 0x0000000104047890 */ /* 0x000fe4000fffe0ff */
[----:B------:R-:W-:-:S09]  /*2dd0*/  UISETP.GE.AND UP1, UPT, UR9, UR7, UPT ;  /* 0x000000070900728c */ /* 0x000fd2000bf26270 */
[----:B------:R-:W-:Y:S05]  /*2de0*/  BRA.U !UP1, `(.L_x_1635) ;  /* 0xffffffd5090c7547 */ /* 0x000fea000b83ffff */
[----:B------:R-:W-:Y:S05]  /*2df0*/  EXIT ;  /* 0x000000000000794d */ /* 0x000fea0003800000 */
.L_x_1636:
        /* <DEDUP_REMOVED lines=16> */
.L_x_2509:


//--------------------- .text._Z35group_norm_nhwc_fwd_one_pass_kernelI11Bf16IOBf16WLi512ELi4ELi128EEv26Group_norm_nhwc_fwd_params --------------------------
	.section	.text._Z35group_norm_nhwc_fwd_one_pass_kernelI11Bf16IOBf16WLi512ELi4ELi128EEv26Group_norm_nhwc_fwd_params,"ax",@progbits
	.align	128
        .global         _Z35group_norm_nhwc_fwd_one_pass_kernelI11Bf16IOBf16WLi512ELi4ELi128EEv26Group_norm_nhwc_fwd_params
        .type           _Z35group_norm_nhwc_fwd_one_pass_kernelI11Bf16IOBf16WLi512ELi4ELi128EEv26Group_norm_nhwc_fwd_params,@function
        .size           _Z35group_norm_nhwc_fwd_one_pass_kernelI11Bf16IOBf16WLi512ELi4ELi128EEv26Group_norm_nhwc_fwd_params,(.L_x_2510 - _Z35group_norm_nhwc_fwd_one_pass_kernelI11Bf16IOBf16WLi512ELi4ELi128EEv26Group_norm_nhwc_fwd_params)
        .other          _Z35group_norm_nhwc_fwd_one_pass_kernelI11Bf16IOBf16WLi512ELi4ELi128EEv26Group_norm_nhwc_fwd_params,@"STO_CUDA_ENTRY STV_DEFAULT"
_Z35group_norm_nhwc_fwd_one_pass_kernelI11Bf16IOBf16WLi512ELi4ELi128EEv26Group_norm_nhwc_fwd_params:
.text._Z35group_norm_nhwc_fwd_one_pass_kernelI11Bf16IOBf16WLi512ELi4ELi128EEv26Group_norm_nhwc_fwd_params:
        /* <DEDUP_REMOVED lines=42> */
.L_x_1680:
[----:B0-----:R-:W0:Y:S01]  /*02a0*/  LDCU UR5, c[0x0][0x3f8] ;  /* 0x00007f00ff0577ac */ /* 0x001e220008000800 */
[----:B------:R-:W-:Y:S01]  /*02b0*/  IABS R4, UR9 ;  /* 0x0000000900047c13 */ /* 0x000fe20008000000 */
[C---:B------:R-:W-:Y:S01]  /*02c0*/  VIADD R21, R38.reuse, 0x40 ;  /* 0x0000004026157836 */ /* 0x040fe20000000000 */
[----:B------:R-:W-:Y:S01]  /*02d0*/  IADD3 R29, PT, PT, R38, 0xc0, RZ ;  /* 0x000000c0261d7810 */ /* 0x000fe20007ffe0ff */
[----:B-1----:R-:W1:Y:S01]  /*02e0*/  LDCU.64 UR14, c[0x0][0x3e8] ;  /* 0x00007d00ff0e77ac */ /* 0x002e620008000a00 */
[----:B------:R-:W-:Y:S02]  /*02f0*/  HFMA2 R18, -RZ, RZ, 0, 0 ;  /* 0x00000000ff127431 */ /* 0x000fe400000001ff */
[----:B------:R-:W-:Y:S01]  /*0300*/  SHF.R.S32.HI R23, RZ, 0x1f, R21 ;  /* 0x0000001fff177819 */ /* 0x000fe20000011415 */
[----:B---3--:R-:W3:Y:S01]  /*0310*/  LDCU.64 UR18, c[0x0][0x3f0] ;  /* 0x00007e00ff1277ac */ /* 0x008ee20008000a00 */
[----:B0-----:R-:W-:-:S04]  /*0320*/  MOV R0, UR5 ;  /* 0x0000000500007c02 */ /* 0x001fc80008000f00 */
[----:B--2-4-:R-:W-:Y:S02]  /*0330*/  IABS R9, R0 ;  /* 0x0000000000097213 */ /* 0x014fe40000000000 */
[----:B-1----:R-:W-:Y:S02]  /*0340*/  ISETP.GE.U32.AND P3, PT, R29, UR14, PT ;  /* 0x0000000e1d007c0c */ /* 0x002fe4000bf66070 */
[----:B------:R-:W0:Y:S01]  /*0350*/  I2F.RP R0, R9 ;  /* 0x0000000900007306 */ /* 0x000e220000209400 */
[----:B------:R-:W-:-:S04]  /*0360*/  ISETP.GE.U32.AND P5, PT, R21, UR14, PT ;  /* 0x0000000e15007c0c */ /* 0x000fc8000bfa6070 */
[----:B------:R-:W-:-:S03]  /*0370*/  ISETP.GE.AND.EX P5, PT, R23, UR15, PT, P5 ;  /* 0x0000000f17007c0c */ /* 0x000fc6000bfa6350 */
[----:B0-----:R-:W0:Y:S10]  /*0380*/  MUFU.RCP R0, R0 ;  /* 0x0000000000007308 */ /* 0x001e340000001000 */
[----:B------:R-:W1:Y:S08]  /*0390*/  @!P5 LDC.64 R14, c[0x0][0x3e0] ;  /* 0x0000f800ff0edb82 */ /* 0x000e700000000a00 */
[----:B------:R-:W4:Y:S01]  /*03a0*/  @!P5 LDC.64 R12, c[0x0][0x390] ;  /* 0x0000e400ff0cdb82 */ /* 0x000f220000000a00 */
[----:B0-----:R-:W-:-:S04]  /*03b0*/  IADD3 R6, PT, PT, R0, 0xffffffe, RZ ;  /* 0x0ffffffe00067810 */ /* 0x001fc80007ffe0ff */
[----:B------:R0:W5:Y:S02]  /*03c0*/  F2I.FTZ.U32.TRUNC.NTZ R7, R6 ;  /* 0x0000000600077305 */ /* 0x000164000021f000 */
[----:B0-----:R-:W-:-:S05]  /*03d0*/  IMAD.MOV.U32 R6, RZ, RZ, RZ ;  /* 0x000000ffff067224 */ /* 0x001fca00078e00ff */
[----:B------:R-:W-:Y:S02]  /*03e0*/  R2UR UR10, R6 ;  /* 0x00000000060a72ca */ /* 0x000fe400000e0000 */
[----:B-----5:R-:W-:Y:S02]  /*03f0*/  R2UR UR11, R7 ;  /* 0x00000000070b72ca */ /* 0x020fe400000e0000 */
[----:B------:R-:W-:-:S05]  /*0400*/  IADD3 R2, PT, PT, RZ, -R7, RZ ;  /* 0x80000007ff027210 */ /* 0x000fca0007ffe0ff */
[----:B------:R-:W-:Y:S01]  /*0410*/  IMAD R11, R2, R9, RZ ;  /* 0x00000009020b7224 */ /* 0x000fe200078e02ff */
[----:B------:R-:W-:-:S04]  /*0420*/  MOV R2, R4 ;  /* 0x0000000400027202 */ /* 0x000fc80000000f00 */
[----:B------:R-:W-:Y:S01]  /*0430*/  R2UR UR12, R2 ;  /* 0x00000000020c72ca */ /* 0x000fe200000e0000 */
[----:B------:R-:W-:Y:S01]  /*0440*/  IMAD.HI.U32 R11, R7, R11, UR10 ;  /* 0x0000000a070b7e27 */ /* 0x000fe2000f8e000b */
[----:B---3--:R-:W-:-:S04]  /*0450*/  MOV R7, UR18 ;  /* 0x0000001200077c02 */ /* 0x008fc80008000f00 */
        /* <DEDUP_REMOVED lines=40> */
[----:B------:R-:W-:-:S03]  /*06e0*/  MOV R43, UR12 ;  /* 0x0000000c002b7c02 */ /* 0x000fc60008000f00 */
[----:B------:R-:W-:Y:S02]  /*06f0*/  IMAD.WIDE.U32 R42, R7, UR11, R42 ;  /* 0x0000000b072a7c25 */ /* 0x000fe4000f8e002a */
[----:B------:R-:W1:Y:S02]  /*0700*/  @!P2 LDC.64 R6, c[0x0][0x3e0] ;  /* 0x0000f800ff06ab82 */ /* 0x000e640000000a00 */
[----:B------:R-:W-:Y:S01]  /*0710*/  @!P3 IMAD.MOV.U32 R40, RZ, RZ, R42 ;  /* 0x000000ffff28b224 */ /* 0x000fe200078e002a */
[----:B------:R-:W-:Y:S02]  /*0720*/  IADD3 R41, PT, PT, R43, UR5, RZ ;  /* 0x000000052b297c10 */ /* 0x000fe4000fffe0ff */
[----:B------:R-:W-:Y:S02]  /*0730*/  @!P5 MOV R26, R42 ;  /* 0x0000002a001ad202 */ /* 0x000fe40000000f00 */
[----:B------:R-:W-:Y:S01]  /*0740*/  @!P5 MOV R27, R41 ;  /* 0x00000029001bd202 */ /* 0x000fe20000000f00 */
[----:B------:R-:W-:-:S04]  /*0750*/  @!P3 IMAD.WIDE.U32 R28, R29, R8, R40 ;  /* 0x000000081d1cb225 */ /* 0x000fc800078e0028 */
[----:B------:R-:W-:Y:S01]  /*0760*/  @!P5 IMAD.WIDE.U32 R26, R21, R14, R26 ;  /* 0x0000000e151ad225 */ /* 0x000fe200078e001a */
[----:B------:R-:W-:Y:S01]  /*0770*/  @!P3 IADD3 R2, PT, PT, R29, R9, RZ ;  /* 0x000000091d02b210 */ /* 0x000fe20007ffe0ff */
[----:B------:R-:W5:Y:S01]  /*0780*/  @!P1 LDC.64 R14, c[0x0][0x390] ;  /* 0x0000e400ff0e9b82 */ /* 0x000f620000000a00 */
[----:B0-----:R-:W-:Y:S01]  /*0790*/  @!P3 LEA R16, P4, R28, R16, 0x1 ;  /* 0x000000101c10b211 */ /* 0x001fe200078808ff */
[----:B------:R-:W-:Y:S01]  /*07a0*/  @!P5 IMAD.IADD R23, R27, 0x1, R23 ;  /* 0x000000011b17d824 */ /* 0x000fe200078e0217 */
[----:B----4-:R-:W-:Y:S02]  /*07b0*/  @!P5 LEA R12, P6, R26, R12, 0x1 ;  /* 0x0000000c1a0cd211 */ /* 0x010fe400078c08ff */
[----:B------:R-:W-:-:S03]  /*07c0*/  @!P3 LEA.HI.X R17, R28, R17, R2, 0x1, P4 ;  /* 0x000000111c11b211 */ /* 0x000fc600020f0c02 */
[----:B------:R-:W0:Y:S01]  /*07d0*/  @!P2 LDC.64 R8, c[0x0][0x390] ;  /* 0x0000e400ff08ab82 */ /* 0x000e220000000a00 */
[----:B------:R-:W-:Y:S01]  /*07e0*/  @!P5 LEA.HI.X R13, R26, R13, R23, 0x1, P6 ;  /* 0x0000000d1a0dd211 */ /* 0x000fe200030f0c17 */
[----:B-1----:R-:W-:Y:S01]  /*07f0*/  @!P2 IMAD R19, R19, R6, RZ ;  /* 0x000000061313a224 */ /* 0x002fe200078e02ff */
[----:B------:R-:W-:Y:S01]  /*0800*/  ISETP.GE.U32.AND P4, PT, R36, UR14, PT ;  /* 0x0000000e24007c0c */ /* 0x000fe2000bf86070 */
[----:B--2---:R1:W2:Y:S01]  /*0810*/  @!P3 LDG.E R18, desc[UR16][R16.64] ;  /* 0x000000101012b981 */ /* 0x0042a2000c1e1900 */
[----:B------:R-:W-:Y:S01]  /*0820*/  @!P2 MOV R26, R42 ;  /* 0x0000002a001aa202 */ /* 0x000fe20000000f00 */
[----:B---3--:R-:W-:Y:S01]  /*0830*/  @!P1 IMAD R2, R35, R10, RZ ;  /* 0x0000000a23029224 */ /* 0x008fe200078e02ff */
[----:B------:R-:W-:Y:S01]  /*0840*/  @!P2 MOV R27, R41 ;  /* 0x00000029001ba202 */ /* 0x000fe20000000f00 */
[----:B------:R-:W-:Y:S01]  /*0850*/  @!P2 IMAD R21, R0, R7, R19 ;  /* 0x000000070015a224 */ /* 0x000fe200078e0213 */
[----:B------:R-:W-:Y:S01]  /*0860*/  ISETP.GE.AND.EX P3, PT, R33, UR15, PT, P4 ;  /* 0x0000000f21007c0c */ /* 0x000fe2000bf66340 */
[----:B------:R-:W-:Y:S01]  /*0870*/  @!P1 IMAD R19, R38, R11, R2 ;  /* 0x0000000b26139224 */ /* 0x000fe200078e0202 */
[----:B------:R-:W-:Y:S01]  /*0880*/  ISETP.GE.U32.AND P4, PT, R34, UR14, PT ;  /* 0x0000000e22007c0c */ /* 0x000fe2000bf86070 */
[----:B------:R-:W-:Y:S01]  /*0890*/  @!P2 IMAD.WIDE.U32 R26, R0, R6, R26 ;  /* 0x00000006001aa225 */ /* 0x000fe200078e001a */
[----:B------:R-:W-:-:S02]  /*08a0*/  @!P1 MOV R6, R42 ;  /* 0x0000002a00069202 */ /* 0x000fc40000000f00 */
[----:B------:R-:W-:Y:S01]  /*08b0*/  @!P1 MOV R7, R41 ;  /* 0x0000002900079202 */ /* 0x000fe20000000f00 */
[----:B------:R-:W-:Y:S01]  /*08c0*/  IMAD.MOV.U32 R2, RZ, RZ, RZ ;  /* 0x000000ffff027224 */ /* 0x000fe200078e00ff */
[----:B------:R-:W-:Y:S02]  /*08d0*/  ISETP.GE.AND.EX P4, PT, R31, UR15, PT, P4 ;  /* 0x0000000f1f007c0c */ /* 0x000fe4000bf86340 */
[----:B------:R-:W-:Y:S01]  /*08e0*/  @!P2 IADD3 R0, PT, PT, R27, R21, RZ ;  /* 0x000000151b00a210 */ /* 0x000fe20007ffe0ff */
[----:B------:R-:W-:Y:S02]  /*08f0*/  @!P1 IMAD.WIDE.U32 R10, R38, R10, R6 ;  /* 0x0000000a260a9225 */ /* 0x000fe400078e0006 */
[----:B------:R3:W4:Y:S01]  /*0900*/  @!P5 LDG.E R2, desc[UR16][R12.64] ;  /* 0x000000100c02d981 */ /* 0x000722000c1e1900 */
[----:B------:R-:W3:Y:S01]  /*0910*/  @!P3 LDC.64 R6, c[0x0][0x3e0] ;  /* 0x0000f800ff06bb82 */ /* 0x000ee20000000a00 */
        /* <DEDUP_REMOVED lines=10> */
[----:B------:R-:W-:Y:S01]  /*09c0*/  ISETP.GE.AND.EX P5, PT, R5, UR15, PT, P5 ;  /* 0x0000000f05007c0c */ /* 0x000fe2000bfa6350 */
[----:B------:R-:W-:-:S04]  /*09d0*/  HFMA2 R0, -RZ, RZ, 0, 0 ;  /* 0x00000000ff007431 */ /* 0x000fc800000001ff */
[----:B---3--:R-:W3:Y:S01]  /*09e0*/  @!P4 LDC.64 R12, c[0x0][0x390] ;  /* 0x0000e400ff0ccb82 */ /* 0x008ee20000000a00 */
[----:B------:R-:W-:Y:S01]  /*09f0*/  @!P3 MOV R29, R41 ;  /* 0x00000029001db202 */ /* 0x000fe20000000f00 */
[----:B------:R5:W4:Y:S01]  /*0a00*/  @!P1 LDG.E R0, desc[UR16][R26.64] ;  /* 0x000000101a009981 */ /* 0x000b22000c1e1900 */
[----:B------:R-:W-:-:S05]  /*0a10*/  @!P3 IMAD R4, R33, R6, RZ ;  /* 0x000000062104b224 */ /* 0x000fca00078e02ff */
[----:B------:R-:W3:Y:S01]  /*0a20*/  @!P6 LDC.64 R14, c[0x0][0x3e0] ;  /* 0x0000f800ff0eeb82 */ /* 0x000ee20000000a00 */
[----:B------:R-:W-:Y:S01]  /*0a30*/  @!P3 IMAD.MOV.U32 R28, RZ, RZ, R42 ;  /* 0x000000ffff1cb224 */ /* 0x000fe200078e002a */
[----:B------:R-:W-:-:S06]  /*0a40*/  MOV R19, RZ ;  /* 0x000000ff00137202 */ /* 0x000fcc0000000f00 */
[----:B------:R-:W3:Y:S01]  /*0a50*/  @!P5 LDC.64 R10, c[0x0][0x3e0] ;  /* 0x0000f800ff0adb82 */ /* 0x000ee20000000a00 */
[C---:B------:R-:W-:Y:S01]  /*0a60*/  @!P3 IMAD R21, R36.reuse, R7, R4 ;  /* 0x000000072415b224 */ /* 0x040fe200078e0204 */
[----:B-----5:R-:W-:Y:S01]  /*0a70*/  @!P4 MOV R26, R42 ;  /* 0x0000002a001ac202 */ /* 0x020fe20000000f00 */
[----:B------:R-:W-:Y:S01]  /*0a80*/  @!P3 IMAD.WIDE.U32 R28, R36, R6, R28 ;  /* 0x00000006241cb225 */ /* 0x000fe200078e001c */
[----:B------:R-:W-:Y:S01]  /*0a90*/  @!P4 MOV R27, R41 ;  /* 0x00000029001bc202 */ /* 0x000fe20000000f00 */
[----:B------:R-:W5:Y:S02]  /*0aa0*/  @!P2 LDG.E R19, desc[UR16][R44.64] ;  /* 0x000000102c13a981 */ /* 0x000f64000c1e1900 */
[-C--:B0-----:R-:W-:Y:S01]  /*0ab0*/  @!P4 IMAD R23, R31, R8.reuse, RZ ;  /* 0x000000081f17c224 */ /* 0x081fe200078e02ff */
[----:B------:R-:W0:Y:S01]  /*0ac0*/  @!P6 LDC.64 R6, c[0x0][0x390] ;  /* 0x0000e400ff06eb82 */ /* 0x000e220000000a00 */
[----:B------:R-:W-:Y:S01]  /*0ad0*/  @!P3 IADD3 R4, PT, PT, R29, R21, RZ ;  /* 0x000000151d04b210 */ /* 0x000fe20007ffe0ff */
[----:B------:R-:W-:Y:S01]  /*0ae0*/  @!P4 IMAD.WIDE.U32 R26, R34, R8, R26 ;  /* 0x00000008221ac225 */ /* 0x000fe200078e001a */
[----:B-1----:R-:W-:-:S03]  /*0af0*/  @!P3 LEA R16, P2, R28, R16, 0x1 ;  /* 0x000000101c10b211 */ /* 0x002fc600078408ff */
[----:B------:R-:W-:Y:S02]  /*0b00*/  @!P4 IMAD R23, R34, R9, R23 ;  /* 0x000000092217c224 */ /* 0x000fe400078e0217 */
[----:B------:R-:W1:Y:S01]  /*0b10*/  @!P5 LDC.64 R8, c[0x0][0x390] ;  /* 0x0000e400ff08db82 */ /* 0x000e620000000a00 */
[----:B------:R-:W-:Y:S02]  /*0b20*/  @!P3 LEA.HI.X R17, R28, R17, R4, 0x1, P2 ;  /* 0x000000111c11b211 */ /* 0x000fe400010f0c04 */
[----:B------:R-:W-:Y:S02]  /*0b30*/  @!P4 IADD3 R23, PT, PT, R27, R23, RZ ;  /* 0x000000171b17c210 */ /* 0x000fe40007ffe0ff */
[C---:B---3--:R-:W-:Y:S01]  /*0b40*/  @!P4 LEA R12, P2, R26.reuse, R12, 0x1 ;  /* 0x0000000c1a0cc211 */ /* 0x048fe200078408ff */
[----:B------:R-:W-:Y:S01]  /*0b50*/  @!P6 IMAD R4, R3, R14, RZ ;  /* 0x0000000e0304e224 */ /* 0x000fe200078e02ff */
[----:B------:R-:W-:Y:S02]  /*0b60*/  @!P6 MOV R27, R41 ;  /* 0x00000029001be202 */ /* 0x000fe40000000f00 */
[----:B------:R-:W-:-:S02]  /*0b70*/  @!P4 LEA.HI.X R13, R26, R13, R23, 0x1, P2 ;  /* 0x0000000d1a0dc211 */ /* 0x000fc400010f0c17 */
[----:B------:R-:W-:Y:S01]  /*0b80*/  @!P6 MOV R26, R42 ;  /* 0x0000002a001ae202 */ /* 0x000fe20000000f00 */
[----:B------:R-:W-:Y:S02]  /*0b90*/  IMAD.MOV.U32 R21, RZ, RZ, RZ ;  /* 0x000000ffff157224 */ /* 0x000fe400078e00ff */
[----:B------:R-:W-:Y:S02]  /*0ba0*/  @!P5 IMAD R23, R5, R10, RZ ;  /* 0x0000000a0517d224 */ /* 0x000fe400078e02ff */
[C---:B------:R-:W-:Y:S01]  /*0bb0*/  @!P6 IMAD R25, R32.reuse, R15, R4 ;  /* 0x0000000f2019e224 */ /* 0x040fe200078e0204 */
[----:B------:R-:W-:Y:S01]  /*0bc0*/  @!P5 MOV R15, R41 ;  /* 0x00000029000fd202 */ /* 0x000fe20000000f00 */
[----:B------:R-:W-:Y:S01]  /*0bd0*/  @!P6 IMAD.WIDE.U32 R26, R32, R14, R26 ;  /* 0x0000000e201ae225 */ /* 0x000fe200078e001a */
[----:B------:R1:W3:Y:S03]  /*0be0*/  @!P3 LDG.E R21, desc[UR16][R16.64] ;  /* 0x000000101015b981 */ /* 0x0002e6000c1e1900 */
[----:B------:R-:W-:-:S02]  /*0bf0*/  @!P5 IMAD R29, R30, R11, R23 ;  /* 0x0000000b1e1dd224 */ /* 0x000fc400078e0217 */
[----:B------:R-:W-:Y:S02]  /*0c00*/  HFMA2 R23, -RZ, RZ, 0, 0 ;  /* 0x00000000ff177431 */ /* 0x000fe400000001ff */
[----:B------:R-:W-:Y:S01]  /*0c10*/  @!P5 IMAD.MOV.U32 R14, RZ, RZ, R42 ;  /* 0x000000ffff0ed224 */ /* 0x000fe200078e002a */
[----:B------:R-:W-:-:S03]  /*0c20*/  @!P6 IADD3 R4, PT, PT, R27, R25, RZ ;  /* 0x000000191b04e210 */ /* 0x000fc60007ffe0ff */
[----:B------:R-:W-:Y:S01]  /*0c30*/  @!P5 IMAD.WIDE.U32 R14, R30, R10, R14 ;  /* 0x0000000a1e0ed225 */ /* 0x000fe200078e000e */
[C---:B0-----:R-:W-:Y:S01]  /*0c40*/  @!P6 LEA R10, P2, R26.reuse, R6, 0x1 ;  /* 0x000000061a0ae211 */ /* 0x041fe200078408ff */
[----:B------:R-:W3:Y:S02]  /*0c50*/  @!P4 LDG.E R23, desc[UR16][R12.64] ;  /* 0x000000100c17c981 */ /* 0x000ee4000c1e1900 */
[----:B------:R-:W-:Y:S01]  /*0c60*/  HFMA2 R25, -RZ, RZ, 0, 0 ;  /* 0x00000000ff197431 */ /* 0x000fe200000001ff */
[----:B------:R-:W-:Y:S02]  /*0c70*/  @!P6 LEA.HI.X R11, R26, R7, R4, 0x1, P2 ;  /* 0x000000071a0be211 */ /* 0x000fe400010f0c04 */
[----:B------:R-:W-:Y:S02]  /*0c80*/  @!P5 IADD3 R4, PT, PT, R15, R29, RZ ;  /* 0x0000001d0f04d210 */ /* 0x000fe40007ffe0ff */
[C---:B-1----:R-:W-:Y:S01]  /*0c90*/  @!P5 LEA R16, P2, R14.reuse, R8, 0x1 ;  /* 0x000000080e10d211 */ /* 0x042fe200078408ff */
[----:B------:R-:W3:Y:S03]  /*0ca0*/  @!P6 LDG.E R25, desc[UR16][R10.64] ;  /* 0x000000100a19e981 */ /* 0x000ee6000c1e1900 */
[----:B------:R-:W-:Y:S01]  /*0cb0*/  @!P5 LEA.HI.X R17, R14, R9, R4, 0x1, P2 ;  /* 0x000000090e11d211 */ /* 0x000fe200010f0c04 */
[----:B------:R-:W-:-:S06]  /*0cc0*/  IMAD.MOV.U32 R14, RZ, RZ, RZ ;  /* 0x000000ffff0e7224 */ /* 0x000fcc00078e00ff */
[----:B------:R2:W3:Y:S01]  /*0cd0*/  @!P5 LDG.E R14, desc[UR16][R16.64] ;  /* 0x00000010100ed981 */ /* 0x0004e2000c1e1900 */
[C---:B------:R-:W-:Y:S02]  /*0ce0*/  ISETP.GT.AND P2, PT, R22.reuse, 0x1e, PT ;  /* 0x0000001e1600780c */ /* 0x040fe40003f44270 */
[----:B------:R-:W-:Y:S01]  /*0cf0*/  ISETP.GT.AND P3, PT, R22, 0xf, PT ;  /* 0x0000000f1600780c */ /* 0x000fe20003f64270 */
[----:B------:R-:W-:Y:S01]  /*0d00*/  BSSY.RECONVERGENT B0, `(.L_x_1637) ;  /* 0x000005d000007945 */ /* 0x000fe20003800200 */
[----:B--2---:R-:W-:Y:S02]  /*0d10*/  SHF.L.U32 R17, R18, 0x10, RZ ;  /* 0x0000001012117819 */ /* 0x004fe400000006ff */
[C---:B----4-:R-:W-:Y:S02]  /*0d20*/  PRMT R9, R2.reuse, 0x7632, R9 ;  /* 0x0000763202097816 */ /* 0x050fe40000000009 */
[----:B------:R-:W-:Y:S02]  /*0d30*/  SHF.L.U32 R2, R2, 0x10, RZ ;  /* 0x0000001002027819 */ /* 0x000fe400000006ff */
[----:B------:R-:W-:-:S05]  /*0d40*/  SHF.L.U32 R9, R9, 0x10, RZ ;  /* 0x0000001009097819 */ /* 0x000fca00000006ff */
[----:B------:R-:W-:Y:S01]  /*0d50*/  FADD.FTZ R13, R2, R9 ;  /* 0x00000009020d7221 */ /* 0x000fe20000010000 */
[----:B------:R-:W-:Y:S01]  /*0d60*/  FMUL.FTZ R15, R9, R9 ;  /* 0x00000009090f7220 */ /* 0x000fe20000410000 */
[C---:B------:R-:W-:Y:S02]  /*0d70*/  PRMT R7, R0.reuse, 0x7632, R7 ;  /* 0x0000763200077816 */ /* 0x040fe40000000007 */
[----:B------:R-:W-:Y:S02]  /*0d80*/  SHF.L.U32 R0, R0, 0x10, RZ ;  /* 0x0000001000007819 */ /* 0x000fe400000006ff */
[----:B------:R-:W-:-:S05]  /*0d90*/  SHF.L.U32 R7, R7, 0x10, RZ ;  /* 0x0000001007077819 */ /* 0x000fca00000006ff */
[----:B------:R-:W-:Y:S01]  /*0da0*/  FADD.FTZ R6, R0, R7 ;  /* 0x0000000700067221 */ /* 0x000fe20000010000 */
[----:B------:R-:W-:-:S03]  /*0db0*/  FMUL.FTZ R11, R7, R7 ;  /* 0x00000007070b7220 */ /* 0x000fc60000410000 */
[----:B------:R-:W-:Y:S01]  /*0dc0*/  FADD.FTZ R6, RZ, R6 ;  /* 0x00000006ff067221 */ /* 0x000fe20000010000 */
[----:B------:R-:W-:Y:S01]  /*0dd0*/  FFMA.FTZ R8, R0, R0, R11 ;  /* 0x0000000000087223 */ /* 0x000fe2000001000b */
[C---:B-----5:R-:W-:Y:S02]  /*0de0*/  PRMT R4, R19.reuse, 0x7632, R4 ;  /* 0x0000763213047816 */ /* 0x060fe40000000004 */
[----:B------:R-:W-:Y:S01]  /*0df0*/  FADD.FTZ R13, R6, R13 ;  /* 0x0000000d060d7221 */ /* 0x000fe20000010000 */
[----:B------:R-:W-:Y:S01]  /*0e00*/  IMAD.U32 R11, R19, 0x10000, RZ ;  /* 0x00010000130b7824 */ /* 0x000fe200078e00ff */
[----:B------:R-:W-:Y:S02]  /*0e10*/  PRMT R6, R18, 0x7632, R6 ;  /* 0x0000763212067816 */ /* 0x000fe40000000006 */
[----:B------:R-:W-:Y:S01]  /*0e20*/  SHF.L.U32 R4, R4, 0x10, RZ ;  /* 0x0000001004047819 */ /* 0x000fe200000006ff */
[----:B------:R-:W-:Y:S01]  /*0e30*/  FFMA.FTZ R15, R2, R2, R15 ;  /* 0x00000002020f7223 */ /* 0x000fe2000001000f */
[----:B------:R-:W-:Y:S01]  /*0e40*/  FADD.FTZ R8, RZ, R8 ;  /* 0x00000008ff087221 */ /* 0x000fe20000010000 */
[----:B------:R-:W-:-:S02]  /*0e50*/  SHF.L.U32 R6, R6, 0x10, RZ ;  /* 0x0000001006067819 */ /* 0x000fc400000006ff */
[----:B------:R-:W-:Y:S01]  /*0e60*/  FMUL.FTZ R12, R4, R4 ;  /* 0x00000004040c7220 */ /* 0x000fe20000410000 */
[C---:B------:R-:W-:Y:S01]  /*0e70*/  FADD.FTZ R10, R11.reuse, R4 ;  /* 0x000000040b0a7221 */ /* 0x040fe20000010000 */
[----:B------:R-:W-:Y:S02]  /*0e80*/  FADD.FTZ R8, R8, R15 ;  /* 0x0000000f08087221 */ /* 0x000fe40000010000 */
[----:B------:R-:W-:Y:S01]  /*0e90*/  FFMA.FTZ R15, R11, R11, R12 ;  /* 0x0000000b0b0f7223 */ /* 0x000fe2000001000c */
[----:B------:R-:W-:Y:S01]  /*0ea0*/  FADD.FTZ R10, R13, R10 ;  /* 0x0000000a0d0a7221 */ /* 0x000fe20000010000 */
[----:B------:R-:W-:Y:S01]  /*0eb0*/  FMUL.FTZ R12, R6, R6 ;  /* 0x00000006060c7220 */ /* 0x000fe20000410000 */
[C---:B------:R-:W-:Y:S01]  /*0ec0*/  FADD.FTZ R13, R17.reuse, R6 ;  /* 0x00000006110d7221 */ /* 0x040fe20000010000 */
[----:B------:R-:W-:Y:S02]  /*0ed0*/  FADD.FTZ R15, R8, R15 ;  /* 0x0000000f080f7221 */ /* 0x000fe40000010000 */
[----:B------:R-:W-:Y:S01]  /*0ee0*/  FFMA.FTZ R12, R17, R17, R12 ;  /* 0x00000011110c7223 */ /* 0x000fe2000001000c */
[----:B------:R-:W-:Y:S01]  /*0ef0*/  FADD.FTZ R13, R10, R13 ;  /* 0x0000000d0a0d7221 */ /* 0x000fe20000010000 */
[----:B---3--:R-:W-:-:S02]  /*0f00*/  PRMT R19, R21, 0x7632, R19 ;  /* 0x0000763215137816 */ /* 0x008fc40000000013 */
[----:B------:R-:W-:Y:S02]  /*0f10*/  SHF.L.U32 R8, R21, 0x10, RZ ;  /* 0x0000001015087819 */ /* 0x000fe400000006ff */
[----:B------:R-:W-:Y:S01]  /*0f20*/  SHF.L.U32 R19, R19, 0x10, RZ ;  /* 0x0000001013137819 */ /* 0x000fe200000006ff */
[----:B------:R-:W-:Y:S01]  /*0f30*/  FADD.FTZ R12, R15, R12 ;  /* 0x0000000c0f0c7221 */ /* 0x000fe20000010000 */
[----:B------:R-:W-:-:S03]  /*0f40*/  PRMT R10, R23, 0x7632, R10 ;  /* 0x00007632170a7816 */ /* 0x000fc6000000000a */
[----:B------:R-:W-:Y:S01]  /*0f50*/  FMUL.FTZ R15, R19, R19 ;  /* 0x00000013130f7220 */ /* 0x000fe20000410000 */
[----:B------:R-:W-:Y:S01]  /*0f60*/  FADD.FTZ R16, R8, R19 ;  /* 0x0000001308107221 */ /* 0x000fe20000010000 */
[----:B------:R-:W-:Y:S01]  /*0f70*/  IMAD.U32 R21, R23, 0x10000, RZ ;  /* 0x0001000017157824 */ /* 0x000fe200078e00ff */
[----:B------:R-:W-:Y:S01]  /*0f80*/  SHF.L.U32 R10, R10, 0x10, RZ ;  /* 0x000000100a0a7819 */ /* 0x000fe200000006ff */
[----:B------:R-:W-:Y:S01]  /*0f90*/  FFMA.FTZ R15, R8, R8, R15 ;  /* 0x00000008080f7223 */ /* 0x000fe2000001000f */
[--C-:B------:R-:W-:Y:S01]  /*0fa0*/  FADD.FTZ R13, R13, R16.reuse ;  /* 0x000000100d0d7221 */ /* 0x100fe20000010000 */
[----:B------:R-:W-:Y:S02]  /*0fb0*/  PRMT R16, R25, 0x7632, R16 ;  /* 0x0000763219107816 */ /* 0x000fe40000000010 */
[----:B------:R-:W-:Y:S01]  /*0fc0*/  FADD.FTZ R18, R21, R10 ;  /* 0x0000000a15127221 */ /* 0x000fe20000010000 */
[----:B------:R-:W-:Y:S01]  /*0fd0*/  FMUL.FTZ R26, R10, R10 ;  /* 0x0000000a0a1a7220 */ /* 0x000fe20000410000 */
[----:B------:R-:W-:Y:S01]  /*0fe0*/  FADD.FTZ R15, R12, R15 ;  /* 0x0000000f0c0f7221 */ /* 0x000fe20000010000 */
[----:B------:R-:W-:Y:S01]  /*0ff0*/  SHF.L.U32 R16, R16, 0x10, RZ ;  /* 0x0000001010107819 */ /* 0x000fe200000006ff */
[----:B------:R-:W-:Y:S01]  /*1000*/  FADD.FTZ R12, R13, R18 ;  /* 0x000000120d0c7221 */ /* 0x000fe20000010000 */
[----:B------:R-:W-:Y:S01]  /*1010*/  FFMA.FTZ R26, R21, R21, R26 ;  /* 0x00000015151a7223 */ /* 0x000fe2000001001a */
[----:B------:R-:W-:-:S02]  /*1020*/  SHF.L.U32 R23, R25, 0x10, RZ ;  /* 0x0000001019177819 */ /* 0x000fc400000006ff */
[----:B------:R-:W-:Y:S01]  /*1030*/  PRMT R18, R14, 0x7632, R18 ;  /* 0x000076320e127816 */ /* 0x000fe20000000012 */
[----:B------:R-:W-:Y:S01]  /*1040*/  FADD.FTZ R15, R15, R26 ;  /* 0x0000001a0f0f7221 */ /* 0x000fe20000010000 */
[----:B------:R-:W-:Y:S02]  /*1050*/  FMUL.FTZ R26, R16, R16 ;  /* 0x00000010101a7220 */ /* 0x000fe40000410000 */
[----:B------:R-:W-:Y:S01]  /*1060*/  SHF.L.U32 R18, R18, 0x10, RZ ;  /* 0x0000001012127819 */ /* 0x000fe200000006ff */
[C---:B------:R-:W-:Y:S01]  /*1070*/  FADD.FTZ R13, R23.reuse, R16 ;  /* 0x00000010170d7221 */ /* 0x040fe20000010000 */
[----:B------:R-:W-:Y:S01]  /*1080*/  SHF.L.U32 R25, R14, 0x10, RZ ;  /* 0x000000100e197819 */ /* 0x000fe200000006ff */
[----:B------:R-:W-:Y:S02]  /*1090*/  FFMA.FTZ R26, R23, R23, R26 ;  /* 0x00000017171a7223 */ /* 0x000fe4000001001a */
[----:B------:R-:W-:Y:S01]  /*10a0*/  FMUL.FTZ R14, R18, R18 ;  /* 0x00000012120e7220 */ /* 0x000fe20000410000 */
        /* <DEDUP_REMOVED lines=34> */
.L_x_1638:
[----:B------:R-:W-:Y:S05]  /*12d0*/  BSYNC.RECONVERGENT B0 ;  /* 0x0000000000007941 */ /* 0x000fea0003800200 */
.L_x_1637:
        /* <DEDUP_REMOVED lines=16> */
.L_x_1640:
[----:B------:R-:W-:Y:S05]  /*13e0*/  BSYNC.RECONVERGENT B0 ;  /* 0x0000000000007941 */ /* 0x000fea0003800200 */
.L_x_1639:
        /* <DEDUP_REMOVED lines=16> */
[----:B------:R-:W-:Y:S01]  /*14f0*/  MOV R14, UR14 ;  /* 0x0000000e000e7c02 */ /* 0x000fe20008000f00 */
[----:B------:R-:W-:Y:S02]  /*1500*/  UIMAD.WIDE.U32 UR12, UR12, 0x8, UR18 ;  /* 0x000000080c0c78a5 */ /* 0x000fe4000f8e0012 */
[----:B------:R-:W-:-:S06]  /*1510*/  UIADD3 UR11, UPT, UPT, -UR11, 0x1, URZ ;  /* 0x000000010b0b7890 */ /* 0x000fcc000fffe1ff */
[----:B------:R-:W-:Y:S02]  /*1520*/  MOV R45, UR11 ;  /* 0x0000000b002d7c02 */ /* 0x000fe40008000f00 */
[----:B----4-:R-:W-:Y:S02]  /*1530*/  LEA R12, P4, R15, R12, 0x2 ;  /* 0x0000000c0f0c7211 */ /* 0x010fe400078810ff */
[----:B------:R-:W-:Y:S02]  /*1540*/  MOV R15, UR13 ;  /* 0x0000000d000f7c02 */ /* 0x000fe40008000f00 */
[----:B------:R-:W-:Y:S02]  /*1550*/  LEA.HI.X R13, R14, R13, RZ, 0x2, P4 ;  /* 0x0000000d0e0d7211 */ /* 0x000fe400020f14ff */
[----:B------:R-:W-:Y:S02]  /*1560*/  PLOP3.LUT P4, PT, PT, PT, UP1, 0x80, 0x8 ;  /* 0x000000000008781c */ /* 0x000fe40003f8f018 */
[----:B------:R-:W-:-:S02]  /*1570*/  MOV R14, UR12 ;  /* 0x0000000c000e7c02 */ /* 0x000fc40008000f00 */
        /* <DEDUP_REMOVED lines=8> */
.L_x_1643:
[----:B----4-:R-:W2:Y:S04]  /*1600*/  LDG.E.STRONG.GPU R14, desc[UR16][R12.64] ;  /* 0x000000100c0e7981 */ /* 0x010ea8000c1ef900 */
[----:B--2---:R-:W-:Y:S01]  /*1610*/  CCTL.IVALL ;  /* 0x00000000ff00798f */ /* 0x004fe20002000000 */
[----:B------:R-:W-:Y:S05]  /*1620*/  YIELD ;  /* 0x0000000000007946 */ /* 0x000fea0003800000 */
[----:B------:R-:W-:-:S13]  /*1630*/  ISETP.NE.AND P4, PT, R14, R29, PT ;  /* 0x0000001d0e00720c */ /* 0x000fda0003f85270 */
[----:B------:R-:W-:Y:S05]  /*1640*/  @P4 BRA `(.L_x_1643) ;  /* 0xfffffffc00ec4947 */ /* 0x000fea000383ffff */
.L_x_1642:
[----:B------:R-:W-:Y:S05]  /*1650*/  WARPSYNC.ALL ;  /* 0x0000000000007948 */ /* 0x000fea0003800000 */
[----:B------:R-:W-:Y:S06]  /*1660*/  BAR.SYNC.DEFER_BLOCKING 0x0 ;  /* 0x0000000000007b1d */ /* 0x000fec0000010000 */
[----:B------:R-:W-:Y:S01]  /*1670*/  UMOV UR5, URZ ;  /* 0x000000ff00057c82 */ /* 0x000fe20008000000 */
[----:B------:R-:W-:Y:S05]  /*1680*/  @!P2 BRA `(.L_x_1644) ;  /* 0x000000040098a947 */ /* 0x000fea0003800000 */
[----:B------:R-:W-:Y:S01]  /*1690*/  LOP3.LUT R44, R20, 0x7ffffff8, RZ, 0xc0, !PT ;  /* 0x7ffffff8142c7812 */ /* 0x000fe200078ec0ff */
        /* <DEDUP_REMOVED lines=10> */
.L_x_1645:
[----:B------:R-:W-:Y:S01]  /*1740*/  UIADD3 UR26, UPT, UPT, UR5, 0x1, URZ ;  /* 0x00000001051a7890 */ /* 0x000fe2000fffe0ff */
[----:B------:R-:W-:-:S05]  /*1750*/  ISETP.EQ.OR P2, PT, RZ, UR15, P3 ;  /* 0x0000000fff007c0c */ /* 0x000fca0009f42670 */
[----:B----4-:R-:W-:-:S04]  /*1760*/  MOV R12, UR26 ;  /* 0x0000001a000c7c02 */ /* 0x010fc80008000f00 */
[----:B------:R-:W-:-:S04]  /*1770*/  ISETP.EQ.OR P4, PT, R12, UR20, P3 ;  /* 0x000000140c007c0c */ /* 0x000fc80009f82670 */
[----:B------:R-:W-:-:S05]  /*1780*/  VOTEU.ALL UP1, P2 ;  /* 0x0000000000ff7886 */ /* 0x000fca0001020000 */
[----:B------:R-:W-:-:S04]  /*1790*/  @!UP1 UIMAD.WIDE.U32 UR26, UR11, 0x8, UR18 ;  /* 0x000000080b1a98a5 */ /* 0x000fc8000f8e0012 */
[----:B------:R-:W-:Y:S02]  /*17a0*/  VOTEU.ALL UP1, P4 ;  /* 0x0000000000ff7886 */ /* 0x000fe40002020000 */
[----:B------:R-:W-:Y:S01]  /*17b0*/  IMAD.U32 R12, RZ, RZ, UR26 ;  /* 0x0000001aff0c7e24 */ /* 0x000fe2000f8e00ff */
[----:B------:R-:W-:Y:S02]  /*17c0*/  MOV R13, UR27 ;  /* 0x0000001b000d7c02 */ /* 0x000fe40008000f00 */
[----:B------:R-:W-:-:S04]  /*17d0*/  @!UP1 UIMAD.WIDE.U32 UR26, UR14, 0x8, UR18 ;  /* 0x000000080e1a98a5 */ /* 0x000fc8000f8e0012 */
[----:B------:R-:W0:Y:S02]  /*17e0*/  @!P2 LDG.E.64 R12, desc[UR16][R12.64] ;  /* 0x000000100c0ca981 */ /* 0x000e24000c1e1b00 */
[----:B------:R-:W-:Y:S01]  /*17f0*/  MOV R14, UR26 ;  /* 0x0000001a000e7c02 */ /* 0x000fe20008000f00 */
        /* <DEDUP_REMOVED lines=31> */
[----:B------:R-:W-:Y:S01]  /*19f0*/  IMAD.U32 R28, RZ, RZ, UR26 ;  /* 0x0000001aff1c7e24 */ /* 0x000fe2000f8e00ff */
[----:B------:R-:W-:-:S06]  /*1a00*/  MOV R29, UR27 ;  /* 0x0000001b001d7c02 */ /* 0x000fcc0008000f00 */
[----:B------:R-:W2:Y:S01]  /*1a10*/  @!P4 LDG.E.64 R28, desc[UR16][R28.64] ;  /* 0x000000101c1cc981 */ /* 0x000ea2000c1e1b00 */
[----:B------:R-:W-:-:S13]  /*1a20*/  ISETP.EQ.OR P2, PT, R14, UR20, P3 ;  /* 0x000000140e007c0c */ /* 0x000fda0009f42670 */
[----:B------:R-:W-:-:S05]  /*1a30*/  VOTEU.ALL UP1, P2 ;  /* 0x0000000000ff7886 */ /* 0x000fca0001020000 */
[----:B------:R-:W-:-:S06]  /*1a40*/  @!UP1 UIMAD.WIDE.U32 UR26, UR24, 0x8, UR18 ;  /* 0x00000008181a98a5 */ /* 0x000fcc000f8e0012 */
[----:B------:R-:W-:Y:S01]  /*1a50*/  MOV R14, UR26 ;  /* 0x0000001a000e7c02 */ /* 0x000fe20008000f00 */
        /* <DEDUP_REMOVED lines=41> */
.L_x_1644:
        /* <DEDUP_REMOVED lines=11> */
[----:B------:R-:W-:Y:S01]  /*1da0*/  IMAD.U32 R14, RZ, RZ, UR12 ;  /* 0x0000000cff0e7e24 */ /* 0x000fe2000f8e00ff */
[----:B------:R-:W-:-:S06]  /*1db0*/  MOV R15, UR13 ;  /* 0x0000000d000f7c02 */ /* 0x000fcc0008000f00 */
[----:B------:R-:W0:Y:S01]  /*1dc0*/  @!P2 LDG.E.64 R14, desc[UR16][R14.64] ;  /* 0x000000100e0ea981 */ /* 0x000e22000c1e1b00 */
[----:B------:R-:W-:Y:S02]  /*1dd0*/  UIADD3 UR12, UPT, UPT, UR5, 0x1, URZ ;  /* 0x00000001050c7890 */ /* 0x000fe4000fffe0ff */
[----:B------:R-:W-:Y:S02]  /*1de0*/  UIADD3 UR11, UPT, UPT, UR5, 0x2, URZ ;  /* 0x00000002050b7890 */ /* 0x000fe4000fffe0ff */
[----:B------:R-:W-:Y:S02]  /*1df0*/  UIADD3 UR14, UPT, UPT, UR5, 0x3, URZ ;  /* 0x00000003050e7890 */ /* 0x000fe4000fffe0ff */
[----:B------:R-:W-:-:S04]  /*1e00*/  MOV R12, UR12 ;  /* 0x0000000c000c7c02 */ /* 0x000fc80008000f00 */
        /* <DEDUP_REMOVED lines=11> */
[----:B------:R-:W-:Y:S01]  /*1ec0*/  MOV R12, UR12 ;  /* 0x0000000c000c7c02 */ /* 0x000fe20008000f00 */
[----:B------:R-:W-:Y:S01]  /*1ed0*/  IMAD.U32 R13, RZ, RZ, UR13 ;  /* 0x0000000dff0d7e24 */ /* 0x000fe2000f8e00ff */
[----:B------:R-:W-:Y:S02]  /*1ee0*/  @!UP2 UIMAD UR14, UR14, UR21, UR6 ;  /* 0x000000150e0ea2a4 */ /* 0x000fe4000f8e0206 */
[----:B------:R-:W-:-:S03]  /*1ef0*/  @!UP1 UIMAD.WIDE.U32 UR12, UR11, 0x8, UR18 ;  /* 0x000000080b0c98a5 */ /* 0x000fc6000f8e0012 */
[----:B------:R-:W4:Y:S01]  /*1f00*/  @!P4 LDG.E.64 R12, desc[UR16][R12.64] ;  /* 0x000000100c0cc981 */ /* 0x000f22000c1e1b00 */
[----:B------:R-:W-:Y:S02]  /*1f10*/  @!UP2 UIMAD.WIDE.U32 UR14, UR14, 0x8, UR18 ;  /* 0x000000080e0ea8a5 */ /* 0x000fe4000f8e0012 */
[----:B------:R-:W-:Y:S02]  /*1f20*/  MOV R44, UR12 ;  /* 0x0000000c002c7c02 */ /* 0x000fe40008000f00 */
[----:B------:R-:W-:Y:S02]  /*1f30*/  MOV R45, UR13 ;  /* 0x0000000d002d7c02 */ /* 0x000fe40008000f00 */
[----:B-1----:R-:W-:Y:S02]  /*1f40*/  MOV R28, UR14 ;  /* 0x0000000e001c7c02 */ /* 0x002fe40008000f00 */
[----:B--2---:R-:W-:-:S06]  /*1f50*/  MOV R29, UR15 ;  /* 0x0000000f001d7c02 */ /* 0x004fcc0008000f00 */
[----:B------:R-:W2:Y:S01]  /*1f60*/  @!P6 LDG.E.64 R28, desc[UR16][R28.64] ;  /* 0x000000101c1ce981 */ /* 0x000ea2000c1e1b00 */
[----:B0--3--:R-:W-:Y:S01]  /*1f70*/  @!P2 FADD.FTZ R26, R26, R14 ;  /* 0x0000000e1a1aa221 */ /* 0x009fe20000010000 */
[----:B------:R-:W-:Y:S02]  /*1f80*/  @!P2 FADD.FTZ R27, R27, R15 ;  /* 0x0000000f1b1ba221 */ /* 0x000fe40000010000 */
[----:B------:R-:W3:Y:S01]  /*1f90*/  @!P5 LDG.E.64 R14, desc[UR16][R44.64] ;  /* 0x000000102c0ed981 */ /* 0x000ee2000c1e1b00 */
[----:B----4-:R-:W-:Y:S01]  /*1fa0*/  @!P4 FADD.FTZ R26, R26, R12 ;  /* 0x0000000c1a1ac221 */ /* 0x010fe20000010000 */
[----:B------:R-:W-:-:S05]  /*1fb0*/  MOV R12, UR5 ;  /* 0x00000005000c7c02 */ /* 0x000fca0008000f00 */
[----:B------:R-:W-:Y:S02]  /*1fc0*/  VIADD R12, R12, 0x4 ;  /* 0x000000040c0c7836 */ /* 0x000fe40000000000 */
[----:B------:R-:W-:-:S03]  /*1fd0*/  @!P4 FADD.FTZ R27, R27, R13 ;  /* 0x0000000d1b1bc221 */ /* 0x000fc60000010000 */
[----:B------:R-:W-:Y:S01]  /*1fe0*/  R2UR UR5, R12 ;  /* 0x000000000c0572ca */ /* 0x000fe200000e0000 */
[----:B---3--:R-:W-:Y:S01]  /*1ff0*/  @!P5 FADD.FTZ R26, R26, R14 ;  /* 0x0000000e1a1ad221 */ /* 0x008fe20000010000 */
[----:B------:R-:W-:-:S03]  /*2000*/  @!P5 FADD.FTZ R27, R27, R15 ;  /* 0x0000000f1b1bd221 */ /* 0x000fc60000010000 */
[----:B--2---:R-:W-:Y:S01]  /*2010*/  @!P6 FADD.FTZ R26, R26, R28 ;  /* 0x0000001c1a1ae221 */ /* 0x004fe20000010000 */
[----:B------:R-:W-:-:S09]  /*2020*/  @!P6 FADD.FTZ R27, R27, R29 ;  /* 0x0000001d1b1be221 */ /* 0x000fd20000010000 */
.L_x_1646:
        /* <DEDUP_REMOVED lines=28> */
.L_x_1647:
        /* <DEDUP_REMOVED lines=13> */
.L_x_1648:
[----:B------:R-:W-:Y:S05]  /*22c0*/  BSYNC.RECONVERGENT B0 ;  /* 0x0000000000007941 */ /* 0x000fea0003800200 */
.L_x_1641:
[----:B------:R-:W4:Y:S01]  /*22d0*/  S2UR UR11, SR_CgaCtaId ;  /* 0x00000000000b79c3 */ /* 0x000f220000008800 */
[----:B------:R-:W5:Y:S01]  /*22e0*/  LDCU UR12, c[0x0][0x414] ;  /* 0x00008280ff0c77ac */ /* 0x000f620008000800 */
[----:B------:R-:W-:Y:S01]  /*22f0*/  IMAD.U32 R13, RZ, RZ, UR9 ;  /* 0x00000009ff0d7e24 */ /* 0x000fe2000f8e00ff */
[----:B------:R-:W-:-:S05]  /*2300*/  UMOV UR5, 0x400 ;  /* 0x0000040000057882 */ /* 0x000fca0000000000 */
[----:B------:R-:W0:Y:S08]  /*2310*/  @P0 LDC.64 R44, c[0x0][0x388] ;  /* 0x0000e200ff2c0b82 */ /* 0x000e300000000a00 */
[----:B-12---:R-:W1:Y:S01]  /*2320*/  LDC.64 R28, c[0x0][0x398] ;  /* 0x0000e600ff1c7b82 */ /* 0x006e620000000a00 */
[----:B-----5:R-:W-:Y:S01]  /*2330*/  @P0 FMUL.FTZ R12, R26, UR12 ;  /* 0x0000000c1a0c0c20 */ /* 0x020fe20008410000 */
[----:B----4-:R-:W-:-:S06]  /*2340*/  ULEA UR5, UR11, UR5, 0x18 ;  /* 0x000000050b057291 */ /* 0x010fcc000f8ec0ff */
[----:B------:R-:W2:Y:S01]  /*2350*/  LDC.64 R14, c[0x0][0x3a0] ;  /* 0x0000e800ff0e7b82 */ /* 0x000ea20000000a00 */
[----:B0-----:R-:W-:-:S04]  /*2360*/  @P0 IMAD.WIDE R44, R13, 0x8, R44 ;  /* 0x000000080d2c0825 */ /* 0x001fc800078e022c */
[----:B------:R-:W-:Y:S01]  /*2370*/  @P0 FMUL.FTZ R13, R27, UR12 ;  /* 0x0000000c1b0d0c20 */ /* 0x000fe20008410000 */
[----:B------:R-:W-:Y:S04]  /*2380*/  @!P3 STS.64 [UR5+0x30], R26 ;  /* 0x0000301aff00b988 */ /* 0x000fe80008000a05 */
[----:B------:R0:W-:Y:S02]  /*2390*/  @P0 STG.E.64 desc[UR16][R44.64], R12 ;  /* 0x0000000c2c000986 */ /* 0x0001e4000c101b10 */
[----:B0-----:R-:W-:-:S05]  /*23a0*/  IADD3 R13, PT, PT, R39, UR10, RZ ;  /* 0x0000000a270d7c10 */ /* 0x001fca000fffe0ff */
[C---:B-1----:R-:W-:Y:S01]  /*23b0*/  IMAD.WIDE R28, R13.reuse, 0x2, R28 ;  /* 0x000000020d1c7825 */ /* 0x042fe200078e021c */
[----:B------:R-:W-:Y:S03]  /*23c0*/  BAR.SYNC.DEFER_BLOCKING 0x0 ;  /* 0x0000000000007b1d */ /* 0x000fe60000010000 */
[----:B--2---:R-:W-:-:S03]  /*23d0*/  IMAD.WIDE R14, R13, 0x2, R14 ;  /* 0x000000020d0e7825 */ /* 0x004fc600078e020e */
[----:B---3--:R-:W2:Y:S04]  /*23e0*/  LDG.E.U16 R26, desc[UR16][R28.64] ;  /* 0x000000101c1a7981 */ /* 0x008ea8000c1e1500 */
[----:B------:R-:W3:Y:S04]  /*23f0*/  LDG.E.U16 R45, desc[UR16][R28.64+0x2] ;  /* 0x000002101c2d7981 */ /* 0x000ee8000c1e1500 */
[----:B------:R-:W4:Y:S04]  /*2400*/  LDG.E.U16 R44, desc[UR16][R14.64] ;  /* 0x000000100e2c7981 */ /* 0x000f28000c1e1500 */
[----:B------:R-:W0:Y:S04]  /*2410*/  LDS.64 R12, [UR5+0x30] ;  /* 0x00003005ff0c7984 */ /* 0x000e280008000a00 */
[----:B------:R2:W5:Y:S01]  /*2420*/  LDG.E.U16 R28, desc[UR16][R14.64+0x2] ;  /* 0x000002100e1c7981 */ /* 0x000562000c1e1500 */
[----:B------:R-:W-:Y:S01]  /*2430*/  BSSY.RECONVERGENT B0, `(.L_x_1649) ;  /* 0x00001dc000007945 */ /* 0x000fe20003800200 */
[----:B0-----:R-:W-:-:S05]  /*2440*/  FMUL.FTZ R12, R12, UR12 ;  /* 0x0000000c0c0c7c20 */ /* 0x001fca0008410000 */
[----:B------:R-:W-:-:S13]  /*2450*/  R2UR UR5, R12 ;  /* 0x000000000c0572ca */ /* 0x000fda00000e0000 */
[----:B------:R-:W-:-:S05]  /*2460*/  MOV R12, UR5 ;  /* 0x00000005000c7c02 */ /* 0x000fca0008000f00 */
[----:B------:R-:W-:-:S04]  /*2470*/  FMUL.FTZ R12, R12, UR5 ;  /* 0x000000050c0c7c20 */ /* 0x000fc80008410000 */
[----:B------:R-:W-:-:S05]  /*2480*/  FFMA.FTZ R12, R13, UR12, -R12 ;  /* 0x0000000c0d0c7c23 */ /* 0x000fca000801080c */
[----:B------:R-:W-:-:S13]  /*2490*/  FSETP.GTU.FTZ.AND P2, PT, R12, RZ, PT ;  /* 0x000000ff0c00720b */ /* 0x000fda0003f5c000 */
[----:B------:R-:W-:Y:S01]  /*24a0*/  VOTEU.ANY UP1, P2 ;  /* 0x0000000000ff7886 */ /* 0x000fe20001020100 */
[----:B------:R-:W-:-:S04]  /*24b0*/  PLOP3.LUT P2, PT, PT, PT, UP1, 0x80, 0x8 ;  /* 0x000000000008781c */ /* 0x000fc80003f4f018 */
[----:B------:R-:W0:Y:S09]  /*24c0*/  @UP1 LDCU UR10, c[0x0][0x3a8] ;  /* 0x00007500ff0a17ac */ /* 0x000e320008000800 */
[----:B0-----:R-:W-:Y:S01]  /*24d0*/  @P2 FADD.FTZ R12, R12, UR10 ;  /* 0x0000000a0c0c2e21 */ /* 0x001fe20008010000 */
[----:B------:R-:W-:-:S05]  /*24e0*/  UMOV UR10, 0x3f800000 ;  /* 0x3f800000000a7882 */ /* 0x000fca0000000000 */
[----:B------:R-:W0:Y:S02]  /*24f0*/  @P2 MUFU.RSQ R12, R12 ;  /* 0x0000000c000c2308 */ /* 0x000e240000001400 */
[----:B0-----:R-:W-:-:S13]  /*2500*/  @P2 R2UR UR11, R12 ;  /* 0x000000000c0b22ca */ /* 0x001fda00000e0000 */
[----:B------:R-:W-:Y:S01]  /*2510*/  @UP1 UMOV UR10, UR11 ;  /* 0x0000000b000a1c82 */ /* 0x000fe20008000000 */
[----:B--2---:R-:W-:Y:S02]  /*2520*/  SHF.L.U32 R14, R26, 0x10, RZ ;  /* 0x000000101a0e7819 */ /* 0x004fe400000006ff */
[----:B---3--:R-:W-:Y:S02]  /*2530*/  SHF.L.U32 R15, R45, 0x10, RZ ;  /* 0x000000102d0f7819 */ /* 0x008fe400000006ff */
[----:B----4-:R-:W-:Y:S01]  /*2540*/  SHF.L.U32 R27, R44, 0x10, RZ ;  /* 0x000000102c1b7819 */ /* 0x010fe200000006ff */
[----:B-----5:R-:W-:Y:S01]  /*2550*/  IMAD.U32 R26, R28, 0x10000, RZ ;  /* 0x000100001c1a7824 */ /* 0x020fe200078e00ff */
[----:B------:R-:W-:Y:S06]  /*2560*/  BRA.U UP0, `(.L_x_1650) ;  /* 0x0000000900f47547 */ /* 0x000fec000b800000 */
[----:B------:R-:W0:Y:S01]  /*2570*/  LDCU.64 UR14, c[0x0][0x3e8] ;  /* 0x00007d00ff0e77ac */ /* 0x000e220008000a00 */
[C---:B------:R-:W-:Y:S01]  /*2580*/  IADD3 R44, PT, PT, R38.reuse, 0x40, RZ ;  /* 0x00000040262c7810 */ /* 0x040fe20007ffe0ff */
[----:B------:R-:W-:Y:S01]  /*2590*/  BSSY.RECONVERGENT B1, `(.L_x_1651) ;  /* 0x0000017000017945 */ /* 0x000fe20003800200 */
[----:B0-----:R-:W-:Y:S02]  /*25a0*/  ISETP.GE.U32.AND P1, PT, R38, UR14, PT ;  /* 0x0000000e26007c0c */ /* 0x001fe4000bf26070 */
[----:B------:R-:W-:Y:S02]  /*25b0*/  ISETP.GE.U32.AND P2, PT, R44, UR14, PT ;  /* 0x0000000e2c007c0c */ /* 0x000fe4000bf46070 */
[----:B------:R-:W-:-:S13]  /*25c0*/  ISETP.GE.AND.EX P1, PT, R35, UR15, PT, P1 ;  /* 0x0000000f23007c0c */ /* 0x000fda000bf26310 */
[----:B------:R-:W-:Y:S05]  /*25d0*/  @P1 BRA `(.L_x_1652) ;  /* 0x0000000000481947 */ /* 0x000fea0003800000 */
        /* <DEDUP_REMOVED lines=8> */
[----:B------:R-:W-:-:S03]  /*2660*/  FFMA.FTZ R0, R14, R0, R27 ;  /* 0x000000000e007223 */ /* 0x000fc6000001001b */
[----:B------:R-:W-:Y:S01]  /*2670*/  FFMA.FTZ R7, R15, R7, R26 ;  /* 0x000000070f077223 */ /* 0x000fe2000001001a */
        /* <DEDUP_REMOVED lines=8> */
.L_x_1652:
[----:B------:R-:W-:Y:S05]  /*2700*/  BSYNC.RECONVERGENT B1 ;  /* 0x0000000000017941 */ /* 0x000fea0003800200 */
.L_x_1651:
[----:B------:R-:W-:Y:S01]  /*2710*/  SHF.R.S32.HI R13, RZ, 0x1f, R44 ;  /* 0x0000001fff0d7819 */ /* 0x000fe2000001142c */
[----:B------:R-:W-:Y:S01]  /*2720*/  BSSY.RECONVERGENT B1, `(.L_x_1653) ;  /* 0x0000017000017945 */ /* 0x000fe20003800200 */
[C---:B------:R-:W-:Y:S01]  /*2730*/  IADD3 R0, PT, PT, R38.reuse, 0x80, RZ ;  /* 0x0000008026007810 */ /* 0x040fe20007ffe0ff */
[----:B0-----:R-:W-:Y:S01]  /*2740*/  VIADD R7, R38, 0xc0 ;  /* 0x000000c026077836 */ /* 0x001fe20000000000 */
[----:B------:R-:W-:-:S13]  /*2750*/  ISETP.GE.AND.EX P2, PT, R13, UR15, PT, P2 ;  /* 0x0000000f0d007c0c */ /* 0x000fda000bf46320 */
[----:B------:R-:W-:Y:S05]  /*2760*/  @P2 BRA `(.L_x_1654) ;  /* 0x0000000000482947 */ /* 0x000fea0003800000 */
[----:B------:R-:W0:Y:S01]  /*2770*/  LDCU.64 UR12, c[0x0][0x3e0] ;  /* 0x00007c00ff0c77ac */ /* 0x000e220008000a00 */
[----:B------:R-:W-:Y:S01]  /*2780*/  MOV R12, R42 ;  /* 0x0000002a000c7202 */ /* 0x000fe20000000f00 */
[----:B------:R-:W-:Y:S01]  /*2790*/  FADD.FTZ R2, R2, -UR5 ;  /* 0x8000000502027e21 */ /* 0x000fe20008010000 */
[----:B------:R-:W-:Y:S01]  /*27a0*/  FADD.FTZ R9, R9, -UR5 ;  /* 0x8000000509097e21 */ /* 0x000fe20008010000 */
[----:B------:R-:W1:Y:S02]  /*27b0*/  LDCU.64 UR18, c[0x0][0x380] ;  /* 0x00007000ff1277ac */ /* 0x000e640008000a00 */
[----:B------:R-:W-:Y:S01]  /*27c0*/  FMUL.FTZ R2, R2, UR10 ;  /* 0x0000000a02027c20 */ /* 0x000fe20008410000 */
[----:B------:R-:W-:-:S03]  /*27d0*/  FMUL.FTZ R9, R9, UR10 ;  /* 0x0000000a09097c20 */ /* 0x000fc60008410000 */
[----:B------:R-:W-:Y:S01]  /*27e0*/  FFMA.FTZ R2, R14, R2, R27 ;  /* 0x000000020e027223 */ /* 0x000fe2000001001b */
[----:B------:R-:W-:-:S05]  /*27f0*/  FFMA.FTZ R9, R15, R9, R26 ;  /* 0x000000090f097223 */ /* 0x000fca000001001a */
[----:B------:R-:W-:Y:S01]  /*2800*/  F2FP.BF16.F32.PACK_AB R9, R9, R2 ;  /* 0x000000020909723e */ /* 0x000fe200000010ff */
[----:B0-----:R-:W-:-:S04]  /*2810*/  IMAD R13, R13, UR12, RZ ;  /* 0x0000000c0d0d7c24 */ /* 0x001fc8000f8e02ff */
[----:B------:R-:W-:Y:S01]  /*2820*/  IMAD R29, R44, UR13, R13 ;  /* 0x0000000d2c1d7c24 */ /* 0x000fe2000f8e020d */
[----:B------:R-:W-:-:S03]  /*2830*/  MOV R13, R41 ;  /* 0x00000029000d7202 */ /* 0x000fc60000000f00 */
[----:B------:R-:W-:-:S05]  /*2840*/  IMAD.WIDE.U32 R12, R44, UR12, R12 ;  /* 0x0000000c2c0c7c25 */ /* 0x000fca000f8e000c */
[----:B------:R-:W-:Y:S02]  /*2850*/  IADD3 R29, PT, PT, R13, R29, RZ ;  /* 0x0000001d0d1d7210 */ /* 0x000fe40007ffe0ff */
[----:B-1----:R-:W-:-:S04]  /*2860*/  LEA R28, P1, R12, UR18, 0x1 ;  /* 0x000000120c1c7c11 */ /* 0x002fc8000f8208ff */
[----:B------:R-:W-:-:S05]  /*2870*/  LEA.HI.X R29, R12, UR19, R29, 0x1, P1 ;  /* 0x000000130c1d7c11 */ /* 0x000fca00088f0c1d */
[----:B------:R0:W-:Y:S04]  /*2880*/  STG.E desc[UR16][R28.64], R9 ;  /* 0x000000091c007986 */ /* 0x0001e8000c101910 */
.L_x_1654:
[----:B------:R-:W-:Y:S05]  /*2890*/  BSYNC.RECONVERGENT B1 ;  /* 0x0000000000017941 */ /* 0x000fea0003800200 */
.L_x_1653:
        /* <DEDUP_REMOVED lines=26> */
[----:B0-----:R-:W-:Y:S02]  /*2a40*/  IMAD R9, R9, UR12, RZ ;  /* 0x0000000c09097c24 */ /* 0x001fe4000f8e02ff */
[----:B------:R-:W-:-:S04]  /*2a50*/  IMAD.WIDE.U32 R12, R0, UR12, R12 ;  /* 0x0000000c000c7c25 */ /* 0x000fc8000f8e000c */
[----:B------:R-:W-:Y:S01]  /*2a60*/  IMAD R9, R0, UR13, R9 ;  /* 0x0000000d00097c24 */ /* 0x000fe2000f8e0209 */
[----:B-1----:R-:W-:-:S03]  /*2a70*/  LEA R28, P5, R12, UR18, 0x1 ;  /* 0x000000120c1c7c11 */ /* 0x002fc6000f8a08ff */
[----:B------:R-:W-:-:S05]  /*2a80*/  IMAD.IADD R9, R13, 0x1, R9 ;  /* 0x000000010d097824 */ /* 0x000fca00078e0209 */
[----:B------:R-:W-:Y:S02]  /*2a90*/  LEA.HI.X R29, R12, UR19, R9, 0x1, P5 ;  /* 0x000000130c1d7c11 */ /* 0x000fe4000a8f0c09 */
[----:B------:R-:W-:-:S05]  /*2aa0*/  F2FP.BF16.F32.PACK_AB R9, R4, R11 ;  /* 0x0000000b0409723e */ /* 0x000fca00000010ff */
[----:B------:R0:W-:Y:S02]  /*2ab0*/  STG.E desc[UR16][R28.64], R9 ;  /* 0x000000091c007986 */ /* 0x0001e4000c101910 */
.L_x_1656:
[----:B------:R-:W-:Y:S05]  /*2ac0*/  BSYNC.RECONVERGENT B1 ;  /* 0x0000000000017941 */ /* 0x000fea0003800200 */
.L_x_1655:
[----:B------:R-:W-:Y:S04]  /*2ad0*/  BSSY.RECONVERGENT B1, `(.L_x_1657) ;  /* 0x0000014000017945 */ /* 0x000fe80003800200 */
[----:B------:R-:W-:Y:S05]  /*2ae0*/  @P2 BRA `(.L_x_1658) ;  /* 0x0000000000482947 */ /* 0x000fea0003800000 */
[----:B------:R-:W1:Y:S01]  /*2af0*/  LDCU.64 UR12, c[0x0][0x3e0] ;  /* 0x00007c00ff0c77ac */ /* 0x000e620008000a00 */
[----:B------:R-:W-:Y:S01]  /*2b00*/  MOV R12, R42 ;  /* 0x0000002a000c7202 */ /* 0x000fe20000000f00 */
[----:B------:R-:W-:Y:S01]  /*2b10*/  FADD.FTZ R17, R17, -UR5 ;  /* 0x8000000511117e21 */ /* 0x000fe20008010000 */
[----:B------:R-:W-:Y:S01]  /*2b20*/  MOV R13, R41 ;  /* 0x00000029000d7202 */ /* 0x000fe20000000f00 */
[----:B------:R-:W2:Y:S01]  /*2b30*/  LDCU.64 UR18, c[0x0][0x380] ;  /* 0x00007000ff1277ac */ /* 0x000ea20008000a00 */
[----:B------:R-:W-:Y:S01]  /*2b40*/  FADD.FTZ R6, R6, -UR5 ;  /* 0x8000000506067e21 */ /* 0x000fe20008010000 */
[----:B------:R-:W-:-:S03]  /*2b50*/  FMUL.FTZ R17, R17, UR10 ;  /* 0x0000000a11117c20 */ /* 0x000fc60008410000 */
[----:B------:R-:W-:Y:S01]  /*2b60*/  FMUL.FTZ R6, R6, UR10 ;  /* 0x0000000a06067c20 */ /* 0x000fe20008410000 */
[----:B0-----:R-:W-:-:S03]  /*2b70*/  FFMA.FTZ R9, R14, R17, R27 ;  /* 0x000000110e097223 */ /* 0x001fc6000001001b */
        /* <DEDUP_REMOVED lines=9> */
.L_x_1658:
[----:B------:R-:W-:Y:S05]  /*2c10*/  BSYNC.RECONVERGENT B1 ;  /* 0x0000000000017941 */ /* 0x000fea0003800200 */
.L_x_1657:
[----:B------:R-:W-:Y:S04]  /*2c20*/  BSSY.RECONVERGENT B1, `(.L_x_1659) ;  /* 0x0000014000017945 */ /* 0x000fe80003800200 */
[----:B------:R-:W-:Y:S05]  /*2c30*/  @P1 BRA `(.L_x_1660) ;  /* 0x0000000000481947 */ /* 0x000fea0003800000 */
[----:B------:R-:W0:Y:S01]  /*2c40*/  LDCU.64 UR12, c[0x0][0x3e0] ;  /* 0x00007c00ff0c77ac */ /* 0x000e220008000a00 */
[----:B-1----:R-:W-:Y:S01]  /*2c50*/  MOV R6, R42 ;  /* 0x0000002a00067202 */ /* 0x002fe20000000f00 */
        /* <DEDUP_REMOVED lines=16> */
.L_x_1660:
[----:B------:R-:W-:Y:S05]  /*2d60*/  BSYNC.RECONVERGENT B1 ;  /* 0x0000000000017941 */ /* 0x000fea0003800200 */
.L_x_1659:
[----:B------:R-:W-:Y:S04]  /*2d70*/  BSSY.RECONVERGENT B1, `(.L_x_1661) ;  /* 0x0000014000017945 */ /* 0x000fe80003800200 */
[----:B------:R-:W-:Y:S05]  /*2d80*/  @P6 BRA `(.L_x_1662) ;  /* 0x0000000000486947 */ /* 0x000fea0003800000 */
[----:B------:R-:W0:Y:S01]  /*2d90*/  LDCU.64 UR12, c[0x0][0x3e0] ;  /* 0x00007c00ff0c77ac */ /* 0x000e220008000a00 */
[----:B-1----:R-:W-:Y:S01]  /*2da0*/  MOV R6, R42 ;  /* 0x0000002a00067202 */ /* 0x002fe20000000f00 */
[----:B------:R-:W-:Y:S01]  /*2db0*/  FADD.FTZ R21, R21, -UR5 ;  /* 0x8000000515157e21 */ /* 0x000fe20008010000 */
[----:B--2---:R-:W-:Y:S01]  /*2dc0*/  MOV R7, R41 ;  /* 0x0000002900077202 */ /* 0x004fe20000000f00 */
        /* <DEDUP_REMOVED lines=14> */
.L_x_1662:
[----:B------:R-:W-:Y:S05]  /*2eb0*/  BSYNC.RECONVERGENT B1 ;  /* 0x0000000000017941 */ /* 0x000fea0003800200 */
.L_x_1661:
        /* <DEDUP_REMOVED lines=20> */
.L_x_1664:
[----:B------:R-:W-:Y:S05]  /*3000*/  BSYNC.RECONVERGENT B1 ;  /* 0x0000000000017941 */ /* 0x000fea0003800200 */
.L_x_1663:
[----:B------:R-:W-:Y:S05]  /*3010*/  @P4 BRA `(.L_x_1665) ;  /* 0x0000001000744947 */ /* 0x000fea0003800000 */
[----:B------:R-:W5:Y:S01]  /*3020*/  LDCU.64 UR12, c[0x0][0x3e0] ;  /* 0x00007c00ff0c77ac */ /* 0x000f620008000a00 */
[----:B------:R-:W-:Y:S01]  /*3030*/  MOV R40, R42 ;  /* 0x0000002a00287202 */ /* 0x000fe20000000f00 */
[----:B------:R-:W-:Y:S01]  /*3040*/  FADD.FTZ R25, R25, -UR5 ;  /* 0x8000000519197e21 */ /* 0x000fe20008010000 */
[----:B------:R-:W-:Y:S01]  /*3050*/  FADD.FTZ R18, R18, -UR5 ;  /* 0x8000000512127e21 */ /* 0x000fe20008010000 */
[----:B------:R-:W5:Y:S02]  /*3060*/  LDCU.64 UR14, c[0x0][0x380] ;  /* 0x00007000ff0e77ac */ /* 0x000f640008000a00 */
[----:B------:R-:W-:Y:S01]  /*3070*/  FMUL.FTZ R25, R25, UR10 ;  /* 0x0000000a19197c20 */ /* 0x000fe20008410000 */
[----:B------:R-:W-:-:S03]  /*3080*/  FMUL.FTZ R18, R18, UR10 ;  /* 0x0000000a12127c20 */ /* 0x000fc60008410000 */
[----:B01234-:R-:W-:Y:S01]  /*3090*/  FFMA.FTZ R9, R14, R25, R27 ;  /* 0x000000190e097223 */ /* 0x01ffe2000001001b */
[----:B------:R-:W-:-:S05]  /*30a0*/  FFMA.FTZ R18, R15, R18, R26 ;  /* 0x000000120f127223 */ /* 0x000fca000001001a */
[----:B------:R-:W-:Y:S01]  /*30b0*/  F2FP.BF16.F32.PACK_AB R9, R18, R9 ;  /* 0x000000091209723e */ /* 0x000fe200000010ff */
[----:B-----5:R-:W-:Y:S02]  /*30c0*/  IMAD R7, R5, UR12, RZ ;  /* 0x0000000c05077c24 */ /* 0x020fe4000f8e02ff */
[----:B------:R-:W-:-:S04]  /*30d0*/  IMAD.WIDE.U32 R40, R30, UR12, R40 ;  /* 0x0000000c1e287c25 */ /* 0x000fc8000f8e0028 */
[----:B------:R-:W-:Y:S01]  /*30e0*/  IMAD R7, R30, UR13, R7 ;  /* 0x0000000d1e077c24 */ /* 0x000fe2000f8e0207 */
[----:B------:R-:W-:-:S04]  /*30f0*/  LEA R6, P1, R40, UR14, 0x1 ;  /* 0x0000000e28067c11 */ /* 0x000fc8000f8208ff */
[----:B------:R-:W-:-:S04]  /*3100*/  IADD3 R7, PT, PT, R41, R7, RZ ;  /* 0x0000000729077210 */ /* 0x000fc80007ffe0ff */
[----:B------:R-:W-:-:S05]  /*3110*/  LEA.HI.X R7, R40, UR15, R7, 0x1, P1 ;  /* 0x0000000f28077c11 */ /* 0x000fca00088f0c07 */
[----:B------:R0:W-:Y:S01]  /*3120*/  STG.E desc[UR16][R6.64], R9 ;  /* 0x0000000906007986 */ /* 0x0001e2000c101910 */
[----:B------:R-:W-:Y:S05]  /*3130*/  BRA `(.L_x_1665) ;  /* 0x00000010002c7947 */ /* 0x000fea0003800000 */
.L_x_1650:
        /* <DEDUP_REMOVED lines=33> */
.L_x_1667:
[----:B------:R-:W-:Y:S05]  /*3350*/  BSYNC.RECONVERGENT B1 ;  /* 0x0000000000017941 */ /* 0x000fea0003800200 */
.L_x_1666:
[----:B0-----:R-:W-:Y:S01]  /*3360*/  SHF.R.S32.HI R12, RZ, 0x1f, R29 ;  /* 0x0000001fff0c7819 */ /* 0x001fe2000001141d */
        /* <DEDUP_REMOVED lines=11> */
[----:B------:R-:W-:Y:S01]  /*3420*/  FFMA.FTZ R2, R14, R2, R27 ;  /* 0x000000020e027223 */ /* 0x000fe2000001001b */
        /* <DEDUP_REMOVED lines=21> */
.L_x_1669:
[----:B------:R-:W-:Y:S05]  /*3580*/  BSYNC.RECONVERGENT B1 ;  /* 0x0000000000017941 */ /* 0x000fea0003800200 */
.L_x_1668:
        /* <DEDUP_REMOVED lines=23> */
[----:B------:R-:W-:Y:S01]  /*3700*/  FFMA.FTZ R11, R14, R11, R27 ;  /* 0x0000000b0e0b7223 */ /* 0x000fe2000001001b */
        /* <DEDUP_REMOVED lines=20> */
.L_x_1671:
[----:B------:R-:W-:Y:S05]  /*3850*/  BSYNC.RECONVERGENT B1 ;  /* 0x0000000000017941 */ /* 0x000fea0003800200 */
.L_x_1670:
        /* <DEDUP_REMOVED lines=10> */
[----:B------:R-:W-:Y:S01]  /*3900*/  FFMA.FTZ R4, R14, R4, R27 ;  /* 0x000000040e047223 */ /* 0x000fe2000001001b */
        /* <DEDUP_REMOVED lines=19> */
.L_x_1673:
[----:B------:R-:W-:Y:S05]  /*3a40*/  BSYNC.RECONVERGENT B1 ;  /* 0x0000000000017941 */ /* 0x000fea0003800200 */
.L_x_1672:
[----:B------:R-:W-:Y:S04]  /*3a50*/  BSSY.RECONVERGENT B1, `(.L_x_1674) ;  /* 0x000001e000017945 */ /* 0x000fe80003800200 */
[----:B------:R-:W-:Y:S05]  /*3a60*/  @P1 BRA `(.L_x_1675) ;  /* 0x0000000000701947 */ /* 0x000fea0003800000 */
[----:B------:R-:W-:Y:S01]  /*3a70*/  FADD.FTZ R8, R8, -UR5 ;  /* 0x8000000508087e21 */ /* 0x000fe20008010000 */
[----:B------:R-:W-:Y:S01]  /*3a80*/  FADD.FTZ R19, R19, -UR5 ;  /* 0x8000000513137e21 */ /* 0x000fe20008010000 */
[----:B------:R-:W3:Y:S01]  /*3a90*/  LDCU.64 UR12, c[0x0][0x3e0] ;  /* 0x00007c00ff0c77ac */ /* 0x000ee20008000a00 */
[----:B------:R-:W-:Y:S01]  /*3aa0*/  MOV R9, R41 ;  /* 0x0000002900097202 */ /* 0x000fe20000000f00 */
[----:B------:R-:W-:Y:S01]  /*3ab0*/  FMUL.FTZ R0, R8, UR10 ;  /* 0x0000000a08007c20 */ /* 0x000fe20008410000 */
[----:B------:R-:W-:Y:S01]  /*3ac0*/  FMUL.FTZ R2, R19, UR10 ;  /* 0x0000000a13027c20 */ /* 0x000fe20008410000 */
[----:B------:R-:W4:Y:S01]  /*3ad0*/  LDCU.64 UR14, c[0x0][0x380] ;  /* 0x00007000ff0e77ac */ /* 0x000f220008000a00 */
[----:B------:R-:W-:Y:S02]  /*3ae0*/  IMAD.MOV.U32 R8, RZ, RZ, R42 ;  /* 0x000000ffff087224 */ /* 0x000fe400078e002a */
[----:B------:R-:W-:Y:S01]  /*3af0*/  FFMA.FTZ R0, R14, R0, R27 ;  /* 0x000000000e007223 */ /* 0x000fe2000001001b */
[----:B------:R-:W-:-:S03]  /*3b00*/  FFMA.FTZ R2, R15, R2, R26 ;  /* 0x000000020f027223 */ /* 0x000fc6000001001a */
[----:B------:R-:W-:Y:S01]  /*3b10*/  FMUL.FTZ R4, R0, -1.4426950216293334961 ;  /* 0xbfb8aa3b00047820 */ /* 0x000fe20000410000 */
[----:B-12---:R-:W-:-:S05]  /*3b20*/  FMUL.FTZ R11, R2, -1.4426950216293334961 ;  /* 0xbfb8aa3b020b7820 */ /* 0x006fca0000410000 */
[----:B------:R-:W1:Y:S01]  /*3b30*/  MUFU.EX2 R4, R4 ;  /* 0x0000000400047308 */ /* 0x000e620000000800 */
[----:B---3--:R-:W-:-:S03]  /*3b40*/  IMAD R17, R33, UR12, RZ ;  /* 0x0000000c21117c24 */ /* 0x008fc6000f8e02ff */
[----:B------:R-:W2:Y:S01]  /*3b50*/  MUFU.EX2 R11, R11 ;  /* 0x0000000b000b7308 */ /* 0x000ea20000000800 */
[----:B------:R-:W-:-:S04]  /*3b60*/  IMAD.WIDE.U32 R8, R36, UR12, R8 ;  /* 0x0000000c24087c25 */ /* 0x000fc8000f8e0008 */
[----:B------:R-:W-:Y:S02]  /*3b70*/  IMAD R17, R36, UR13, R17 ;  /* 0x0000000d24117c24 */ /* 0x000fe4000f8e0211 */
[----:B-1----:R-:W-:-:S03]  /*3b80*/  FADD.FTZ R6, R4, 1 ;  /* 0x3f80000004067421 */ /* 0x002fc60000010000 */
[----:B------:R-:W-:Y:S01]  /*3b90*/  IADD3 R17, PT, PT, R9, R17, RZ ;  /* 0x0000001109117210 */ /* 0x000fe20007ffe0ff */
[----:B--2---:R-:W-:Y:S01]  /*3ba0*/  FADD.FTZ R12, R11, 1 ;  /* 0x3f8000000b0c7421 */ /* 0x004fe20000010000 */
[----:B------:R4:W1:Y:S08]  /*3bb0*/  MUFU.RCP R7, R6 ;  /* 0x0000000600077308 */ /* 0x0008700000001000 */
[----:B------:R-:W2:Y:S01]  /*3bc0*/  MUFU.RCP R13, R12 ;  /* 0x0000000c000d7308 */ /* 0x000ea20000001000 */
[----:B----4-:R-:W-:Y:S01]  /*3bd0*/  LEA R6, P1, R8, UR14, 0x1 ;  /* 0x0000000e08067c11 */ /* 0x010fe2000f8208ff */
[----:B-1----:R-:W-:-:S03]  /*3be0*/  FMUL.FTZ R0, R0, R7 ;  /* 0x0000000700007220 */ /* 0x002fc60000410000 */
[----:B------:R-:W-:Y:S01]  /*3bf0*/  LEA.HI.X R7, R8, UR15, R17, 0x1, P1 ;  /* 0x0000000f08077c11 */ /* 0x000fe200088f0c11 */
[----:B--2---:R-:W-:-:S05]  /*3c00*/  FMUL.FTZ R13, R2, R13 ;  /* 0x0000000d020d7220 */ /* 0x004fca0000410000 */
[----:B------:R-:W-:-:S05]  /*3c10*/  F2FP.BF16.F32.PACK_AB R13, R13, R0 ;  /* 0x000000000d0d723e */ /* 0x000fca00000010ff */
[----:B------:R3:W-:Y:S02]  /*3c20*/  STG.E desc[UR16][R6.64], R13 ;  /* 0x0000000d06007986 */ /* 0x0007e4000c101910 */
.L_x_1675:
[----:B------:R-:W-:Y:S05]  /*3c30*/  BSYNC.RECONVERGENT B1 ;  /* 0x0000000000017941 */ /* 0x000fea0003800200 */
.L_x_1674:
        /* <DEDUP_REMOVED lines=9> */
[----:B------:R-:W-:Y:S01]  /*3cd0*/  MOV R9, R41 ;  /* 0x0000002900097202 */ /* 0x000fe20000000f00 */
[----:B------:R-:W-:Y:S01]  /*3ce0*/  FFMA.FTZ R21, R14, R21, R27 ;  /* 0x000000150e157223 */ /* 0x000fe2000001001b */
[----:B-12---:R-:W-:-:S03]  /*3cf0*/  FFMA.FTZ R11, R15, R10, R26 ;  /* 0x0000000a0f0b7223 */ /* 0x006fc6000001001a */
[----:B------:R-:W-:Y:S01]  /*3d00*/  FMUL.FTZ R0, R21, -1.4426950216293334961 ;  /* 0xbfb8aa3b15007820 */ /* 0x000fe20000410000 */
[----:B------:R-:W-:-:S05]  /*3d10*/  FMUL.FTZ R4, R11, -1.4426950216293334961 ;  /* 0xbfb8aa3b0b047820 */ /* 0x000fca0000410000 */
[----:B------:R-:W1:Y:S01]  /*3d20*/  MUFU.EX2 R0, R0 ;  /* 0x0000000000007308 */ /* 0x000e620000000800 */
[----:B---3--:R-:W-:-:S03]  /*3d30*/  IMAD R7, R31, UR12, RZ ;  /* 0x0000000c1f077c24 */ /* 0x008fc6000f8e02ff */
[----:B------:R-:W2:Y:S01]  /*3d40*/  MUFU.EX2 R4, R4 ;  /* 0x0000000400047308 */ /* 0x000ea20000000800 */
[----:B------:R-:W-:-:S04]  /*3d50*/  IMAD.WIDE.U32 R8, R34, UR12, R8 ;  /* 0x0000000c22087c25 */ /* 0x000fc8000f8e0008 */
[----:B------:R-:W-:Y:S01]  /*3d60*/  IMAD R7, R34, UR13, R7 ;  /* 0x0000000d22077c24 */ /* 0x000fe2000f8e0207 */
[----:B----4-:R-:W-:Y:S01]  /*3d70*/  LEA R6, P1, R8, UR14, 0x1 ;  /* 0x0000000e08067c11 */ /* 0x010fe2000f8208ff */
[----:B-1----:R-:W-:-:S03]  /*3d80*/  FADD.FTZ R2, R0, 1 ;  /* 0x3f80000000027421 */ /* 0x002fc60000010000 */
[----:B------:R-:W-:Y:S01]  /*3d90*/  IADD3 R7, PT, PT, R9, R7, RZ ;  /* 0x0000000709077210 */ /* 0x000fe20007ffe0ff */
[----:B--2---:R-:W-:-:S03]  /*3da0*/  FADD.FTZ R10, R4, 1 ;  /* 0x3f800000040a7421 */ /* 0x004fc60000010000 */
[----:B------:R-:W-:Y:S01]  /*3db0*/  LEA.HI.X R7, R8, UR15, R7, 0x1, P1 ;  /* 0x0000000f08077c11 */ /* 0x000fe200088f0c07 */
[----:B------:R-:W1:Y:S08]  /*3dc0*/  MUFU.RCP R2, R2 ;  /* 0x0000000200027308 */ /* 0x000e700000001000 */
[----:B------:R-:W2:Y:S01]  /*3dd0*/  MUFU.RCP R10, R10 ;  /* 0x0000000a000a7308 */ /* 0x000ea20000001000 */
[----:B-1----:R-:W-:Y:S01]  /*3de0*/  FMUL.FTZ R0, R21, R2 ;  /* 0x0000000215007220 */ /* 0x002fe20000410000 */
[----:B--2---:R-:W-:-:S05]  /*3df0*/  FMUL.FTZ R11, R11, R10 ;  /* 0x0000000a0b0b7220 */ /* 0x004fca0000410000 */
[----:B------:R-:W-:-:S05]  /*3e00*/  F2FP.BF16.F32.PACK_AB R11, R11, R0 ;  /* 0x000000000b0b723e */ /* 0x000fca00000010ff */
[----:B------:R4:W-:Y:S02]  /*3e10*/  STG.E desc[UR16][R6.64], R11 ;  /* 0x0000000b06007986 */ /* 0x0009e4000c101910 */
.L_x_1677:
[----:B------:R-:W-:Y:S05]  /*3e20*/  BSYNC.RECONVERGENT B1 ;  /* 0x0000000000017941 */ /* 0x000fea0003800200 */
.L_x_1676:
        /* <DEDUP_REMOVED lines=8> */
[----:B------:R-:W5:Y:S01]  /*3eb0*/  LDCU.64 UR14, c[0x0][0x380] ;  /* 0x00007000ff0e77ac */ /* 0x000f620008000a00 */
[----:B------:R-:W-:Y:S02]  /*3ec0*/  IMAD.MOV.U32 R8, RZ, RZ, R42 ;  /* 0x000000ffff087224 */ /* 0x000fe400078e002a */
[----:B------:R-:W-:Y:S01]  /*3ed0*/  FFMA.FTZ R23, R14, R23, R27 ;  /* 0x000000170e177223 */ /* 0x000fe2000001001b */
[----:B-12-4-:R-:W-:-:S03]  /*3ee0*/  FFMA.FTZ R11, R15, R16, R26 ;  /* 0x000000100f0b7223 */ /* 0x016fc6000001001a */
[----:B------:R-:W-:Y:S01]  /*3ef0*/  FMUL.FTZ R0, R23, -1.4426950216293334961 ;  /* 0xbfb8aa3b17007820 */ /* 0x000fe20000410000 */
[----:B------:R-:W-:-:S05]  /*3f00*/  FMUL.FTZ R4, R11, -1.4426950216293334961 ;  /* 0xbfb8aa3b0b047820 */ /* 0x000fca0000410000 */
[----:B------:R-:W1:Y:S01]  /*3f10*/  MUFU.EX2 R0, R0 ;  /* 0x0000000000007308 */ /* 0x000e620000000800 */
[----:B---3--:R-:W-:-:S03]  /*3f20*/  IMAD R7, R3, UR12, RZ ;  /* 0x0000000c03077c24 */ /* 0x008fc6000f8e02ff */
[----:B------:R-:W2:Y:S01]  /*3f30*/  MUFU.EX2 R4, R4 ;  /* 0x0000000400047308 */ /* 0x000ea20000000800 */
[----:B------:R-:W-:-:S04]  /*3f40*/  IMAD.WIDE.U32 R8, R32, UR12, R8 ;  /* 0x0000000c20087c25 */ /* 0x000fc8000f8e0008 */
[----:B------:R-:W-:Y:S01]  /*3f50*/  IMAD R7, R32, UR13, R7 ;  /* 0x0000000d20077c24 */ /* 0x000fe2000f8e0207 */
[----:B-----5:R-:W-:Y:S01]  /*3f60*/  LEA R6, P1, R8, UR14, 0x1 ;  /* 0x0000000e08067c11 */ /* 0x020fe2000f8208ff */
        /* <DEDUP_REMOVED lines=10> */
.L_x_1679:
[----:B------:R-:W-:Y:S05]  /*4010*/  BSYNC.RECONVERGENT B1 ;  /* 0x0000000000017941 */ /* 0x000fea0003800200 */
.L_x_1678:
[----:B------:R-:W-:Y:S05]  /*4020*/  @P4 BRA `(.L_x_1665) ;  /* 0x0000000000704947 */ /* 0x000fea0003800000 */
[----:B------:R-:W-:Y:S01]  /*4030*/  FADD.FTZ R25, R25, -UR5 ;  /* 0x8000000519197e21 */ /* 0x000fe20008010000 */
[----:B------:R-:W-:Y:S01]  /*4040*/  FADD.FTZ R18, R18, -UR5 ;  /* 0x8000000512127e21 */ /* 0x000fe20008010000 */
[----:B------:R-:W5:Y:S01]  /*4050*/  LDCU.64 UR12, c[0x0][0x3e0] ;  /* 0x00007c00ff0c77ac */ /* 0x000f620008000a00 */
[----:B-1234-:R-:W-:Y:S01]  /*4060*/  MOV R6, R42 ;  /* 0x0000002a00067202 */ /* 0x01efe20000000f00 */
        /* <DEDUP_REMOVED lines=8> */
[----:B------:R-:W2:Y:S01]  /*40f0*/  MUFU.EX2 R0, R0 ;  /* 0x0000000000007308 */ /* 0x000ea20000000800 */
[----:B-----5:R-:W-:-:S03]  /*4100*/  IMAD R9, R5, UR12, RZ ;  /* 0x0000000c05097c24 */ /* 0x020fc6000f8e02ff */
[----:B------:R-:W3:Y:S01]  /*4110*/  MUFU.EX2 R4, R4 ;  /* 0x0000000400047308 */ /* 0x000ee20000000800 */
[----:B------:R-:W-:-:S04]  /*4120*/  IMAD.WIDE.U32 R6, R30, UR12, R6 ;  /* 0x0000000c1e067c25 */ /* 0x000fc8000f8e0006 */
[----:B------:R-:W-:Y:S01]  /*4130*/  IMAD R9, R30, UR13, R9 ;  /* 0x0000000d1e097c24 */ /* 0x000fe2000f8e0209 */
[----:B-1----:R-:W-:Y:S01]  /*4140*/  LEA R8, P1, R6, UR14, 0x1 ;  /* 0x0000000e06087c11 */ /* 0x002fe2000f8208ff */
[----:B--2---:R-:W-:-:S03]  /*4150*/  FADD.FTZ R2, R0, 1 ;  /* 0x3f80000000027421 */ /* 0x004fc60000010000 */
[----:B------:R-:W-:Y:S01]  /*4160*/  IADD3 R9, PT, PT, R7, R9, RZ ;  /* 0x0000000907097210 */ /* 0x000fe20007ffe0ff */
[----:B---3--:R-:W-:-:S03]  /*4170*/  FADD.FTZ R10, R4, 1 ;  /* 0x3f800000040a7421 */ /* 0x008fc60000010000 */
[----:B------:R-:W-:Y:S01]  /*4180*/  LEA.HI.X R9, R6, UR15, R9, 0x1, P1 ;  /* 0x0000000f06097c11 */ /* 0x000fe200088f0c09 */
[----:B------:R-:W1:Y:S08]  /*4190*/  MUFU.RCP R2, R2 ;  /* 0x0000000200027308 */ /* 0x000e700000001000 */
[----:B------:R-:W2:Y:S01]  /*41a0*/  MUFU.RCP R10, R10 ;  /* 0x0000000a000a7308 */ /* 0x000ea20000001000 */
[----:B-1----:R-:W-:Y:S01]  /*41b0*/  FMUL.FTZ R0, R25, R2 ;  /* 0x0000000219007220 */ /* 0x002fe20000410000 */
[----:B--2---:R-:W-:-:S05]  /*41c0*/  FMUL.FTZ R11, R11, R10 ;  /* 0x0000000a0b0b7220 */ /* 0x004fca0000410000 */
[----:B------:R-:W-:-:S05]  /*41d0*/  F2FP.BF16.F32.PACK_AB R11, R11, R0 ;  /* 0x000000000b0b723e */ /* 0x000fca00000010ff */
[----:B------:R1:W-:Y:S02]  /*41e0*/  STG.E desc[UR16][R8.64], R11 ;  /* 0x0000000b08007986 */ /* 0x0003e4000c101910 */
.L_x_1665:
[----:B------:R-:W-:Y:S05]  /*41f0*/  BSYNC.RECONVERGENT B0 ;  /* 0x0000000000007941 */ /* 0x000fea0003800200 */
.L_x_1649:
[----:B------:R-:W-:Y:S02]  /*4200*/  UIADD3 UR9, UPT, UPT, UR21, UR9, URZ ;  /* 0x0000000915097290 */ /* 0x000fe4000fffe0ff */
[----:B------:R-:W-:Y:S02]  /*4210*/  UIADD3 UR4, UPT, UPT, UR4, 0x1, URZ ;  /* 0x0000000104047890 */ /* 0x000fe4000fffe0ff */
[----:B------:R-:W-:-:S09]  /*4220*/  UISETP.GE.AND UP1, UPT, UR9, UR7, UPT ;  /* 0x000000070900728c */ /* 0x000fd2000bf26270 */
[----:B------:R-:W-:Y:S05]  /*4230*/  BRA.U !UP1, `(.L_x_1680) ;  /* 0xffffffc109187547 */ /* 0x000fea000b83ffff */
[----:B------:R-:W-:Y:S05]  /*4240*/  EXIT ;  /* 0x000000000000794d */ /* 0x000fea0003800000 */
.L_x_1681:
        /* <DEDUP_REMOVED lines=11> */
.L_x_2510:


//--------------------- .text._Z35group_norm_nhwc_fwd_one_pass_kernelI11Bf16IOFp16WLi64ELi4ELi128EEv26Group_norm_nhwc_fwd_params --------------------------
	.section	.text._Z35group_norm_nhwc_fwd_one_pass_kernelI11Bf16IOFp16WLi64ELi4ELi128EEv26Group_norm_nhwc_fwd_params,"ax",@progbits
	.align	128
        .global         _Z35group_norm_nhwc_fwd_one_pass_kernelI11Bf16IOFp16WLi64ELi4ELi128EEv26Group_norm_nhwc_fwd_params
        .type           _Z35group_norm_nhwc_fwd_one_pass_kernelI11Bf16IOFp16WLi64ELi4ELi128EEv26Group_norm_nhwc_fwd_params,@function
        .size           _Z35group_norm_nhwc_fwd_one_pass_kernelI11Bf16IOFp16WLi64ELi4ELi128EEv26Group_norm_nhwc_fwd_params,(.L_x_2511 - _Z35group_norm_nhwc_fwd_one_pass_kernelI11Bf16IOFp16WLi64ELi4ELi128EEv26Group_norm_nhwc_fwd_params)
        .other          _Z35group_norm_nhwc_fwd_one_pass_kernelI11Bf16IOFp16WLi64ELi4ELi128EEv26Group_norm_nhwc_fwd_params,@"STO_CUDA_ENTRY STV_DEFAULT"
_Z35group_norm_nhwc_fwd_one_pass_kernelI11Bf16IOFp16WLi64ELi4ELi128EEv26Group_norm_nhwc_fwd_params:
.text._Z35group_norm_nhwc_fwd_one_pass_kernelI11Bf16IOFp16WLi64ELi4ELi128EEv26Group_norm_nhwc_fwd_params:
        /* <DEDUP_REMOVED lines=34> */
.L_x_1697:
        /* <DEDUP_REMOVED lines=95> */
.L_x_1683:
[----:B------:R-:W-:Y:S05]  /*0810*/  BSYNC.RECONVERGENT B0 ;  /* 0x0000000000007941 */ /* 0x000fea0003800200 */
.L_x_1682:
        /* <DEDUP_REMOVED lines=16> */
.L_x_1685:
[----:B------:R-:W-:Y:S05]  /*0920*/  BSYNC.RECONVERGENT B0 ;  /* 0x0000000000007941 */ /* 0x000fea0003800200 */
.L_x_1684:
        /* <DEDUP_REMOVED lines=33> */
.L_x_1688:
[----:B------:R-:W4:Y:S04]  /*0b40*/  LDG.E.STRONG.GPU R10, desc[UR16][R8.64] ;  /* 0x00000010080a7981 */ /* 0x000f28000c1ef900 */
[----:B----4-:R-:W-:Y:S01]  /*0b50*/  CCTL.IVALL ;  /* 0x00000000ff00798f */ /* 0x010fe20002000000 */
[----:B------:R-:W-:Y:S05]  /*0b60*/  YIELD ;  /* 0x0000000000007946 */ /* 0x000fea0003800000 */
[----:B------:R-:W-:-:S13]  /*0b70*/  ISETP.NE.AND P2, PT, R10, R17, PT ;  /* 0x000000110a00720c */ /* 0x000fda0003f45270 */
[----:B------:R-:W-:Y:S05]  /*0b80*/  @P2 BRA `(.L_x_1688) ;  /* 0xfffffffc00ec2947 */ /* 0x000fea000383ffff */
.L_x_1687:
        /* <DEDUP_REMOVED lines=14> */
.L_x_1690:
        /* <DEDUP_REMOVED lines=91> */
.L_x_1689:
        /* <DEDUP_REMOVED lines=33> */
[----:B------:R-:W-:Y:S02]  /*1430*/  MOV R8, UR10 ;  /* 0x0000000a00087c02 */ /* 0x000fe40008000f00 */
[----:B------:R-:W-:-:S04]  /*1440*/  MOV R10, UR12 ;  /* 0x0000000c000a7c02 */ /* 0x000fc80008000f00 */
        /* <DEDUP_REMOVED lines=8> */
[----:B------:R-:W-:-:S05]  /*14d0*/  MOV R19, UR5 ;  /* 0x0000000500137c02 */ /* 0x000fca0008000f00 */
[----:B------:R-:W-:-:S05]  /*14e0*/  VIADD R19, R19, 0x4 ;  /* 0x0000000413137836 */ /* 0x000fca0000000000 */
[----:B------:R-:W-:Y:S01]  /*14f0*/  R2UR UR5, R19 ;  /* 0x00000000130572ca */ /* 0x000fe200000e0000 */
[----:B--2---:R-:W-:Y:S01]  /*1500*/  @!P5 FADD.FTZ R14, R14, R8 ;  /* 0x000000080e0ed221 */ /* 0x004fe20000010000 */
[----:B------:R-:W-:-:S03]  /*1510*/  @!P5 FADD.FTZ R15, R15, R9 ;  /* 0x000000090f0fd221 */ /* 0x000fc60000010000 */
[----:B---3--:R-:W-:Y:S01]  /*1520*/  @!P2 FADD.FTZ R14, R14, R10 ;  /* 0x0000000a0e0ea221 */ /* 0x008fe20000010000 */
[----:B------:R-:W-:-:S03]  /*1530*/  @!P2 FADD.FTZ R15, R15, R11 ;  /* 0x0000000b0f0fa221 */ /* 0x000fc60000010000 */
[----:B----4-:R-:W-:Y:S01]  /*1540*/  @!P6 FADD.FTZ R14, R14, R16 ;  /* 0x000000100e0ee221 */ /* 0x010fe20000010000 */
[----:B------:R-:W-:-:S07]  /*1550*/  @!P6 FADD.FTZ R15, R15, R17 ;  /* 0x000000110f0fe221 */ /* 0x000fce0000010000 */
.L_x_1691:
        /* <DEDUP_REMOVED lines=27> */
.L_x_1692:
        /* <DEDUP_REMOVED lines=13> */
.L_x_1693:
[----:B------:R-:W-:Y:S05]  /*17e0*/  BSYNC.RECONVERGENT B0 ;  /* 0x0000000000007941 */ /* 0x000fea0003800200 */
.L_x_1686:
        /* <DEDUP_REMOVED lines=33> */
[----:B------:R-:W-:-:S06]  /*1a00*/  IMAD.MOV.U32 R14, RZ, RZ, 0x3f800000 ;  /* 0x3f800000ff0e7424 */ /* 0x000fcc00078e00ff */
[----:B------:R-:W3:Y:S01]  /*1a10*/  @P1 MUFU.RSQ R14, R25 ;  /* 0x00000019000e1308 */ /* 0x000ee20000001400 */
[----:B-1----:R-:W-:Y:S01]  /*1a20*/  FADD.FTZ R9, R12, -R24 ;  /* 0x800000180c097221 */ /* 0x002fe20000010000 */
[----:B------:R-:W-:Y:S02]  /*1a30*/  SHF.R.S32.HI R8, RZ, 0x1f, R4 ;  /* 0x0000001fff087819 */ /* 0x000fe40000011404 */
[----:B0-----:R-:W-:-:S04]  /*1a40*/  ISETP.GE.U32.AND P1, PT, R4, UR10, PT ;  /* 0x0000000a04007c0c */ /* 0x001fc8000bf26070 */
[----:B------:R-:W-:Y:S01]  /*1a50*/  ISETP.GE.AND.EX P1, PT, R8, UR11, PT, P1 ;  /* 0x0000000b08007c0c */ /* 0x000fe2000bf26310 */
[-C--:B---3--:R-:W-:Y:S01]  /*1a60*/  FMUL.FTZ R13, R13, R14.reuse ;  /* 0x0000000e0d0d7220 */ /* 0x088fe20000410000 */
[----:B------:R-:W-:Y:S01]  /*1a70*/  FMUL.FTZ R9, R9, R14 ;  /* 0x0000000e09097220 */ /* 0x000fe20000410000 */
[----:B--2---:R-:W-:Y:S02]  /*1a80*/  HADD2.F32 R10, -RZ, R7.H0_H0 ;  /* 0x20000007ff0a7230 */ /* 0x004fe40000004100 */
[----:B----4-:R-:W-:Y:S02]  /*1a90*/  HADD2.F32 R7, -RZ, R26.H0_H0 ;  /* 0x2000001aff077230 */ /* 0x010fe40000004100 */
[----:B-----5:R-:W-:Y:S02]  /*1aa0*/  HADD2.F32 R12, -RZ, R27.H0_H0 ;  /* 0x2000001bff0c7230 */ /* 0x020fe40000004100 */
[----:B------:R-:W-:Y:S02]  /*1ab0*/  HADD2.F32 R11, -RZ, R28.H0_H0 ;  /* 0x2000001cff0b7230 */ /* 0x000fe40000004100 */
[----:B------:R-:W-:-:S03]  /*1ac0*/  FFMA.FTZ R7, R10, R13, R7 ;  /* 0x0000000d0a077223 */ /* 0x000fc60000010007 */
        /* <DEDUP_REMOVED lines=12> */
.L_x_1694:
        /* <DEDUP_REMOVED lines=13> */
.L_x_1696:
[----:B------:R-:W-:Y:S05]  /*1c60*/  BSYNC.RECONVERGENT B0 ;  /* 0x0000000000007941 */ /* 0x000fea0003800200 */
.L_x_1695:
[----:B------:R-:W-:Y:S02]  /*1c70*/  UIADD3 UR9, UPT, UPT, UR21, UR9, URZ ;  /* 0x0000000915097290 */ /* 0x000fe4000fffe0ff */
[----:B------:R-:W-:Y:S02]  /*1c80*/  UIADD3 UR4, UPT, UPT, UR4, 0x1, URZ ;  /* 0x0000000104047890 */ /* 0x000fe4000fffe0ff */
[----:B------:R-:W-:-:S09]  /*1c90*/  UISETP.GE.AND UP0, UPT, UR9, UR7, UPT ;  /* 0x000000070900728c */ /* 0x000fd2000bf06270 */
[----:B------:R-:W-:Y:S05]  /*1ca0*/  BRA.U !UP0, `(.L_x_1697) ;  /* 0xffffffe5085c7547 */ /* 0x000fea000b83ffff */
[----:B------:R-:W-:Y:S05]  /*1cb0*/  EXIT ;  /* 0x000000000000794d */ /* 0x000fea0003800000 */
.L_x_1698:
        /* <DEDUP_REMOVED lines=12> */
.L_x_2511:


//--------------------- .text._Z35group_norm_nhwc_fwd_one_pass_kernelI11Bf16IOFp16WLi128ELi4ELi128EEv26Group_norm_nhwc_fwd_params --------------------------
	.section	.text._Z35group_norm_nhwc_fwd_one_pass_kernelI11Bf16IOFp16WLi128ELi4ELi128EEv26Group_norm_nhwc_fwd_params,"ax",@progbits
	.align	128
        .global         _Z35group_norm_nhwc_fwd_one_pass_kernelI11Bf16IOFp16WLi128ELi4ELi128EEv26Group_norm_nhwc_fwd_params
        .type           _Z35group_norm_nhwc_fwd_one_pass_kernelI11Bf16IOFp16WLi128ELi4ELi128EEv26Group_norm_nhwc_fwd_params,@function
        .size           _Z35group_norm_nhwc_fwd_one_pass_kernelI11Bf16IOFp16WLi128ELi4ELi128EEv26Group_norm_nhwc_fwd_params,(.L_x_2512 - _Z35group_norm_nhwc_fwd_one_pass_kernelI11Bf16IOFp16WLi128ELi4ELi128EEv26Group_norm_nhwc_fwd_params)
        .other          _Z35group_norm_nhwc_fwd_one_pass_kernelI11Bf16IOFp16WLi128ELi4ELi128EEv26Group_norm_nhwc_fwd_params,@"STO_CUDA_ENTRY STV_DEFAULT"
_Z35group_norm_nhwc_fwd_one_pass_kernelI11Bf16IOFp16WLi128ELi4ELi128EEv26Group_norm_nhwc_fwd_params:
.text._Z35group_norm_nhwc_fwd_one_pass_kernelI11Bf16IOFp16WLi128ELi4ELi128EEv26Group_norm_nhwc_fwd_params:
        /* <DEDUP_REMOVED lines=27> */
.L_x_1718:
[----:B01----:R-:W0:Y:S01]  /*01b0*/  LDC R5, c[0x0][0x3f8] ;  /* 0x0000fe00ff057b82 */ /* 0x003e220000000800 */
[----:B------:R-:W1:Y:S01]  /*01c0*/  LDCU.64 UR10, c[0x0][0x3e8] ;  /* 0x00007d00ff0a77ac */ /* 0x000e620008000a00 */
[----:B--2---:R-:W2:Y:S01]  /*01d0*/  S2R R16, SR_TID.X ;  /* 0x0000000000107919 */ /* 0x004ea20000002100 */
[----:B------:R-:W-:Y:S02]  /*01e0*/  IADD3 R14, PT, PT, R3, 0x40, RZ ;  /* 0x00000040030e7810 */ /* 0x000fe40007ffe0ff */
[----:B------:R-:W-:Y:S02]  /*01f0*/  SHF.R.S32.HI R17, RZ, 0x1f, R3 ;  /* 0x0000001fff117819 */ /* 0x000fe40000011403 */
[----:B------:R-:W-:Y:S02]  /*0200*/  SHF.R.S32.HI R15, RZ, 0x1f, R14 ;  /* 0x0000001fff0f7819 */ /* 0x000fe4000001140e */
[----:B0-----:R-:W-:Y:S02]  /*0210*/  IABS R9, R5 ;  /* 0x0000000500097213 */ /* 0x001fe40000000000 */
[----:B------:R-:W-:-:S02]  /*0220*/  ISETP.NE.AND P3, PT, R5, RZ, PT ;  /* 0x000000ff0500720c */ /* 0x000fc40003f65270 */
[----:B------:R-:W0:Y:S08]  /*0230*/  I2F.RP R8, R9 ;  /* 0x0000000900087306 */ /* 0x000e300000209400 */
[----:B0-----:R-:W0:Y:S02]  /*0240*/  MUFU.RCP R8, R8 ;  /* 0x0000000800087308 */ /* 0x001e240000001000 */
[----:B0-----:R-:W-:-:S06]  /*0250*/  IADD3 R6, PT, PT, R8, 0xffffffe, RZ ;  /* 0x0ffffffe08067810 */ /* 0x001fcc0007ffe0ff */
[----:B------:R0:W3:Y:S02]  /*0260*/  F2I.FTZ.U32.TRUNC.NTZ R7, R6 ;  /* 0x0000000600077305 */ /* 0x0000e4000021f000 */
[----:B0-----:R-:W-:Y:S02]  /*0270*/  HFMA2 R6, -RZ, RZ, 0, 0 ;  /* 0x00000000ff067431 */ /* 0x001fe400000001ff */
[----:B---3--:R-:W-:-:S04]  /*0280*/  IMAD.MOV R10, RZ, RZ, -R7 ;  /* 0x000000ffff0a7224 */ /* 0x008fc800078e0a07 */
        /* <DEDUP_REMOVED lines=16> */
[----:B------:R-:W-:Y:S01]  /*0390*/  @P1 VIADD R7, R7, 0x1 ;  /* 0x0000000107071836 */ /* 0x000fe20000000000 */
[----:B------:R-:W-:-:S04]  /*03a0*/  ISETP.GE.U32.AND P1, PT, R3, UR10, PT ;  /* 0x0000000a03007c0c */ /* 0x000fc8000bf26070 */
[----:B------:R-:W-:Y:S02]  /*03b0*/  MOV R19, R7 ;  /* 0x0000000700137202 */ /* 0x000fe40000000f00 */
[----:B------:R-:W-:Y:S01]  /*03c0*/  ISETP.GE.AND.EX P1, PT, R17, UR11, PT, P1 ;  /* 0x0000000b11007c0c */ /* 0x000fe2000bf26310 */
[----:B------:R-:W0:Y:S01]  /*03d0*/  LDCU.64 UR10, c[0x0][0x3f0] ;  /* 0x00007e00ff0a77ac */ /* 0x000e220008000a00 */
[----:B------:R-:W-:Y:S02]  /*03e0*/  @!P4 IADD3 R19, PT, PT, -R19, RZ, RZ ;  /* 0x000000ff1313c210 */ /* 0x000fe40007ffe1ff */
[----:B------:R-:W-:-:S04]  /*03f0*/  @!P3 LOP3.LUT R19, RZ, R5, RZ, 0x33, !PT ;  /* 0x00000005ff13b212 */ /* 0x000fc800078e33ff */
[--C-:B------:R-:W-:Y:S01]  /*0400*/  SHF.R.S32.HI R10, RZ, 0x1f, R19.reuse ;  /* 0x0000001fff0a7819 */ /* 0x100fe20000011413 */
[----:B------:R-:W-:-:S04]  /*0410*/  IMAD.MOV R6, RZ, RZ, -R19 ;  /* 0x000000ffff067224 */ /* 0x000fc800078e0a13 */
[----:B------:R-:W1:Y:S01]  /*0420*/  @!P1 LDC.64 R12, c[0x0][0x3e0] ;  /* 0x0000f800ff0c9b82 */ /* 0x000e620000000a00 */
[----:B------:R-:W-:-:S05]  /*0430*/  IMAD R5, R5, R6, UR8 ;  /* 0x0000000805057e24 */ /* 0x000fca000f8e0206 */
[----:B------:R-:W-:Y:S01]  /*0440*/  SHF.L.U32 R5, R5, 0x2, RZ ;  /* 0x0000000205057819 */ /* 0x000fe200000006ff */
[----:B0-----:R-:W-:Y:S01]  /*0450*/  IMAD R18, R10, UR10, RZ ;  /* 0x0000000a0a127c24 */ /* 0x001fe2000f8e02ff */
[----:B------:R-:W0:Y:S02]  /*0460*/  @!P2 LDC.64 R6, c[0x0][0x3e0] ;  /* 0x0000f800ff06ab82 */ /* 0x000e240000000a00 */
[----:B------:R-:W-:Y:S01]  /*0470*/  LOP3.LUT R20, R5, R20, RZ, 0xfc, !PT ;  /* 0x0000001405147212 */ /* 0x000fe200078efcff */
[----:B------:R-:W-:Y:S01]  /*0480*/  IMAD R23, R19, UR11, R18 ;  /* 0x0000000b13177c24 */ /* 0x000fe2000f8e0212 */
[----:B------:R-:W-:-:S04]  /*0490*/  SHF.R.S32.HI R21, RZ, 0x1f, R5 ;  /* 0x0000001fff157819 */ /* 0x000fc80000011405 */
        /* <DEDUP_REMOVED lines=75> */
.L_x_1700:
[----:B------:R-:W-:Y:S05]  /*0950*/  BSYNC.RECONVERGENT B0 ;  /* 0x0000000000007941 */ /* 0x000fea0003800200 */
.L_x_1699:
        /* <DEDUP_REMOVED lines=16> */
.L_x_1702:
[----:B------:R-:W-:Y:S05]  /*0a60*/  BSYNC.RECONVERGENT B0 ;  /* 0x0000000000007941 */ /* 0x000fea0003800200 */
.L_x_1701:
        /* <DEDUP_REMOVED lines=33> */
.L_x_1705:
[----:B------:R-:W2:Y:S04]  /*0c80*/  LDG.E.STRONG.GPU R10, desc[UR14][R8.64] ;  /* 0x0000000e080a7981 */ /* 0x000ea8000c1ef900 */
[----:B--2---:R-:W-:Y:S01]  /*0c90*/  CCTL.IVALL ;  /* 0x00000000ff00798f */ /* 0x004fe20002000000 */
[----:B------:R-:W-:Y:S05]  /*0ca0*/  YIELD ;  /* 0x0000000000007946 */ /* 0x000fea0003800000 */
[----:B------:R-:W-:-:S13]  /*0cb0*/  ISETP.NE.AND P4, PT, R10, R17, PT ;  /* 0x000000110a00720c */ /* 0x000fda0003f85270 */
[----:B------:R-:W-:Y:S05]  /*0cc0*/  @P4 BRA `(.L_x_1705) ;  /* 0xfffffffc00ec4947 */ /* 0x000fea000383ffff */
.L_x_1704:
        /* <DEDUP_REMOVED lines=14> */
.L_x_1707:
        /* <DEDUP_REMOVED lines=91> */
.L_x_1706:
        /* <DEDUP_REMOVED lines=53> */
.L_x_1708:
        /* <DEDUP_REMOVED lines=27> */
.L_x_1709:
        /* <DEDUP_REMOVED lines=13> */
.L_x_1710:
[----:B------:R-:W-:Y:S05]  /*1930*/  BSYNC.RECONVERGENT B0 ;  /* 0x0000000000007941 */ /* 0x000fea0003800200 */
.L_x_1703:
        /* <DEDUP_REMOVED lines=35> */
[----:B--2---:R-:W-:Y:S02]  /*1b70*/  HADD2.F32 R10, -RZ, R26.H0_H0 ;  /* 0x2000001aff0a7230 */ /* 0x004fe40000004100 */
[----:B---3--:R-:W-:Y:S02]  /*1b80*/  HADD2.F32 R11, -RZ, R27.H0_H0 ;  /* 0x2000001bff0b7230 */ /* 0x008fe40000004100 */
[----:B----4-:R-:W-:Y:S02]  /*1b90*/  HADD2.F32 R17, -RZ, R28.H0_H0 ;  /* 0x2000001cff117230 */ /* 0x010fe40000004100 */
[----:B-----5:R-:W-:Y:S01]  /*1ba0*/  HADD2.F32 R16, -RZ, R29.H0_H0 ;  /* 0x2000001dff107230 */ /* 0x020fe20000004100 */
        /* <DEDUP_REMOVED lines=15> */
[----:B------:R-:W-:Y:S02]  /*1ca0*/  IMAD.MOV.U32 R6, RZ, RZ, R20 ;  /* 0x000000ffff067224 */ /* 0x000fe400078e0014 */
[-C--:B------:R-:W-:Y:S01]  /*1cb0*/  FMUL.FTZ R15, R15, R8.reuse ;  /* 0x000000080f0f7220 */ /* 0x080fe20000410000 */
[----:B------:R-:W-:-:S03]  /*1cc0*/  FMUL.FTZ R19, R19, R8 ;  /* 0x0000000813137220 */ /* 0x000fc60000410000 */
[----:B------:R-:W-:Y:S01]  /*1cd0*/  FFMA.FTZ R24, R10, R15, R17 ;  /* 0x0000000f0a187223 */ /* 0x000fe20000010011 */
        /* <DEDUP_REMOVED lines=9> */
.L_x_1714:
[----:B------:R-:W-:Y:S05]  /*1d70*/  BSYNC.RECONVERGENT B1 ;  /* 0x0000000000017941 */ /* 0x000fea0003800200 */
.L_x_1713:
[----:B------:R-:W-:Y:S05]  /*1d80*/  @P2 BRA `(.L_x_1715) ;  /* 0x00000004004c2947 */ /* 0x000fea0003800000 */
[----:B------:R-:W1:Y:S01]  /*1d90*/  LDCU.64 UR10, c[0x0][0x3e0] ;  /* 0x00007c00ff0a77ac */ /* 0x000e620008000a00 */
[----:B------:R-:W-:Y:S01]  /*1da0*/  FADD.FTZ R13, R13, -R5 ;  /* 0x800000050d0d7221 */ /* 0x000fe20000010000 */
[----:B------:R-:W-:Y:S02]  /*1db0*/  IMAD.MOV.U32 R21, RZ, RZ, R23 ;  /* 0x000000ffff157224 */ /* 0x000fe400078e0017 */
[----:B------:R-:W-:Y:S01]  /*1dc0*/  FADD.FTZ R5, R12, -R5 ;  /* 0x800000050c057221 */ /* 0x000fe20000010000 */
[----:B------:R-:W2:Y:S01]  /*1dd0*/  LDCU.64 UR12, c[0x0][0x380] ;  /* 0x00007000ff0c77ac */ /* 0x000ea20008000a00 */
[-C--:B------:R-:W-:Y:S02]  /*1de0*/  FMUL.FTZ R13, R13, R8.reuse ;  /* 0x000000080d0d7220 */ /* 0x080fe40000410000 */
[----:B------:R-:W-:Y:S02]  /*1df0*/  FMUL.FTZ R5, R5, R8 ;  /* 0x0000000805057220 */ /* 0x000fe40000410000 */
[----:B------:R-:W-:-:S02]  /*1e00*/  FFMA.FTZ R13, R10, R13, R17 ;  /* 0x0000000d0a0d7223 */ /* 0x000fc40000010011 */
        /* <DEDUP_REMOVED lines=10> */
.L_x_1712:
        /* <DEDUP_REMOVED lines=20> */
[----:B0-----:R-:W-:-:S04]  /*1ff0*/  FADD.FTZ R24, R19, 1 ;  /* 0x3f80000013187421 */ /* 0x001fc80000010000 */
[----:B------:R-:W0:Y:S01]  /*2000*/  MUFU.RCP R18, R18 ;  /* 0x0000001200127308 */ /* 0x000e220000001000 */
[----:B------:R-:W-:-:S04]  /*2010*/  IMAD.WIDE.U32 R6, R3, UR10, R6 ;  /* 0x0000000a03067c25 */ /* 0x000fc8000f8e0006 */
[----:B------:R-:W-:-:S03]  /*2020*/  IMAD.IADD R27, R7, 0x1, R27 ;  /* 0x00000001071b7824 */ /* 0x000fc600078e021b */
[----:B------:R-:W2:Y:S01]  /*2030*/  MUFU.RCP R25, R24 ;  /* 0x0000001800197308 */ /* 0x000ea20000001000 */
[----:B0-----:R-:W-:Y:S01]  /*2040*/  FMUL.FTZ R19, R15, R18 ;  /* 0x000000120f137220 */ /* 0x001fe20000410000 */
[----:B--2---:R-:W-:Y:S01]  /*2050*/  FMUL.FTZ R18, R14, R25 ;  /* 0x000000190e127220 */ /* 0x004fe20000410000 */
[----:B-1----:R-:W-:-:S04]  /*2060*/  LEA R14, P1, R6, UR12, 0x1 ;  /* 0x0000000c060e7c11 */ /* 0x002fc8000f8208ff */
[----:B------:R-:W-:Y:S02]  /*2070*/  LEA.HI.X R15, R6, UR13, R27, 0x1, P1 ;  /* 0x0000000d060f7c11 */ /* 0x000fe400088f0c1b */
[----:B------:R-:W-:-:S05]  /*2080*/  F2FP.BF16.F32.PACK_AB R19, R18, R19 ;  /* 0x000000131213723e */ /* 0x000fca00000010ff */
[----:B------:R0:W-:Y:S02]  /*2090*/  STG.E desc[UR14][R14.64], R19 ;  /* 0x000000130e007986 */ /* 0x0001e4000c10190e */
.L_x_1717:
[----:B------:R-:W-:Y:S05]  /*20a0*/  BSYNC.RECONVERGENT B1 ;  /* 0x0000000000017941 */ /* 0x000fea0003800200 */
.L_x_1716:
        /* <DEDUP_REMOVED lines=17> */
[----:B0-----:R-:W-:Y:S01]  /*21c0*/  IMAD R14, R6, UR10, RZ ;  /* 0x0000000a060e7c24 */ /* 0x001fe2000f8e02ff */
[----:B------:R-:W-:Y:S02]  /*21d0*/  MOV R6, R20 ;  /* 0x0000001400067202 */ /* 0x000fe40000000f00 */
[----:B------:R-:W0:Y:S03]  /*21e0*/  MUFU.EX2 R12, R12 ;  /* 0x0000000c000c7308 */ /* 0x000e260000000800 */
[----:B------:R-:W-:-:S04]  /*21f0*/  IMAD.WIDE.U32 R6, R9, UR10, R6 ;  /* 0x0000000a09067c25 */ /* 0x000fc8000f8e0006 */
[----:B------:R-:W-:Y:S02]  /*2200*/  IMAD R9, R9, UR11, R14 ;  /* 0x0000000b09097c24 */ /* 0x000fe4000f8e020e */
[----:B--2---:R-:W-:-:S03]  /*2210*/  FADD.FTZ R8, R5, 1 ;  /* 0x3f80000005087421 */ /* 0x004fc60000010000 */
[----:B------:R-:W-:Y:S01]  /*2220*/  IADD3 R9, PT, PT, R7, R9, RZ ;  /* 0x0000000907097210 */ /* 0x000fe20007ffe0ff */
[----:B0-----:R-:W-:Y:S01]  /*2230*/  FADD.FTZ R13, R12, 1 ;  /* 0x3f8000000c0d7421 */ /* 0x001fe20000010000 */
[----:B------:R1:W0:Y:S08]  /*2240*/  MUFU.RCP R11, R8 ;  /* 0x00000008000b7308 */ /* 0x0002300000001000 */
[----:B------:R-:W2:Y:S01]  /*2250*/  MUFU.RCP R13, R13 ;  /* 0x0000000d000d7308 */ /* 0x000ea20000001000 */
[----:B-1----:R-:W-:-:S04]  /*2260*/  LEA R8, P1, R6, UR12, 0x1 ;  /* 0x0000000c06087c11 */ /* 0x002fc8000f8208ff */
[----:B------:R-:W-:Y:S01]  /*2270*/  LEA.HI.X R9, R6, UR13, R9, 0x1, P1 ;  /* 0x0000000d06097c11 */ /* 0x000fe200088f0c09 */
[----:B0-----:R-:W-:Y:S01]  /*2280*/  FMUL.FTZ R11, R10, R11 ;  /* 0x0000000b0a0b7220 */ /* 0x001fe20000410000 */
[----:B--2---:R-:W-:-:S05]  /*2290*/  FMUL.FTZ R10, R16, R13 ;  /* 0x0000000d100a7220 */ /* 0x004fca0000410000 */
[----:B------:R-:W-:-:S05]  /*22a0*/  F2FP.BF16.F32.PACK_AB R11, R10, R11 ;  /* 0x0000000b0a0b723e */ /* 0x000fca00000010ff */
[----:B------:R2:W-:Y:S02]  /*22b0*/  STG.E desc[UR14][R8.64], R11 ;  /* 0x0000000b08007986 */ /* 0x0005e4000c10190e */
.L_x_1715:
[----:B------:R-:W-:Y:S05]  /*22c0*/  BSYNC.RECONVERGENT B0 ;  /* 0x0000000000007941 */ /* 0x000fea0003800200 */
.L_x_1711:
[----:B------:R-:W-:Y:S02]  /*22d0*/  UIADD3 UR8, UPT, UPT, UR19, UR8, URZ ;  /* 0x0000000813087290 */ /* 0x000fe4000fffe0ff */
[----:B------:R-:W-:Y:S02]  /*22e0*/  UIADD3 UR4, UPT, UPT, UR4, 0x1, URZ ;  /* 0x0000000104047890 */ /* 0x000fe4000fffe0ff */
[----:B------:R-:W-:-:S09]  /*22f0*/  UISETP.GE.AND UP1, UPT, UR8, UR7, UPT ;  /* 0x000000070800728c */ /* 0x000fd2000bf26270 */
[----:B------:R-:W-:Y:S05]  /*2300*/  BRA.U !UP1, `(.L_x_1718) ;  /* 0xffffffdd09a87547 */ /* 0x000fea000b83ffff */
[----:B------:R-:W-:Y:S05]  /*2310*/  EXIT ;  /* 0x000000000000794d */ /* 0x000fea0003800000 */
.L_x_1719:
        /* <DEDUP_REMOVED lines=14> */
.L_x_2512:


//--------------------- .text._Z35group_norm_nhwc_fwd_one_pass_kernelI11Bf16IOFp16WLi256ELi4ELi128EEv26Group_norm_nhwc_fwd_params --------------------------
	.section	.text._Z35group_norm_nhwc_fwd_one_pass_kernelI11Bf16IOFp16WLi256ELi4ELi128EEv26Group_norm_nhwc_fwd_params,"ax",@progbits
	.align	128
        .global         _Z35group_norm_nhwc_fwd_one_pass_kernelI11Bf16IOFp16WLi256ELi4ELi128EEv26Group_norm_nhwc_fwd_params
        .type           _Z35group_norm_nhwc_fwd_one_pass_kernelI11Bf16IOFp16WLi256ELi4ELi128EEv26Group_norm_nhwc_fwd_params,@function
        .size           _Z35group_norm_nhwc_fwd_one_pass_kernelI11Bf16IOFp16WLi256ELi4ELi128EEv26Group_norm_nhwc_fwd_params,(.L_x_2513 - _Z35group_norm_nhwc_fwd_one_pass_kernelI11Bf16IOFp16WLi256ELi4ELi128EEv26Group_norm_nhwc_fwd_params)
        .other          _Z35group_norm_nhwc_fwd_one_pass_kernelI11Bf16IOFp16WLi256ELi4ELi128EEv26Group_norm_nhwc_fwd_params,@"STO_CUDA_ENTRY STV_DEFAULT"
_Z35group_norm_nhwc_fwd_one_pass_kernelI11Bf16IOFp16WLi256ELi4ELi128EEv26Group_norm_nhwc_fwd_params:
.text._Z35group_norm_nhwc_fwd_one_pass_kernelI11Bf16IOFp16WLi256ELi4ELi128EEv26Group_norm_nhwc_fwd_params:
        /* <DEDUP_REMOVED lines=34> */
.L_x_1747:
[----:B0-----:R-:W0:Y:S01]  /*0220*/  LDCU UR5, c[0x0][0x3f8] ;  /* 0x00007f00ff0577ac */ /* 0x001e220008000800 */
[----:B------:R-:W-:Y:S01]  /*0230*/  IABS R8, UR9 ;  /* 0x0000000900087c13 */ /* 0x000fe20008000000 */
[----:B------:R-:W-:Y:S01]  /*0240*/  VIADD R16, R22, 0x80 ;  /* 0x0000008016107836 */ /* 0x000fe20000000000 */
[----:B-1----:R-:W1:Y:S02]  /*0250*/  LDCU.64 UR14, c[0x0][0x3e8] ;  /* 0x00007d00ff0e77ac */ /* 0x002e640008000a00 */
[----:B------:R-:W-:Y:S02]  /*0260*/  R2UR UR12, R8 ;  /* 0x00000000080c72ca */ /* 0x000fe400000e0000 */
[----:B------:R-:W-:Y:S01]  /*0270*/  SHF.R.S32.HI R17, RZ, 0x1f, R16 ;  /* 0x0000001fff117819 */ /* 0x000fe20000011410 */
[----:B------:R-:W3:Y:S01]  /*0280*/  LDCU.64 UR18, c[0x0][0x3f0] ;  /* 0x00007e00ff1277ac */ /* 0x000ee20008000a00 */
[----:B0-----:R-:W-:Y:S01]  /*0290*/  MOV R3, UR5 ;  /* 0x0000000500037c02 */ /* 0x001fe20008000f00 */
[----:B------:R-:W-:-:S03]  /*02a0*/  UISETP.NE.AND UP1, UPT, UR5, URZ, UPT ;  /* 0x000000ff0500728c */ /* 0x000fc6000bf25270 */
[----:B--2---:R-:W-:Y:S02]  /*02b0*/  IABS R6, R3 ;  /* 0x0000000300067213 */ /* 0x004fe40000000000 */
[----:B-1----:R-:W-:Y:S02]  /*02c0*/  ISETP.GE.U32.AND P3, PT, R22, UR14, PT ;  /* 0x0000000e16007c0c */ /* 0x002fe4000bf66070 */
[----:B------:R-:W0:Y:S02]  /*02d0*/  I2F.RP R3, R6 ;  /* 0x0000000600037306 */ /* 0x000e240000209400 */
[----:B------:R-:W-:-:S06]  /*02e0*/  ISETP.GE.AND.EX P3, PT, R2, UR15, PT, P3 ;  /* 0x0000000f02007c0c */ /* 0x000fcc000bf66330 */
[----:B0-----:R-:W0:Y:S02]  /*02f0*/  MUFU.RCP R3, R3 ;  /* 0x0000000300037308 */ /* 0x001e240000001000 */
[----:B0-----:R-:W-:-:S06]  /*0300*/  VIADD R4, R3, 0xffffffe ;  /* 0x0ffffffe03047836 */ /* 0x001fcc0000000000 */
[----:B------:R0:W1:Y:S02]  /*0310*/  F2I.FTZ.U32.TRUNC.NTZ R5, R4 ;  /* 0x0000000400057305 */ /* 0x000064000021f000 */
[----:B0-----:R-:W-:-:S05]  /*0320*/  HFMA2 R4, -RZ, RZ, 0, 0 ;  /* 0x00000000ff047431 */ /* 0x001fca00000001ff */
[----:B------:R-:W-:Y:S02]  /*0330*/  R2UR UR10, R4 ;  /* 0x00000000040a72ca */ /* 0x000fe400000e0000 */
[----:B-1----:R-:W-:Y:S02]  /*0340*/  R2UR UR11, R5 ;  /* 0x00000000050b72ca */ /* 0x002fe400000e0000 */
[----:B------:R-:W-:-:S05]  /*0350*/  IADD3 R7, PT, PT, RZ, -R5, RZ ;  /* 0x80000005ff077210 */ /* 0x000fca0007ffe0ff */
[----:B------:R-:W-:-:S06]  /*0360*/  IMAD R7, R7, R6, RZ ;  /* 0x0000000607077224 */ /* 0x000fcc00078e02ff */
[----:B------:R-:W-:Y:S01]  /*0370*/  IMAD.HI.U32 R7, R5, R7, UR10 ;  /* 0x0000000a05077e27 */ /* 0x000fe2000f8e0007 */
[----:B---3--:R-:W-:-:S04]  /*0380*/  MOV R5, UR18 ;  /* 0x0000001200057c02 */ /* 0x008fc80008000f00 */
[----:B------:R-:W-:Y:S02]  /*0390*/  R2UR UR10, R7 ;  /* 0x00000000070a72ca */ /* 0x000fe400000e0000 */
[----:B------:R-:W-:-:S04]  /*03a0*/  IADD3 R7, PT, PT, R22, 0x40, RZ ;  /* 0x0000004016077810 */ /* 0x000fc80007ffe0ff */
[----:B------:R-:W-:-:S07]  /*03b0*/  ISETP.GE.U32.AND P2, PT, R7, UR14, PT ;  /* 0x0000000e07007c0c */ /* 0x000fce000bf46070 */
[----:B------:R-:W-:Y:S02]  /*03c0*/  UIMAD.WIDE.U32 UR10, UR10, UR12, URZ ;  /* 0x0000000c0a0a72a5 */ /* 0x000fe4000f8e00ff */
[----:B------:R-:W-:-:S04]  /*03d0*/  ULOP3.LUT UR10, UR9, UR5, URZ, 0x3c, !UPT ;  /* 0x00000005090a7292 */ /* 0x000fc8000f8e3cff */
[----:B------:R-:W-:-:S04]  /*03e0*/  IMAD R3, RZ, RZ, -UR11 ;  /* 0x8000000bff037e24 */ /* 0x000fc8000f8e02ff */
        /* <DEDUP_REMOVED lines=36> */
[----:B------:R-:W-:Y:S01]  /*0630*/  VIADD R25, R27, UR5 ;  /* 0x000000051b197c36 */ /* 0x000fe20008000000 */
[----:B------:R-:W-:Y:S01]  /*0640*/  @!P2 MOV R24, R26 ;  /* 0x0000001a0018a202 */ /* 0x000fe20000000f00 */
[----:B---3--:R-:W-:Y:S01]  /*0650*/  @!P1 IMAD R18, R17, R8, RZ ;  /* 0x0000000811129224 */ /* 0x008fe200078e02ff */
[----:B------:R-:W-:Y:S01]  /*0660*/  @!P1 MOV R28, R26 ;  /* 0x0000001a001c9202 */ /* 0x000fe20000000f00 */
[----:B------:R-:W-:-:S02]  /*0670*/  @!P1 IMAD.MOV.U32 R29, RZ, RZ, R25 ;  /* 0x000000ffff1d9224 */ /* 0x000fc400078e0019 */
[----:B------:R-:W-:Y:S02]  /*0680*/  @!P2 IMAD.WIDE.U32 R12, R7, R12, R24 ;  /* 0x0000000c070ca225 */ /* 0x000fe400078e0018 */
[----:B------:R-:W3:Y:S02]  /*0690*/  @!P3 LDC.64 R6, c[0x0][0x3e0] ;  /* 0x0000f800ff06bb82 */ /* 0x000ee40000000a00 */
[C---:B------:R-:W-:Y:S01]  /*06a0*/  @!P1 IMAD R18, R16.reuse, R9, R18 ;  /* 0x0000000910129224 */ /* 0x040fe200078e0212 */
[----:B------:R-:W-:Y:S01]  /*06b0*/  @!P2 IADD3 R19, PT, PT, R13, R19, RZ ;  /* 0x000000130d13a210 */ /* 0x000fe20007ffe0ff */
[----:B------:R-:W-:Y:S01]  /*06c0*/  @!P1 IMAD.WIDE.U32 R16, R16, R8, R28 ;  /* 0x0000000810109225 */ /* 0x000fe200078e001c */
[----:B-1----:R-:W-:-:S03]  /*06d0*/  @!P2 LEA R10, P5, R12, R10, 0x1 ;  /* 0x0000000a0c0aa211 */ /* 0x002fc600078a08ff */
[----:B------:R-:W1:Y:S01]  /*06e0*/  @!P3 LDC.64 R8, c[0x0][0x390] ;  /* 0x0000e400ff08bb82 */ /* 0x000e620000000a00 */
[----:B------:R-:W-:Y:S02]  /*06f0*/  @!P2 LEA.HI.X R11, R12, R11, R19, 0x1, P5 ;  /* 0x0000000b0c0ba211 */ /* 0x000fe400028f0c13 */
[----:B------:R-:W-:Y:S02]  /*0700*/  @!P1 IADD3 R17, PT, PT, R17, R18, RZ ;  /* 0x0000001211119210 */ /* 0x000fe40007ffe0ff */
[----:B0-----:R-:W-:-:S03]  /*0710*/  @!P1 LEA R18, P5, R16, R4, 0x1 ;  /* 0x0000000410129211 */ /* 0x001fc600078a08ff */
[----:B------:R-:W0:Y:S01]  /*0720*/  @!P4 LDC.64 R12, c[0x0][0x3e0] ;  /* 0x0000f800ff0ccb82 */ /* 0x000e220000000a00 */
        /* <DEDUP_REMOVED lines=17> */
[----:B------:R-:W-:-:S04]  /*0840*/  @!P4 IMAD.WIDE.U32 R6, R3, R12, R6 ;  /* 0x0000000c0306c225 */ /* 0x000fc800078e0006 */
[----:B------:R-:W-:Y:S01]  /*0850*/  HFMA2 R14, -RZ, RZ, 0, 0 ;  /* 0x00000000ff0e7431 */ /* 0x000fe200000001ff */
[----:B------:R-:W-:Y:S02]  /*0860*/  @!P4 IADD3 R3, PT, PT, R7, R13, RZ ;  /* 0x0000000d0703c210 */ /* 0x000fe40007ffe0ff */
[----:B---3--:R-:W-:Y:S01]  /*0870*/  @!P4 LEA R12, P2, R6, R4, 0x1 ;  /* 0x00000004060cc211 */ /* 0x008fe200078408ff */
[----:B0-----:R-:W-:-:S03]  /*0880*/  HFMA2 R8, -RZ, RZ, 0, 0 ;  /* 0x00000000ff087431 */ /* 0x001fc600000001ff */
        /* <DEDUP_REMOVED lines=8> */
[C---:B----4-:R-:W-:Y:S02]  /*0910*/  PRMT R4, R16.reuse, 0x7632, R4 ;  /* 0x0000763210047816 */ /* 0x050fe40000000004 */
[----:B------:R-:W-:Y:S02]  /*0920*/  SHF.L.U32 R5, R16, 0x10, RZ ;  /* 0x0000001010057819 */ /* 0x000fe400000006ff */
[----:B------:R-:W-:Y:S01]  /*0930*/  SHF.L.U32 R6, R6, 0x10, RZ ;  /* 0x0000001006067819 */ /* 0x000fe200000006ff */
[----:B------:R-:W-:-:S04]  /*0940*/  IMAD.U32 R4, R4, 0x10000, RZ ;  /* 0x0001000004047824 */ /* 0x000fc800078e00ff */
[----:B------:R-:W-:Y:S01]  /*0950*/  FMUL.FTZ R10, R4, R4 ;  /* 0x00000004040a7220 */ /* 0x000fe20000410000 */
[----:B0-----:R-:W-:Y:S01]  /*0960*/  FMUL.FTZ R12, R6, R6 ;  /* 0x00000006060c7220 */ /* 0x001fe20000410000 */
[----:B------:R-:W-:Y:S01]  /*0970*/  FADD.FTZ R9, R5, R4 ;  /* 0x0000000405097221 */ /* 0x000fe20000010000 */
[----:B------:R-:W-:Y:S01]  /*0980*/  FADD.FTZ R16, R3, R6 ;  /* 0x0000000603107221 */ /* 0x000fe20000010000 */
[----:B------:R-:W-:Y:S01]  /*0990*/  FFMA.FTZ R10, R5, R5, R10 ;  /* 0x00000005050a7223 */ /* 0x000fe2000001000a */
[----:B------:R-:W-:Y:S01]  /*09a0*/  FFMA.FTZ R11, R3, R3, R12 ;  /* 0x00000003030b7223 */ /* 0x000fe2000001000c */
[----:B------:R-:W-:Y:S01]  /*09b0*/  FADD.FTZ R9, RZ, R9 ;  /* 0x00000009ff097221 */ /* 0x000fe20000010000 */
[C---:B---3--:R-:W-:Y:S01]  /*09c0*/  PRMT R7, R8.reuse, 0x7632, R7 ;  /* 0x0000763208077816 */ /* 0x048fe20000000007 */
[----:B------:R-:W-:Y:S01]  /*09d0*/  FADD.FTZ R10, RZ, R10 ;  /* 0x0000000aff0a7221 */ /* 0x000fe20000010000 */
[----:B------:R-:W-:Y:S02]  /*09e0*/  IMAD.U32 R12, R8, 0x10000, RZ ;  /* 0x00010000080c7824 */ /* 0x000fe400078e00ff */
[----:B------:R-:W-:Y:S01]  /*09f0*/  FADD.FTZ R9, R9, R16 ;  /* 0x0000001009097221 */ /* 0x000fe20000010000 */
[----:B------:R-:W-:Y:S01]  /*0a00*/  SHF.L.U32 R7, R7, 0x10, RZ ;  /* 0x0000001007077819 */ /* 0x000fe200000006ff */
[----:B------:R-:W-:Y:S01]  /*0a10*/  FADD.FTZ R10, R10, R11 ;  /* 0x0000000b0a0a7221 */ /* 0x000fe20000010000 */
[----:B-----5:R-:W-:-:S02]  /*0a20*/  PRMT R13, R14, 0x7632, R13 ;  /* 0x000076320e0d7816 */ /* 0x020fc4000000000d */
[----:B------:R-:W-:Y:S01]  /*0a30*/  SHF.L.U32 R14, R14, 0x10, RZ ;  /* 0x000000100e0e7819 */ /* 0x000fe200000006ff */
[----:B------:R-:W-:Y:S01]  /*0a40*/  FMUL.FTZ R11, R7, R7 ;  /* 0x00000007070b7220 */ /* 0x000fe20000410000 */
[----:B------:R-:W-:Y:S01]  /*0a50*/  SHF.L.U32 R13, R13, 0x10, RZ ;  /* 0x000000100d0d7819 */ /* 0x000fe200000006ff */
[C---:B------:R-:W-:Y:S02]  /*0a60*/  FADD.FTZ R8, R12.reuse, R7 ;  /* 0x000000070c087221 */ /* 0x040fe40000010000 */
        /* <DEDUP_REMOVED lines=36> */
.L_x_1721:
[----:B------:R-:W-:Y:S05]  /*0cb0*/  BSYNC.RECONVERGENT B0 ;  /* 0x0000000000007941 */ /* 0x000fea0003800200 */
.L_x_1720:
        /* <DEDUP_REMOVED lines=16> */
.L_x_1723:
[----:B------:R-:W-:Y:S05]  /*0dc0*/  BSYNC.RECONVERGENT B0 ;  /* 0x0000000000007941 */ /* 0x000fea0003800200 */
.L_x_1722:
        /* <DEDUP_REMOVED lines=33> */
.L_x_1726:
[----:B------:R-:W2:Y:S04]  /*0fe0*/  LDG.E.STRONG.GPU R10, desc[UR16][R8.64] ;  /* 0x00000010080a7981 */ /* 0x000ea8000c1ef900 */
[----:B--2---:R-:W-:Y:S01]  /*0ff0*/  CCTL.IVALL ;  /* 0x00000000ff00798f */ /* 0x004fe20002000000 */
[----:B------:R-:W-:Y:S05]  /*1000*/  YIELD ;  /* 0x0000000000007946 */ /* 0x000fea0003800000 */
[----:B------:R-:W-:-:S13]  /*1010*/  ISETP.NE.AND P4, PT, R10, R19, PT ;  /* 0x000000130a00720c */ /* 0x000fda0003f85270 */
[----:B------:R-:W-:Y:S05]  /*1020*/  @P4 BRA `(.L_x_1726) ;  /* 0xfffffffc00ec4947 */ /* 0x000fea000383ffff */
.L_x_1725:
        /* <DEDUP_REMOVED lines=15> */
.L_x_1728:
        /* <DEDUP_REMOVED lines=91> */
.L_x_1727:
        /* <DEDUP_REMOVED lines=52> */
.L_x_1729:
        /* <DEDUP_REMOVED lines=28> */
.L_x_1730:
        /* <DEDUP_REMOVED lines=13> */
.L_x_1731:
[----:B------:R-:W-:Y:S05]  /*1ca0*/  BSYNC.RECONVERGENT B0 ;  /* 0x0000000000007941 */ /* 0x000fea0003800200 */
.L_x_1724:
        /* <DEDUP_REMOVED lines=36> */
[----:B--2---:R-:W-:Y:S02]  /*1ef0*/  HADD2.F32 R9, -RZ, R18.H0_H0 ;  /* 0x20000012ff097230 */ /* 0x004fe40000004100 */
[----:B---3--:R-:W-:Y:S02]  /*1f00*/  HADD2.F32 R16, -RZ, R16.H0_H0 ;  /* 0x20000010ff107230 */ /* 0x008fe40000004100 */
[----:B----4-:R-:W-:Y:S02]  /*1f10*/  HADD2.F32 R10, -RZ, R10.H0_H0 ;  /* 0x2000000aff0a7230 */ /* 0x010fe40000004100 */
[----:B-----5:R-:W-:Y:S01]  /*1f20*/  HADD2.F32 R11, -RZ, R11.H0_H0 ;  /* 0x2000000bff0b7230 */ /* 0x020fe20000004100 */
        /* <DEDUP_REMOVED lines=24> */
.L_x_1735:
[----:B------:R-:W-:Y:S05]  /*20b0*/  BSYNC.RECONVERGENT B1 ;  /* 0x0000000000017941 */ /* 0x000fea0003800200 */
.L_x_1734:
        /* <DEDUP_REMOVED lines=24> */
.L_x_1737:
[----:B------:R-:W-:Y:S05]  /*2240*/  BSYNC.RECONVERGENT B1 ;  /* 0x0000000000017941 */ /* 0x000fea0003800200 */
.L_x_1736:
        /* <DEDUP_REMOVED lines=27> */
.L_x_1739:
[----:B------:R-:W-:Y:S05]  /*2400*/  BSYNC.RECONVERGENT B1 ;  /* 0x0000000000017941 */ /* 0x000fea0003800200 */
.L_x_1738:
        /* <DEDUP_REMOVED lines=19> */
.L_x_1733:
        /* <DEDUP_REMOVED lines=33> */
.L_x_1742:
[----:B------:R-:W-:Y:S05]  /*2750*/  BSYNC.RECONVERGENT B1 ;  /* 0x0000000000017941 */ /* 0x000fea0003800200 */
.L_x_1741:
        /* <DEDUP_REMOVED lines=35> */
.L_x_1744:
[----:B------:R-:W-:Y:S05]  /*2990*/  BSYNC.RECONVERGENT B1 ;  /* 0x0000000000017941 */ /* 0x000fea0003800200 */
.L_x_1743:
        /* <DEDUP_REMOVED lines=34> */
.L_x_1746:
[----:B------:R-:W-:Y:S05]  /*2bc0*/  BSYNC.RECONVERGENT B1 ;  /* 0x0000000000017941 */ /* 0x000fea0003800200 */
.L_x_1745:
        /* <DEDUP_REMOVED lines=29> */
.L_x_1740:
[----:B------:R-:W-:Y:S05]  /*2da0*/  BSYNC.RECONVERGENT B0 ;  /* 0x0000000000007941 */ /* 0x000fea0003800200 */
.L_x_1732:
[----:B------:R-:W-:Y:S02]  /*2db0*/  UIADD3 UR9, UPT, UPT, UR21, UR9, URZ ;  /* 0x0000000915097290 */ /* 0x000fe4000fffe0ff */
[----:B------:R-:W-:Y:S02]  /*2dc0*/  UIADD3 UR4, UPT, UPT, UR4, 0x1, URZ ;  /* 0x0000000104047890 */ /* 0x000fe4000fffe0ff */
[----:B------:R-:W-:-:S09]  /*2dd0*/  UISETP.GE.AND UP1, UPT, UR9, UR7, UPT ;  /* 0x000000070900728c */ /* 0x000fd2000bf26270 */
[----:B------:R-:W-:Y:S05]  /*2de0*/  BRA.U !UP1, `(.L_x_1747) ;  /* 0xffffffd5090c7547 */ /* 0x000fea000b83ffff */
[----:B------:R-:W-:Y:S05]  /*2df0*/  EXIT ;  /* 0x000000000000794d */ /* 0x000fea0003800000 */
.L_x_1748:
        /* <DEDUP_REMOVED lines=16> */
.L_x_2513:


//--------------------- .text._Z35group_norm_nhwc_fwd_one_pass_kernelI11Bf16IOFp16WLi512ELi4ELi128EEv26Group_norm_nhwc_fwd_params --------------------------
	.section	.text._Z35group_norm_nhwc_fwd_one_pass_kernelI11Bf16IOFp16WLi512ELi4ELi128EEv26Group_norm_nhwc_fwd_params,"ax",@progbits
	.align	128
        .global         _Z35group_norm_nhwc_fwd_one_pass_kernelI11Bf16IOFp16WLi512ELi4ELi128EEv26Group_norm_nhwc_fwd_params
        .type           _Z35group_norm_nhwc_fwd_one_pass_kernelI11Bf16IOFp16WLi512ELi4ELi128EEv26Group_norm_nhwc_fwd_params,@function
        .size           _Z35group_norm_nhwc_fwd_one_pass_kernelI11Bf16IOFp16WLi512ELi4ELi128EEv26Group_norm_nhwc_fwd_params,(.L_x_2514 - _Z35group_norm_nhwc_fwd_one_pass_kernelI11Bf16IOFp16WLi512ELi4ELi128EEv26Group_norm_nhwc_fwd_params)
        .other          _Z35group_norm_nhwc_fwd_one_pass_kernelI11Bf16IOFp16WLi512ELi4ELi128EEv26Group_norm_nhwc_fwd_params,@"STO_CUDA_ENTRY STV_DEFAULT"
_Z35group_norm_nhwc_fwd_one_pass_kernelI11Bf16IOFp16WLi512ELi4ELi128EEv26Group_norm_nhwc_fwd_params:
.text._Z35group_norm_nhwc_fwd_one_pass_kernelI11Bf16IOFp16WLi512ELi4ELi128EEv26Group_norm_nhwc_fwd_params:
        /* <DEDUP_REMOVED lines=42> */
.L_x_1792:
[----:B0-----:R-:W0:Y:S01]  /*02a0*/  LDCU UR5, c[0x0][0x3f8] ;  /* 0x00007f00ff0577ac */ /* 0x001e220008000800 */
[----:B------:R-:W-:Y:S01]  /*02b0*/  IABS R4, UR9 ;  /* 0x0000000900047c13 */ /* 0x000fe20008000000 */
[----:B------:R-:W-:Y:S01]  /*02c0*/  IMAD.MOV.U32 R18, RZ, RZ, RZ ;  /* 0x000000ffff127224 */ /* 0x000fe200078e00ff */
        /* <DEDUP_REMOVED lines=16> */
[----:B0-----:R-:W-:-:S05]  /*03d0*/  HFMA2 R6, -RZ, RZ, 0, 0 ;  /* 0x00000000ff067431 */ /* 0x001fca00000001ff */
[----:B------:R-:W-:Y:S02]  /*03e0*/  R2UR UR10, R6 ;  /* 0x00000000060a72ca */ /* 0x000fe400000e0000 */
[----:B-----5:R-:W-:Y:S02]  /*03f0*/  R2UR UR11, R7 ;  /* 0x00000000070b72ca */ /* 0x020fe400000e0000 */
[----:B------:R-:W-:-:S05]  /*0400*/  IADD3 R2, PT, PT, RZ, -R7, RZ ;  /* 0x80000007ff027210 */ /* 0x000fca0007ffe0ff */
[----:B------:R-:W-:Y:S01]  /*0410*/  IMAD R11, R2, R9, RZ ;  /* 0x00000009020b7224 */ /* 0x000fe200078e02ff */
[----:B------:R-:W-:-:S04]  /*0420*/  MOV R2, R4 ;  /* 0x0000000400027202 */ /* 0x000fc80000000f00 */
[----:B------:R-:W-:Y:S01]  /*0430*/  R2UR UR12, R2 ;  /* 0x00000000020c72ca */ /* 0x000fe200000e0000 */
[----:B------:R-:W-:-:S04]  /*0440*/  IMAD.HI.U32 R11, R7, R11, UR10 ;  /* 0x0000000a070b7e27 */ /* 0x000fc8000f8e000b */
[----:B---3--:R-:W-:Y:S01]  /*0450*/  IMAD.U32 R7, RZ, RZ, UR18 ;  /* 0x00000012ff077e24 */ /* 0x008fe2000f8e00ff */
[----:B------:R-:W-:Y:S02]  /*0460*/  R2UR UR10, R11 ;  /* 0x000000000b0a72ca */ /* 0x000fe400000e0000 */
[----:B------:R-:W-:-:S04]  /*0470*/  SHF.R.S32.HI R11, RZ, 0x1f, R29 ;  /* 0x0000001fff0b7819 */ /* 0x000fc8000001141d */
[----:B------:R-:W-:-:S07]  /*0480*/  ISETP.GE.AND.EX P3, PT, R11, UR15, PT, P3 ;  /* 0x0000000f0b007c0c */ /* 0x000fce000bf66330 */
[----:B------:R-:W-:Y:S02]  /*0490*/  UIMAD.WIDE.U32 UR10, UR10, UR12, URZ ;  /* 0x0000000c0a0a72a5 */ /* 0x000fe4000f8e00ff */
[----:B------:R-:W-:-:S04]  /*04a0*/  ULOP3.LUT UR10, UR9, UR5, URZ, 0x3c, !UPT ;  /* 0x00000005090a7292 */ /* 0x000fc8000f8e3cff */
[----:B------:R-:W-:Y:S01]  /*04b0*/  IMAD R0, RZ, RZ, -UR11 ;  /* 0x8000000bff007e24 */ /* 0x000fe2000f8e02ff */
[----:B------:R-:W0:Y:S03]  /*04c0*/  @!P3 LDC.64 R16, c[0x0][0x390] ;  /* 0x0000e400ff10bb82 */ /* 0x000e260000000a00 */
        /* <DEDUP_REMOVED lines=35> */
[----:B------:R-:W1:Y:S03]  /*0700*/  @!P2 LDC.64 R6, c[0x0][0x3e0] ;  /* 0x0000f800ff06ab82 */ /* 0x000e660000000a00 */
[----:B------:R-:W-:Y:S02]  /*0710*/  IADD3 R41, PT, PT, R43, UR5, RZ ;  /* 0x000000052b297c10 */ /* 0x000fe4000fffe0ff */
[-C--:B------:R-:W-:Y:S02]  /*0720*/  @!P3 MOV R40, R42.reuse ;  /* 0x0000002a0028b202 */ /* 0x080fe40000000f00 */
[----:B------:R-:W-:Y:S02]  /*0730*/  @!P5 MOV R26, R42 ;  /* 0x0000002a001ad202 */ /* 0x000fe40000000f00 */
[----:B------:R-:W-:Y:S01]  /*0740*/  @!P5 MOV R27, R41 ;  /* 0x00000029001bd202 */ /* 0x000fe20000000f00 */
        /* <DEDUP_REMOVED lines=66> */
[----:B------:R-:W-:Y:S01]  /*0b70*/  @!P4 LEA.HI.X R13, R26, R13, R23, 0x1, P2 ;  /* 0x0000000d1a0dc211 */ /* 0x000fe200010f0c17 */
[----:B------:R-:W-:-:S02]  /*0b80*/  @!P6 IMAD.MOV.U32 R26, RZ, RZ, R42 ;  /* 0x000000ffff1ae224 */ /* 0x000fc400078e002a */
[----:B------:R-:W-:Y:S02]  /*0b90*/  HFMA2 R21, -RZ, RZ, 0, 0 ;  /* 0x00000000ff157431 */ /* 0x000fe400000001ff */
[----:B------:R-:W-:Y:S02]  /*0ba0*/  @!P5 IMAD R23, R5, R10, RZ ;  /* 0x0000000a0517d224 */ /* 0x000fe400078e02ff */
[C---:B------:R-:W-:Y:S01]  /*0bb0*/  @!P6 IMAD R25, R32.reuse, R15, R4 ;  /* 0x0000000f2019e224 */ /* 0x040fe200078e0204 */
[----:B------:R-:W-:Y:S01]  /*0bc0*/  @!P5 MOV R15, R41 ;  /* 0x00000029000fd202 */ /* 0x000fe20000000f00 */
[----:B------:R-:W-:Y:S01]  /*0bd0*/  @!P6 IMAD.WIDE.U32 R26, R32, R14, R26 ;  /* 0x0000000e201ae225 */ /* 0x000fe200078e001a */
[----:B------:R-:W-:Y:S01]  /*0be0*/  @!P5 MOV R14, R42 ;  /* 0x0000002a000ed202 */ /* 0x000fe20000000f00 */
[----:B------:R1:W3:Y:S02]  /*0bf0*/  @!P3 LDG.E R21, desc[UR16][R16.64] ;  /* 0x000000101015b981 */ /* 0x0002e4000c1e1900 */
[----:B------:R-:W-:-:S02]  /*0c00*/  @!P5 IMAD R29, R30, R11, R23 ;  /* 0x0000000b1e1dd224 */ /* 0x000fc400078e0217 */
[----:B------:R-:W-:Y:S02]  /*0c10*/  HFMA2 R23, -RZ, RZ, 0, 0 ;  /* 0x00000000ff177431 */ /* 0x000fe400000001ff */
[----:B------:R-:W-:Y:S01]  /*0c20*/  @!P5 IMAD.WIDE.U32 R14, R30, R10, R14 ;  /* 0x0000000a1e0ed225 */ /* 0x000fe200078e000e */
[----:B------:R-:W-:Y:S02]  /*0c30*/  @!P6 IADD3 R4, PT, PT, R27, R25, RZ ;  /* 0x000000191b04e210 */ /* 0x000fe40007ffe0ff */
[C---:B0-----:R-:W-:Y:S01]  /*0c40*/  @!P6 LEA R10, P2, R26.reuse, R6, 0x1 ;  /* 0x000000061a0ae211 */ /* 0x041fe200078408ff */
[----:B------:R-:W3:Y:S03]  /*0c50*/  @!P4 LDG.E R23, desc[UR16][R12.64] ;  /* 0x000000100c17c981 */ /* 0x000ee6000c1e1900 */
[----:B------:R-:W-:Y:S01]  /*0c60*/  @!P6 LEA.HI.X R11, R26, R7, R4, 0x1, P2 ;  /* 0x000000071a0be211 */ /* 0x000fe200010f0c04 */
[----:B------:R-:W-:Y:S01]  /*0c70*/  IMAD.MOV.U32 R25, RZ, RZ, RZ ;  /* 0x000000ffff197224 */ /* 0x000fe200078e00ff */
[----:B------:R-:W-:-:S02]  /*0c80*/  @!P5 IADD3 R4, PT, PT, R15, R29, RZ ;  /* 0x0000001d0f04d210 */ /* 0x000fc40007ffe0ff */
[----:B-1----:R-:W-:-:S03]  /*0c90*/  @!P5 LEA R16, P2, R14, R8, 0x1 ;  /* 0x000000080e10d211 */ /* 0x002fc600078408ff */
[----:B------:R-:W3:Y:S01]  /*0ca0*/  @!P6 LDG.E R25, desc[UR16][R10.64] ;  /* 0x000000100a19e981 */ /* 0x000ee2000c1e1900 */
[----:B------:R-:W-:Y:S01]  /*0cb0*/  @!P5 LEA.HI.X R17, R14, R9, R4, 0x1, P2 ;  /* 0x000000090e11d211 */ /* 0x000fe200010f0c04 */
[----:B------:R-:W-:-:S06]  /*0cc0*/  HFMA2 R14, -RZ, RZ, 0, 0 ;  /* 0x00000000ff0e7431 */ /* 0x000fcc00000001ff */
[----:B------:R2:W3:Y:S01]  /*0cd0*/  @!P5 LDG.E R14, desc[UR16][R16.64] ;  /* 0x00000010100ed981 */ /* 0x0004e2000c1e1900 */
[C---:B------:R-:W-:Y:S02]  /*0ce0*/  ISETP.GT.AND P2, PT, R22.reuse, 0x1e, PT ;  /* 0x0000001e1600780c */ /* 0x040fe40003f44270 */
[----:B------:R-:W-:Y:S01]  /*0cf0*/  ISETP.GT.AND P3, PT, R22, 0xf, PT ;  /* 0x0000000f1600780c */ /* 0x000fe20003f64270 */
[----:B------:R-:W-:Y:S01]  /*0d00*/  BSSY.RECONVERGENT B0, `(.L_x_1749) ;  /* 0x000005d000007945 */ /* 0x000fe20003800200 */
[----:B--2---:R-:W-:Y:S02]  /*0d10*/  SHF.L.U32 R17, R18, 0x10, RZ ;  /* 0x0000001012117819 */ /* 0x004fe400000006ff */
[C---:B----4-:R-:W-:Y:S02]  /*0d20*/  PRMT R9, R2.reuse, 0x7632, R9 ;  /* 0x0000763202097816 */ /* 0x050fe40000000009 */
[----:B------:R-:W-:-:S03]  /*0d30*/  SHF.L.U32 R2, R2, 0x10, RZ ;  /* 0x0000001002027819 */ /* 0x000fc600000006ff */
[----:B------:R-:W-:-:S04]  /*0d40*/  IMAD.U32 R9, R9, 0x10000, RZ ;  /* 0x0001000009097824 */ /* 0x000fc800078e00ff */
        /* <DEDUP_REMOVED lines=11> */
[----:B------:R-:W-:Y:S02]  /*0e00*/  SHF.L.U32 R11, R19, 0x10, RZ ;  /* 0x00000010130b7819 */ /* 0x000fe400000006ff */
[----:B------:R-:W-:Y:S02]  /*0e10*/  SHF.L.U32 R4, R4, 0x10, RZ ;  /* 0x0000001004047819 */ /* 0x000fe400000006ff */
[----:B------:R-:W-:Y:S01]  /*0e20*/  PRMT R6, R18, 0x7632, R6 ;  /* 0x0000763212067816 */ /* 0x000fe20000000006 */
[----:B------:R-:W-:Y:S01]  /*0e30*/  FFMA.FTZ R15, R2, R2, R15 ;  /* 0x00000002020f7223 */ /* 0x000fe2000001000f */
[----:B------:R-:W-:Y:S01]  /*0e40*/  FADD.FTZ R8, RZ, R8 ;  /* 0x00000008ff087221 */ /* 0x000fe20000010000 */
[----:B------:R-:W-:Y:S01]  /*0e50*/  FMUL.FTZ R12, R4, R4 ;  /* 0x00000004040c7220 */ /* 0x000fe20000410000 */
[C---:B------:R-:W-:Y:S01]  /*0e60*/  FADD.FTZ R10, R11.reuse, R4 ;  /* 0x000000040b0a7221 */ /* 0x040fe20000010000 */
[----:B------:R-:W-:Y:S01]  /*0e70*/  SHF.L.U32 R6, R6, 0x10, RZ ;  /* 0x0000001006067819 */ /* 0x000fe200000006ff */
[----:B------:R-:W-:Y:S01]  /*0e80*/  FADD.FTZ R8, R8, R15 ;  /* 0x0000000f08087221 */ /* 0x000fe20000010000 */
[----:B------:R-:W-:Y:S01]  /*0e90*/  FFMA.FTZ R15, R11, R11, R12 ;  /* 0x0000000b0b0f7223 */ /* 0x000fe2000001000c */
[----:B------:R-:W-:-:S02]  /*0ea0*/  FADD.FTZ R10, R13, R10 ;  /* 0x0000000a0d0a7221 */ /* 0x000fc40000010000 */
[----:B------:R-:W-:Y:S01]  /*0eb0*/  FMUL.FTZ R12, R6, R6 ;  /* 0x00000006060c7220 */ /* 0x000fe20000410000 */
[C---:B------:R-:W-:Y:S01]  /*0ec0*/  FADD.FTZ R13, R17.reuse, R6 ;  /* 0x00000006110d7221 */ /* 0x040fe20000010000 */
[----:B------:R-:W-:Y:S02]  /*0ed0*/  FADD.FTZ R15, R8, R15 ;  /* 0x0000000f080f7221 */ /* 0x000fe40000010000 */
[----:B------:R-:W-:Y:S01]  /*0ee0*/  FFMA.FTZ R12, R17, R17, R12 ;  /* 0x00000011110c7223 */ /* 0x000fe2000001000c */
[----:B------:R-:W-:Y:S01]  /*0ef0*/  FADD.FTZ R13, R10, R13 ;  /* 0x0000000d0a0d7221 */ /* 0x000fe20000010000 */
[C---:B---3--:R-:W-:Y:S02]  /*0f00*/  PRMT R19, R21.reuse, 0x7632, R19 ;  /* 0x0000763215137816 */ /* 0x048fe40000000013 */
[----:B------:R-:W-:-:S03]  /*0f10*/  SHF.L.U32 R8, R21, 0x10, RZ ;  /* 0x0000001015087819 */ /* 0x000fc600000006ff */
[----:B------:R-:W-:Y:S02]  /*0f20*/  IMAD.U32 R19, R19, 0x10000, RZ ;  /* 0x0001000013137824 */ /* 0x000fe400078e00ff */
[----:B------:R-:W-:Y:S01]  /*0f30*/  FADD.FTZ R12, R15, R12 ;  /* 0x0000000c0f0c7221 */ /* 0x000fe20000010000 */
[----:B------:R-:W-:Y:S01]  /*0f40*/  PRMT R10, R23, 0x7632, R10 ;  /* 0x00007632170a7816 */ /* 0x000fe2000000000a */
[----:B------:R-:W-:Y:S01]  /*0f50*/  FMUL.FTZ R15, R19, R19 ;  /* 0x00000013130f7220 */ /* 0x000fe20000410000 */
[----:B------:R-:W-:Y:S01]  /*0f60*/  SHF.L.U32 R21, R23, 0x10, RZ ;  /* 0x0000001017157819 */ /* 0x000fe200000006ff */
[----:B------:R-:W-:Y:S01]  /*0f70*/  FADD.FTZ R16, R8, R19 ;  /* 0x0000001308107221 */ /* 0x000fe20000010000 */
[----:B------:R-:W-:Y:S01]  /*0f80*/  SHF.L.U32 R10, R10, 0x10, RZ ;  /* 0x000000100a0a7819 */ /* 0x000fe200000006ff */
[----:B------:R-:W-:Y:S02]  /*0f90*/  FFMA.FTZ R15, R8, R8, R15 ;  /* 0x00000008080f7223 */ /* 0x000fe4000001000f */
[----:B------:R-:W-:-:S02]  /*0fa0*/  FADD.FTZ R13, R13, R16 ;  /* 0x000000100d0d7221 */ /* 0x000fc40000010000 */
[----:B------:R-:W-:Y:S01]  /*0fb0*/  FADD.FTZ R18, R21, R10 ;  /* 0x0000000a15127221 */ /* 0x000fe20000010000 */
[----:B------:R-:W-:Y:S01]  /*0fc0*/  PRMT R16, R25, 0x7632, R16 ;  /* 0x0000763219107816 */ /* 0x000fe20000000010 */
[----:B------:R-:W-:Y:S01]  /*0fd0*/  FMUL.FTZ R26, R10, R10 ;  /* 0x0000000a0a1a7220 */ /* 0x000fe20000410000 */
[----:B------:R-:W-:Y:S01]  /*0fe0*/  FADD.FTZ R15, R12, R15 ;  /* 0x0000000f0c0f7221 */ /* 0x000fe20000010000 */
[----:B------:R-:W-:Y:S01]  /*0ff0*/  FADD.FTZ R12, R13, R18 ;  /* 0x000000120d0c7221 */ /* 0x000fe20000010000 */
[----:B------:R-:W-:Y:S01]  /*1000*/  SHF.L.U32 R16, R16, 0x10, RZ ;  /* 0x0000001010107819 */ /* 0x000fe200000006ff */
[----:B------:R-:W-:Y:S01]  /*1010*/  FFMA.FTZ R26, R21, R21, R26 ;  /* 0x00000015151a7223 */ /* 0x000fe2000001001a */
[----:B------:R-:W-:Y:S02]  /*1020*/  PRMT R18, R14, 0x7632, R18 ;  /* 0x000076320e127816 */ /* 0x000fe40000000012 */
[----:B------:R-:W-:Y:S01]  /*1030*/  SHF.L.U32 R23, R25, 0x10, RZ ;  /* 0x0000001019177819 */ /* 0x000fe200000006ff */
[----:B------:R-:W-:Y:S01]  /*1040*/  FADD.FTZ R15, R15, R26 ;  /* 0x0000001a0f0f7221 */ /* 0x000fe20000010000 */
[----:B------:R-:W-:Y:S01]  /*1050*/  SHF.L.U32 R18, R18, 0x10, RZ ;  /* 0x0000001012127819 */ /* 0x000fe200000006ff */
[----:B------:R-:W-:Y:S01]  /*1060*/  FMUL.FTZ R26, R16, R16 ;  /* 0x00000010101a7220 */ /* 0x000fe20000410000 */
[----:B------:R-:W-:-:S02]  /*1070*/  IMAD.U32 R25, R14, 0x10000, RZ ;  /* 0x000100000e197824 */ /* 0x000fc400078e00ff */
[C---:B------:R-:W-:Y:S01]  /*1080*/  FADD.FTZ R13, R23.reuse, R16 ;  /* 0x00000010170d7221 */ /* 0x040fe20000010000 */
[----:B------:R-:W-:Y:S01]  /*1090*/  FFMA.FTZ R26, R23, R23, R26 ;  /* 0x00000017171a7223 */ /* 0x000fe2000001001a */
[----:B------:R-:W-:Y:S02]  /*10a0*/  FMUL.FTZ R14, R18, R18 ;  /* 0x00000012120e7220 */ /* 0x000fe40000410000 */
        /* <DEDUP_REMOVED lines=34> */
.L_x_1750:
[----:B------:R-:W-:Y:S05]  /*12d0*/  BSYNC.RECONVERGENT B0 ;  /* 0x0000000000007941 */ /* 0x000fea0003800200 */
.L_x_1749:
        /* <DEDUP_REMOVED lines=16> */
.L_x_1752:
[----:B------:R-:W-:Y:S05]  /*13e0*/  BSYNC.RECONVERGENT B0 ;  /* 0x0000000000007941 */ /* 0x000fea0003800200 */
.L_x_1751:
        /* <DEDUP_REMOVED lines=19> */
[----:B------:R-:W-:Y:S01]  /*1520*/  IMAD.U32 R45, RZ, RZ, UR11 ;  /* 0x0000000bff2d7e24 */ /* 0x000fe2000f8e00ff */
[----:B----4-:R-:W-:Y:S02]  /*1530*/  LEA R12, P4, R15, R12, 0x2 ;  /* 0x0000000c0f0c7211 */ /* 0x010fe400078810ff */
[----:B------:R-:W-:Y:S02]  /*1540*/  MOV R15, UR13 ;  /* 0x0000000d000f7c02 */ /* 0x000fe40008000f00 */
        /* <DEDUP_REMOVED lines=11> */
.L_x_1755:
[----:B----4-:R-:W2:Y:S04]  /*1600*/  LDG.E.STRONG.GPU R14, desc[UR16][R12.64] ;  /* 0x000000100c0e7981 */ /* 0x010ea8000c1ef900 */
[----:B--2---:R-:W-:Y:S01]  /*1610*/  CCTL.IVALL ;  /* 0x00000000ff00798f */ /* 0x004fe20002000000 */
[----:B------:R-:W-:Y:S05]  /*1620*/  YIELD ;  /* 0x0000000000007946 */ /* 0x000fea0003800000 */
[----:B------:R-:W-:-:S13]  /*1630*/  ISETP.NE.AND P4, PT, R14, R29, PT ;  /* 0x0000001d0e00720c */ /* 0x000fda0003f85270 */
[----:B------:R-:W-:Y:S05]  /*1640*/  @P4 BRA `(.L_x_1755) ;  /* 0xfffffffc00ec4947 */ /* 0x000fea000383ffff */
.L_x_1754:
        /* <DEDUP_REMOVED lines=15> */
.L_x_1757:
        /* <DEDUP_REMOVED lines=13> */
[----:B------:R-:W-:-:S05]  /*1810*/  MOV R15, UR27 ;  /* 0x0000001b000f7c02 */ /* 0x000fca0008000f00 */
[----:B-1----:R-:W-:Y:S01]  /*1820*/  IMAD.U32 R28, RZ, RZ, UR26 ;  /* 0x0000001aff1c7e24 */ /* 0x002fe2000f8e00ff */
[----:B------:R-:W4:Y:S01]  /*1830*/  @!P4 LDG.E.64 R14, desc[UR16][R14.64] ;  /* 0x000000100e0ec981 */ /* 0x000f22000c1e1b00 */
[----:B------:R-:W-:-:S03]  /*1840*/  UIADD3 UR26, UPT, UPT, UR5, 0x3, URZ ;  /* 0x00000003051a7890 */ /* 0x000fc6000fffe0ff */
[----:B------:R-:W-:-:S03]  /*1850*/  ISETP.EQ.OR P5, PT, R28, UR20, P3 ;  /* 0x000000141c007c0c */ /* 0x000fc60009fa2670 */
[----:B------:R-:W-:-:S04]  /*1860*/  MOV R28, UR26 ;  /* 0x0000001a001c7c02 */ /* 0x000fc80008000f00 */
[----:B------:R-:W-:-:S06]  /*1870*/  ISETP.EQ.OR P6, PT, R28, UR20, P3 ;  /* 0x000000141c007c0c */ /* 0x000fcc0009fc2670 */
        /* <DEDUP_REMOVED lines=34> */
[----:B------:R-:W-:Y:S01]  /*1aa0*/  IMAD.U32 R12, RZ, RZ, UR26 ;  /* 0x0000001aff0c7e24 */ /* 0x000fe2000f8e00ff */
[----:B------:R-:W-:Y:S01]  /*1ab0*/  UIADD3 UR26, UPT, UPT, UR5, 0x7, URZ ;  /* 0x00000007051a7890 */ /* 0x000fe2000fffe0ff */
[----:B------:R-:W-:-:S03]  /*1ac0*/  @!P6 FADD.FTZ R27, R27, R13 ;  /* 0x0000000d1b1be221 */ /* 0x000fc60000010000 */
[----:B------:R-:W-:Y:S02]  /*1ad0*/  ISETP.EQ.OR P6, PT, R12, UR20, P3 ;  /* 0x000000140c007c0c */ /* 0x000fe40009fc2670 */
[----:B------:R-:W-:-:S04]  /*1ae0*/  MOV R12, UR26 ;  /* 0x0000001a000c7c02 */ /* 0x000fc80008000f00 */
[----:B------:R-:W-:-:S07]  /*1af0*/  ISETP.EQ.OR P5, PT, R12, UR20, P3 ;  /* 0x000000140c007c0c */ /* 0x000fce0009fa2670 */
[----:B------:R-:W-:-:S05]  /*1b00*/  VOTEU.ALL UP1, P6 ;  /* 0x0000000000ff7886 */ /* 0x000fca0003020000 */
[----:B------:R-:W-:Y:S01]  /*1b10*/  @!UP1 UIMAD.WIDE.U32 UR26, UR12, 0x8, UR18 ;  /* 0x000000080c1a98a5 */ /* 0x000fe2000f8e0012 */
[----:B------:R-:W-:-:S05]  /*1b20*/  VOTEU.ALL UP1, P5 ;  /* 0x0000000000ff7886 */ /* 0x000fca0002820000 */
[----:B------:R-:W-:Y:S02]  /*1b30*/  MOV R12, UR26 ;  /* 0x0000001a000c7c02 */ /* 0x000fe40008000f00 */
        /* <DEDUP_REMOVED lines=27> */
.L_x_1756:
[----:B----4-:R-:W-:-:S04]  /*1cf0*/  LOP3.LUT R12, R20, 0x7, RZ, 0xc0, !PT ;  /* 0x00000007140c7812 */ /* 0x010fc800078ec0ff */
        /* <DEDUP_REMOVED lines=19> */
[----:B------:R-:W-:Y:S01]  /*1e30*/  ISETP.EQ.OR P5, PT, R12, UR20, P3 ;  /* 0x000000140c007c0c */ /* 0x000fe20009fa2670 */
[----:B------:R-:W-:-:S05]  /*1e40*/  IMAD.U32 R12, RZ, RZ, UR14 ;  /* 0x0000000eff0c7e24 */ /* 0x000fca000f8e00ff */
        /* <DEDUP_REMOVED lines=15> */
[----:B-1----:R-:W-:Y:S01]  /*1f40*/  MOV R28, UR14 ;  /* 0x0000000e001c7c02 */ /* 0x002fe20008000f00 */
[----:B--2---:R-:W-:-:S06]  /*1f50*/  IMAD.U32 R29, RZ, RZ, UR15 ;  /* 0x0000000fff1d7e24 */ /* 0x004fcc000f8e00ff */
        /* <DEDUP_REMOVED lines=13> */
.L_x_1758:
        /* <DEDUP_REMOVED lines=28> */
.L_x_1759:
        /* <DEDUP_REMOVED lines=13> */
.L_x_1760:
[----:B------:R-:W-:Y:S05]  /*22c0*/  BSYNC.RECONVERGENT B0 ;  /* 0x0000000000007941 */ /* 0x000fea0003800200 */
.L_x_1753:
        /* <DEDUP_REMOVED lines=67> */
.L_x_1764:
[----:B------:R-:W-:Y:S05]  /*2700*/  BSYNC.RECONVERGENT B1 ;  /* 0x0000000000017941 */ /* 0x000fea0003800200 */
.L_x_1763:
[----:B------:R-:W-:Y:S01]  /*2710*/  SHF.R.S32.HI R13, RZ, 0x1f, R44 ;  /* 0x0000001fff0d7819 */ /* 0x000fe2000001142c */
[----:B------:R-:W-:Y:S01]  /*2720*/  BSSY.RECONVERGENT B1, `(.L_x_1765) ;  /* 0x0000017000017945 */ /* 0x000fe20003800200 */
[C---:B------:R-:W-:Y:S01]  /*2730*/  VIADD R0, R38.reuse, 0x80 ;  /* 0x0000008026007836 */ /* 0x040fe20000000000 */
[----:B0-----:R-:W-:Y:S02]  /*2740*/  IADD3 R7, PT, PT, R38, 0xc0, RZ ;  /* 0x000000c026077810 */ /* 0x001fe40007ffe0ff */
        /* <DEDUP_REMOVED lines=20> */
.L_x_1766:
[----:B------:R-:W-:Y:S05]  /*2890*/  BSYNC.RECONVERGENT B1 ;  /* 0x0000000000017941 */ /* 0x000fea0003800200 */
.L_x_1765:
        /* <DEDUP_REMOVED lines=34> */
.L_x_1768:
[----:B------:R-:W-:Y:S05]  /*2ac0*/  BSYNC.RECONVERGENT B1 ;  /* 0x0000000000017941 */ /* 0x000fea0003800200 */
.L_x_1767:
        /* <DEDUP_REMOVED lines=20> */
.L_x_1770:
[----:B------:R-:W-:Y:S05]  /*2c10*/  BSYNC.RECONVERGENT B1 ;  /* 0x0000000000017941 */ /* 0x000fea0003800200 */
.L_x_1769:
        /* <DEDUP_REMOVED lines=20> */
.L_x_1772:
[----:B------:R-:W-:Y:S05]  /*2d60*/  BSYNC.RECONVERGENT B1 ;  /* 0x0000000000017941 */ /* 0x000fea0003800200 */
.L_x_1771:
        /* <DEDUP_REMOVED lines=20> */
.L_x_1774:
[----:B------:R-:W-:Y:S05]  /*2eb0*/  BSYNC.RECONVERGENT B1 ;  /* 0x0000000000017941 */ /* 0x000fea0003800200 */
.L_x_1773:
        /* <DEDUP_REMOVED lines=20> */
.L_x_1776:
[----:B------:R-:W-:Y:S05]  /*3000*/  BSYNC.RECONVERGENT B1 ;  /* 0x0000000000017941 */ /* 0x000fea0003800200 */
.L_x_1775:
        /* <DEDUP_REMOVED lines=14> */
[----:B------:R-:W-:-:S03]  /*30f0*/  LEA R6, P1, R40, UR14, 0x1 ;  /* 0x0000000e28067c11 */ /* 0x000fc6000f8208ff */
[----:B------:R-:W-:-:S05]  /*3100*/  IMAD.IADD R7, R41, 0x1, R7 ;  /* 0x0000000129077824 */ /* 0x000fca00078e0207 */
[----:B------:R-:W-:-:S05]  /*3110*/  LEA.HI.X R7, R40, UR15, R7, 0x1, P1 ;  /* 0x0000000f28077c11 */ /* 0x000fca00088f0c07 */
[----:B------:R0:W-:Y:S01]  /*3120*/  STG.E desc[UR16][R6.64], R9 ;  /* 0x0000000906007986 */ /* 0x0001e2000c101910 */
[----:B------:R-:W-:Y:S05]  /*3130*/  BRA `(.L_x_1777) ;  /* 0x00000010002c7947 */ /* 0x000fea0003800000 */
.L_x_1762:
        /* <DEDUP_REMOVED lines=28> */
[----:B------:R-:W-:Y:S02]  /*3300*/  IADD3 R13, PT, PT, R45, R12, RZ ;  /* 0x0000000c2d0d7210 */ /* 0x000fe40007ffe0ff */
[C---:B-1----:R-:W-:Y:S02]  /*3310*/  LEA R12, P1, R44.reuse, UR14, 0x1 ;  /* 0x0000000e2c0c7c11 */ /* 0x042fe4000f8208ff */
[----:B------:R-:W-:Y:S02]  /*3320*/  F2FP.BF16.F32.PACK_AB R7, R7, R0 ;  /* 0x000000000707723e */ /* 0x000fe400000010ff */
[----:B------:R-:W-:-:S05]  /*3330*/  LEA.HI.X R13, R44, UR15, R13, 0x1, P1 ;  /* 0x0000000f2c0d7c11 */ /* 0x000fca00088f0c0d */
[----:B------:R0:W-:Y:S04]  /*3340*/  STG.E desc[UR16][R12.64], R7 ;  /* 0x000000070c007986 */ /* 0x0001e8000c101910 */
.L_x_1779:
[----:B------:R-:W-:Y:S05]  /*3350*/  BSYNC.RECONVERGENT B1 ;  /* 0x0000000000017941 */ /* 0x000fea0003800200 */
.L_x_1778:
        /* <DEDUP_REMOVED lines=26> */
[----:B------:R-:W-:-:S02]  /*3500*/  IMAD R9, R29, UR13, R12 ;  /* 0x0000000d1d097c24 */ /* 0x000fc4000f8e020c */
[----:B------:R-:W-:Y:S02]  /*3510*/  IMAD.MOV.U32 R12, RZ, RZ, R42 ;  /* 0x000000ffff0c7224 */ /* 0x000fe400078e002a */
[----:B------:R-:W-:Y:S02]  /*3520*/  F2FP.BF16.F32.PACK_AB R45, R45, R2 ;  /* 0x000000022d2d723e */ /* 0x000fe400000010ff */
[----:B------:R-:W-:-:S05]  /*3530*/  IMAD.WIDE.U32 R12, R29, UR12, R12 ;  /* 0x0000000c1d0c7c25 */ /* 0x000fca000f8e000c */
[----:B------:R-:W-:Y:S02]  /*3540*/  IADD3 R9, PT, PT, R13, R9, RZ ;  /* 0x000000090d097210 */ /* 0x000fe40007ffe0ff */
[----:B-1----:R-:W-:-:S04]  /*3550*/  LEA R28, P1, R12, UR14, 0x1 ;  /* 0x0000000e0c1c7c11 */ /* 0x002fc8000f8208ff */
[----:B------:R-:W-:-:S05]  /*3560*/  LEA.HI.X R29, R12, UR15, R9, 0x1, P1 ;  /* 0x0000000f0c1d7c11 */ /* 0x000fca00088f0c09 */
[----:B------:R0:W-:Y:S04]  /*3570*/  STG.E desc[UR16][R28.64], R45 ;  /* 0x0000002d1c007986 */ /* 0x0001e8000c101910 */
.L_x_1781:
[----:B------:R-:W-:Y:S05]  /*3580*/  BSYNC.RECONVERGENT B1 ;  /* 0x0000000000017941 */ /* 0x000fea0003800200 */
.L_x_1780:
        /* <DEDUP_REMOVED lines=33> */
[----:B-1----:R-:W-:-:S04]  /*37a0*/  FADD.FTZ R9, R44, 1 ;  /* 0x3f8000002c097421 */ /* 0x002fc80000010000 */
[----:B------:R-:W1:Y:S01]  /*37b0*/  MUFU.RCP R4, R4 ;  /* 0x0000000400047308 */ /* 0x000e620000001000 */
[----:B------:R-:W-:-:S05]  /*37c0*/  IMAD.WIDE.U32 R28, R0, UR12, R28 ;  /* 0x0000000c001c7c25 */ /* 0x000fca000f8e001c */
[----:B------:R-:W-:Y:S02]  /*37d0*/  IADD3 R13, PT, PT, R29, R13, RZ ;  /* 0x0000000d1d0d7210 */ /* 0x000fe40007ffe0ff */
[----:B------:R-:W2:Y:S01]  /*37e0*/  MUFU.RCP R9, R9 ;  /* 0x0000000900097308 */ /* 0x000ea20000001000 */
[----:B-1----:R-:W-:Y:S01]  /*37f0*/  FMUL.FTZ R11, R11, R4 ;  /* 0x000000040b0b7220 */ /* 0x002fe20000410000 */
[----:B--2---:R-:W-:Y:S01]  /*3800*/  FMUL.FTZ R0, R12, R9 ;  /* 0x000000090c007220 */ /* 0x004fe20000410000 */
[----:B0-----:R-:W-:-:S04]  /*3810*/  LEA R12, P5, R28, UR14, 0x1 ;  /* 0x0000000e1c0c7c11 */ /* 0x001fc8000f8a08ff */
[----:B------:R-:W-:Y:S02]  /*3820*/  LEA.HI.X R13, R28, UR15, R13, 0x1, P5 ;  /* 0x0000000f1c0d7c11 */ /* 0x000fe4000a8f0c0d */
[----:B------:R-:W-:-:S05]  /*3830*/  F2FP.BF16.F32.PACK_AB R11, R0, R11 ;  /* 0x0000000b000b723e */ /* 0x000fca00000010ff */
[----:B------:R1:W-:Y:S02]  /*3840*/  STG.E desc[UR16][R12.64], R11 ;  /* 0x0000000b0c007986 */ /* 0x0003e4000c101910 */
.L_x_1783:
[----:B------:R-:W-:Y:S05]  /*3850*/  BSYNC.RECONVERGENT B1 ;  /* 0x0000000000017941 */ /* 0x000fea0003800200 */
.L_x_1782:
        /* <DEDUP_REMOVED lines=9> */
[----:B------:R-:W-:Y:S02]  /*38f0*/  IMAD.MOV.U32 R13, RZ, RZ, R41 ;  /* 0x000000ffff0d7224 */ /* 0x000fe400078e0029 */
        /* <DEDUP_REMOVED lines=20> */
.L_x_1785:
[----:B------:R-:W-:Y:S05]  /*3a40*/  BSYNC.RECONVERGENT B1 ;  /* 0x0000000000017941 */ /* 0x000fea0003800200 */
.L_x_1784:
        /* <DEDUP_REMOVED lines=30> */
.L_x_1787:
[----:B------:R-:W-:Y:S05]  /*3c30*/  BSYNC.RECONVERGENT B1 ;  /* 0x0000000000017941 */ /* 0x000fea0003800200 */
.L_x_1786:
        /* <DEDUP_REMOVED lines=19> */
[----:B----4-:R-:W-:-:S03]  /*3d70*/  LEA R6, P1, R8, UR14, 0x1 ;  /* 0x0000000e08067c11 */ /* 0x010fc6000f8208ff */
[----:B------:R-:W-:Y:S02]  /*3d80*/  IMAD.IADD R7, R9, 0x1, R7 ;  /* 0x0000000109077824 */ /* 0x000fe400078e0207 */
[----:B-1----:R-:W-:Y:S01]  /*3d90*/  FADD.FTZ R2, R0, 1 ;  /* 0x3f80000000027421 */ /* 0x002fe20000010000 */
[----:B--2---:R-:W-:Y:S02]  /*3da0*/  FADD.FTZ R10, R4, 1 ;  /* 0x3f800000040a7421 */ /* 0x004fe40000010000 */
[----:B------:R-:W-:-:S03]  /*3db0*/  LEA.HI.X R7, R8, UR15, R7, 0x1, P1 ;  /* 0x0000000f08077c11 */ /* 0x000fc600088f0c07 */
[----:B------:R-:W1:Y:S08]  /*3dc0*/  MUFU.RCP R2, R2 ;  /* 0x0000000200027308 */ /* 0x000e700000001000 */
[----:B------:R-:W2:Y:S01]  /*3dd0*/  MUFU.RCP R10, R10 ;  /* 0x0000000a000a7308 */ /* 0x000ea20000001000 */
[----:B-1----:R-:W-:Y:S01]  /*3de0*/  FMUL.FTZ R0, R21, R2 ;  /* 0x0000000215007220 */ /* 0x002fe20000410000 */
[----:B--2---:R-:W-:-:S05]  /*3df0*/  FMUL.FTZ R11, R11, R10 ;  /* 0x0000000a0b0b7220 */ /* 0x004fca0000410000 */
[----:B------:R-:W-:-:S05]  /*3e00*/  F2FP.BF16.F32.PACK_AB R11, R11, R0 ;  /* 0x000000000b0b723e */ /* 0x000fca00000010ff */
[----:B------:R4:W-:Y:S02]  /*3e10*/  STG.E desc[UR16][R6.64], R11 ;  /* 0x0000000b06007986 */ /* 0x0009e4000c101910 */
.L_x_1789:
[----:B------:R-:W-:Y:S05]  /*3e20*/  BSYNC.RECONVERGENT B1 ;  /* 0x0000000000017941 */ /* 0x000fea0003800200 */
.L_x_1788:
        /* <DEDUP_REMOVED lines=9> */
[----:B------:R-:W-:Y:S01]  /*3ec0*/  MOV R9, R41 ;  /* 0x0000002900097202 */ /* 0x000fe20000000f00 */
        /* <DEDUP_REMOVED lines=20> */
.L_x_1791:
[----:B------:R-:W-:Y:S05]  /*4010*/  BSYNC.RECONVERGENT B1 ;  /* 0x0000000000017941 */ /* 0x000fea0003800200 */
.L_x_1790:
        /* <DEDUP_REMOVED lines=29> */
.L_x_1777:
[----:B------:R-:W-:Y:S05]  /*41f0*/  BSYNC.RECONVERGENT B0 ;  /* 0x0000000000007941 */ /* 0x000fea0003800200 */
.L_x_1761:
[----:B------:R-:W-:Y:S02]  /*4200*/  UIADD3 UR9, UPT, UPT, UR21, UR9, URZ ;  /* 0x0000000915097290 */ /* 0x000fe4000fffe0ff */
[----:B------:R-:W-:Y:S02]  /*4210*/  UIADD3 UR4, UPT, UPT, UR4, 0x1, URZ ;  /* 0x0000000104047890 */ /* 0x000fe4000fffe0ff */
[----:B------:R-:W-:-:S09]  /*4220*/  UISETP.GE.AND UP1, UPT, UR9, UR7, UPT ;  /* 0x000000070900728c */ /* 0x000fd2000bf26270 */
[----:B------:R-:W-:Y:S05]  /*4230*/  BRA.U !UP1, `(.L_x_1792) ;  /* 0xffffffc109187547 */ /* 0x000fea000b83ffff */
[----:B------:R-:W-:Y:S05]  /*4240*/  EXIT ;  /* 0x000000000000794d */ /* 0x000fea0003800000 */
.L_x_1793:
        /* <DEDUP_REMOVED lines=11> */
.L_x_2514:


//--------------------- .text._Z35group_norm_nhwc_fwd_one_pass_kernelI11Fp16IOFp32WLi64ELi4ELi128EEv26Group_norm_nhwc_fwd_params --------------------------
	.section	.text._Z35group_norm_nhwc_fwd_one_pass_kernelI11Fp16IOFp32WLi64ELi4ELi128EEv26Group_norm_nhwc_fwd_params,"ax",@progbits
	.align	128
        .global         _Z35group_norm_nhwc_fwd_one_pass_kernelI11Fp16IOFp32WLi64ELi4ELi128EEv26Group_norm_nhwc_fwd_params
        .type           _Z35group_norm_nhwc_fwd_one_pass_kernelI11Fp16IOFp32WLi64ELi4ELi128EEv26Group_norm_nhwc_fwd_params,@function
        .size           _Z35group_norm_nhwc_fwd_one_pass_kernelI11Fp16IOFp32WLi64ELi4ELi128EEv26Group_norm_nhwc_fwd_params,(.L_x_2515 - _Z35group_norm_nhwc_fwd_one_pass_kernelI11Fp16IOFp32WLi64ELi4ELi128EEv26Group_norm_nhwc_fwd_params)
        .other          _Z35group_norm_nhwc_fwd_one_pass_kernelI11Fp16IOFp32WLi64ELi4ELi128EEv26Group_norm_nhwc_fwd_params,@"STO_CUDA_ENTRY STV_DEFAULT"
_Z35group_norm_nhwc_fwd_one_pass_kernelI11Fp16IOFp32WLi64ELi4ELi128EEv26Group_norm_nhwc_fwd_params:
.text._Z35group_norm_nhwc_fwd_one_pass_kernelI11Fp16IOFp32WLi64ELi4ELi128EEv26Group_norm_nhwc_fwd_params:
        /* <DEDUP_REMOVED lines=34> */
.L_x_1809:
        /* <DEDUP_REMOVED lines=56> */
[C---:B------:R-:W-:Y:S02]  /*05a0*/  ISETP.GT.AND P2, PT, R3.reuse, 0xf, PT ;  /* 0x0000000f0300780c */ /* 0x040fe40003f44270 */
[C---:B--2---:R-:W-:Y:S02]  /*05b0*/  @!P1 PRMT R12, R8.reuse, 0x7632, R12 ;  /* 0x00007632080c9816 */ /* 0x044fe4000000000c */
[----:B------:R-:W-:Y:S02]  /*05c0*/  @!P1 PRMT R13, R8, 0x7610, R13 ;  /* 0x00007610080d9816 */ /* 0x000fe4000000000d */
[----:B------:R-:W-:Y:S01]  /*05d0*/  ISETP.GT.AND P1, PT, R3, 0x1e, PT ;  /* 0x0000001e0300780c */ /* 0x000fe20003f24270 */
[----:B------:R-:W-:-:S02]  /*05e0*/  HADD2.F32 R12, -RZ, R12.H0_H0 ;  /* 0x2000000cff0c7230 */ /* 0x000fc40000004100 */
[----:B------:R-:W-:-:S03]  /*05f0*/  HADD2.F32 R13, -RZ, R13.H0_H0 ;  /* 0x2000000dff0d7230 */ /* 0x000fc60000004100 */
        /* <DEDUP_REMOVED lines=33> */
.L_x_1795:
[----:B------:R-:W-:Y:S05]  /*0810*/  BSYNC.RECONVERGENT B0 ;  /* 0x0000000000007941 */ /* 0x000fea0003800200 */
.L_x_1794:
        /* <DEDUP_REMOVED lines=16> */
.L_x_1797:
[----:B------:R-:W-:Y:S05]  /*0920*/  BSYNC.RECONVERGENT B0 ;  /* 0x0000000000007941 */ /* 0x000fea0003800200 */
.L_x_1796:
        /* <DEDUP_REMOVED lines=33> */
.L_x_1800:
[----:B------:R-:W4:Y:S04]  /*0b40*/  LDG.E.STRONG.GPU R10, desc[UR16][R8.64] ;  /* 0x00000010080a7981 */ /* 0x000f28000c1ef900 */
[----:B----4-:R-:W-:Y:S01]  /*0b50*/  CCTL.IVALL ;  /* 0x00000000ff00798f */ /* 0x010fe20002000000 */
[----:B------:R-:W-:Y:S05]  /*0b60*/  YIELD ;  /* 0x0000000000007946 */ /* 0x000fea0003800000 */
[----:B------:R-:W-:-:S13]  /*0b70*/  ISETP.NE.AND P2, PT, R10, R17, PT ;  /* 0x000000110a00720c */ /* 0x000fda0003f45270 */
[----:B------:R-:W-:Y:S05]  /*0b80*/  @P2 BRA `(.L_x_1800) ;  /* 0xfffffffc00ec2947 */ /* 0x000fea000383ffff */
.L_x_1799:
        /* <DEDUP_REMOVED lines=14> */
.L_x_1802:
        /* <DEDUP_REMOVED lines=91> */
.L_x_1801:
        /* <DEDUP_REMOVED lines=52> */
.L_x_1803:
        /* <DEDUP_REMOVED lines=27> */
.L_x_1804:
        /* <DEDUP_REMOVED lines=13> */
.L_x_1805:
[----:B------:R-:W-:Y:S05]  /*17e0*/  BSYNC.RECONVERGENT B0 ;  /* 0x0000000000007941 */ /* 0x000fea0003800200 */
.L_x_1798:
        /* <DEDUP_REMOVED lines=52> */
.L_x_1806:
[----:B------:R-:W-:Y:S04]  /*1b30*/  BSSY.RECONVERGENT B0, `(.L_x_1807) ;  /* 0x000000d000007945 */ /* 0x000fe80003800200 */
        /* <DEDUP_REMOVED lines=12> */
.L_x_1808:
[----:B------:R-:W-:Y:S05]  /*1c00*/  BSYNC.RECONVERGENT B0 ;  /* 0x0000000000007941 */ /* 0x000fea0003800200 */
.L_x_1807:
[----:B------:R-:W-:Y:S02]  /*1c10*/  UIADD3 UR9, UPT, UPT, UR21, UR9, URZ ;  /* 0x0000000915097290 */ /* 0x000fe4000fffe0ff */
[----:B------:R-:W-:Y:S02]  /*1c20*/  UIADD3 UR4, UPT, UPT, UR4, 0x1, URZ ;  /* 0x0000000104047890 */ /* 0x000fe4000fffe0ff */
[----:B------:R-:W-:-:S09]  /*1c30*/  UISETP.GE.AND UP0, UPT, UR9, UR7, UPT ;  /* 0x000000070900728c */ /* 0x000fd2000bf06270 */
[----:B------:R-:W-:Y:S05]  /*1c40*/  BRA.U !UP0, `(.L_x_1809) ;  /* 0xffffffe508747547 */ /* 0x000fea000b83ffff */
[----:B------:R-:W-:Y:S05]  /*1c50*/  EXIT ;  /* 0x000000000000794d */ /* 0x000fea0003800000 */
.L_x_1810:
        /* <DEDUP_REMOVED lines=10> */
.L_x_2515:


//--------------------- .text._Z35group_norm_nhwc_fwd_one_pass_kernelI11Fp16IOFp32WLi128ELi4ELi128EEv26Group_norm_nhwc_fwd_params --------------------------
	.section	.text._Z35group_norm_nhwc_fwd_one_pass_kernelI11Fp16IOFp32WLi128ELi4ELi128EEv26Group_norm_nhwc_fwd_params,"ax",@progbits
	.align	128
        .global         _Z35group_norm_nhwc_fwd_one_pass_kernelI11Fp16IOFp32WLi128ELi4ELi128EEv26Group_norm_nhwc_fwd_params
        .type           _Z35group_norm_nhwc_fwd_one_pass_kernelI11Fp16IOFp32WLi128ELi4ELi128EEv26Group_norm_nhwc_fwd_params,@function
        .size           _Z35group_norm_nhwc_fwd_one_pass_kernelI11Fp16IOFp32WLi128ELi4ELi128EEv26Group_norm_nhwc_fwd_params,(.L_x_2516 - _Z35group_norm_nhwc_fwd_one_pass_kernelI11Fp16IOFp32WLi128ELi4ELi128EEv26Group_norm_nhwc_fwd_params)
        .other          _Z35group_norm_nhwc_fwd_one_pass_kernelI11Fp16IOFp32WLi128ELi4ELi128EEv26Group_norm_nhwc_fwd_params,@"STO_CUDA_ENTRY STV_DEFAULT"
_Z35group_norm_nhwc_fwd_one_pass_kernelI11Fp16IOFp32WLi128ELi4ELi128EEv26Group_norm_nhwc_fwd_params:
.text._Z35group_norm_nhwc_fwd_one_pass_kernelI11Fp16IOFp32WLi128ELi4ELi128EEv26Group_norm_nhwc_fwd_params:
        /* <DEDUP_REMOVED lines=27> */
.L_x_1830:
[----:B0-23--:R-:W0:Y:S01]  /*01b0*/  LDC R5, c[0x0][0x3f8] ;  /* 0x0000fe00ff057b82 */ /* 0x00de220000000800 */
[----:B-1----:R-:W1:Y:S01]  /*01c0*/  LDCU.64 UR10, c[0x0][0x3e8] ;  /* 0x00007d00ff0a77ac */ /* 0x002e620008000a00 */
[----:B------:R-:W2:Y:S01]  /*01d0*/  S2R R16, SR_TID.X ;  /* 0x0000000000107919 */ /* 0x000ea20000002100 */
[----:B------:R-:W-:Y:S02]  /*01e0*/  IADD3 R14, PT, PT, R3, 0x40, RZ ;  /* 0x00000040030e7810 */ /* 0x000fe40007ffe0ff */
[----:B------:R-:W-:Y:S02]  /*01f0*/  SHF.R.S32.HI R17, RZ, 0x1f, R3 ;  /* 0x0000001fff117819 */ /* 0x000fe40000011403 */
[----:B------:R-:W-:Y:S02]  /*0200*/  SHF.R.S32.HI R15, RZ, 0x1f, R14 ;  /* 0x0000001fff0f7819 */ /* 0x000fe4000001140e */
[----:B0----5:R-:W-:Y:S02]  /*0210*/  IABS R9, R5 ;  /* 0x0000000500097213 */ /* 0x021fe40000000000 */
        /* <DEDUP_REMOVED lines=65> */
[----:B------:R-:W-:Y:S01]  /*0630*/  ISETP.GT.AND P3, PT, R0, 0xf, PT ;  /* 0x0000000f0000780c */ /* 0x000fe20003f64270 */
[----:B--2---:R-:W-:-:S02]  /*0640*/  HADD2.F32 R6, -RZ, R7.H1_H1 ;  /* 0x30000007ff067230 */ /* 0x004fc40000004100 */
[----:B------:R-:W-:Y:S02]  /*0650*/  HADD2.F32 R7, -RZ, R7.H0_H0 ;  /* 0x20000007ff077230 */ /* 0x000fe40000004100 */
[--C-:B---3--:R-:W-:Y:S02]  /*0660*/  HADD2.F32 R12, -RZ, R13.reuse.H1_H1 ;  /* 0x3000000dff0c7230 */ /* 0x108fe40000004100 */
[----:B------:R-:W-:Y:S01]  /*0670*/  FMUL.FTZ R18, R6, R6 ;  /* 0x0000000606127220 */ /* 0x000fe20000410000 */
[----:B------:R-:W-:Y:S02]  /*0680*/  HADD2.F32 R13, -RZ, R13.H0_H0 ;  /* 0x2000000dff0d7230 */ /* 0x000fe40000004100 */
[C---:B------:R-:W-:Y:S01]  /*0690*/  FADD.FTZ R14, R7.reuse, R6 ;  /* 0x00000006070e7221 */ /* 0x040fe20000010000 */
[----:B------:R-:W-:Y:S01]  /*06a0*/  FMUL.FTZ R24, R12, R12 ;  /* 0x0000000c0c187220 */ /* 0x000fe20000410000 */
[----:B------:R-:W-:Y:S01]  /*06b0*/  FFMA.FTZ R18, R7, R7, R18 ;  /* 0x0000000707127223 */ /* 0x000fe20000010012 */
[C---:B------:R-:W-:Y:S01]  /*06c0*/  FADD.FTZ R15, R13.reuse, R12 ;  /* 0x0000000c0d0f7221 */ /* 0x040fe20000010000 */
[----:B------:R-:W-:Y:S01]  /*06d0*/  FADD.FTZ R14, RZ, R14 ;  /* 0x0000000eff0e7221 */ /* 0x000fe20000010000 */
[----:B------:R-:W-:Y:S01]  /*06e0*/  FFMA.FTZ R9, R13, R13, R24 ;  /* 0x0000000d0d097223 */ /* 0x000fe20000010018 */
[----:B------:R-:W-:-:S02]  /*06f0*/  FADD.FTZ R18, RZ, R18 ;  /* 0x00000012ff127221 */ /* 0x000fc40000010000 */
        /* <DEDUP_REMOVED lines=35> */
.L_x_1812:
[----:B------:R-:W-:Y:S05]  /*0930*/  BSYNC.RECONVERGENT B0 ;  /* 0x0000000000007941 */ /* 0x000fea0003800200 */
.L_x_1811:
        /* <DEDUP_REMOVED lines=8> */
[----:B---3--:R-:W3:Y:S04]  /*09c0*/  LDS.128 R8, [UR5+0x10] ;  /* 0x00001005ff087984 */ /* 0x008ee80008000c00 */
[----:B--2---:R-:W0:Y:S01]  /*09d0*/  LDS.64 R16, [UR5+0x20] ;  /* 0x00002005ff107984 */ /* 0x004e220008000a00 */
[----:B---3--:R-:W-:Y:S01]  /*09e0*/  FADD.FTZ R19, R14, R8 ;  /* 0x000000080e137221 */ /* 0x008fe20000010000 */
[----:B------:R-:W-:-:S03]  /*09f0*/  FADD.FTZ R8, R15, R9 ;  /* 0x000000090f087221 */ /* 0x000fc60000010000 */
[----:B------:R-:W-:Y:S01]  /*0a00*/  FADD.FTZ R19, R19, R10 ;  /* 0x0000000a13137221 */ /* 0x000fe20000010000 */
[----:B------:R-:W-:-:S03]  /*0a10*/  FADD.FTZ R8, R8, R11 ;  /* 0x0000000b08087221 */ /* 0x000fc60000010000 */
[----:B0-----:R-:W-:Y:S01]  /*0a20*/  FADD.FTZ R14, R19, R16 ;  /* 0x00000010130e7221 */ /* 0x001fe20000010000 */
[----:B------:R-:W-:-:S07]  /*0a30*/  FADD.FTZ R15, R8, R17 ;  /* 0x00000011080f7221 */ /* 0x000fce0000010000 */
.L_x_1814:
[----:B------:R-:W-:Y:S05]  /*0a40*/  BSYNC.RECONVERGENT B0 ;  /* 0x0000000000007941 */ /* 0x000fea0003800200 */
.L_x_1813:
        /* <DEDUP_REMOVED lines=15> */
[----:B------:R-:W-:Y:S01]  /*0b40*/  IMAD.U32 R11, RZ, RZ, UR12 ;  /* 0x0000000cff0b7e24 */ /* 0x000fe2000f8e00ff */
[----:B------:R-:W-:Y:S01]  /*0b50*/  MOV R16, UR12 ;  /* 0x0000000c00107c02 */ /* 0x000fe20008000f00 */
[----:B------:R-:W-:Y:S02]  /*0b60*/  UIMAD.WIDE.U32 UR10, UR10, 0x8, UR16 ;  /* 0x000000080a0a78a5 */ /* 0x000fe4000f8e0010 */
[----:B------:R-:W-:-:S04]  /*0b70*/  UIADD3 UR9, UPT, UPT, -UR9, 0x1, URZ ;  /* 0x0000000109097890 */ /* 0x000fc8000fffe1ff */
[----:B------:R-:W-:Y:S02]  /*0b80*/  MOV R10, UR10 ;  /* 0x0000000a000a7c02 */ /* 0x000fe40008000f00 */
[----:B------:R-:W-:Y:S02]  /*0b90*/  MOV R19, UR9 ;  /* 0x0000000900137c02 */ /* 0x000fe40008000f00 */
[----:B---3--:R-:W-:Y:S01]  /*0ba0*/  LEA R8, P4, R11, R8, 0x2 ;  /* 0x000000080b087211 */ /* 0x008fe200078810ff */
[----:B------:R-:W-:-:S03]  /*0bb0*/  IMAD.U32 R11, RZ, RZ, UR11 ;  /* 0x0000000bff0b7e24 */ /* 0x000fc6000f8e00ff */
        /* <DEDUP_REMOVED lines=9> */
[----:B---3--:R-:W-:Y:S05]  /*0c50*/  @!P4 BRA `(.L_x_1816) ;  /* 0x000000000014c947 */ /* 0x008fea0003800000 */
.L_x_1817:
[----:B------:R-:W2:Y:S04]  /*0c60*/  LDG.E.STRONG.GPU R10, desc[UR14][R8.64] ;  /* 0x0000000e080a7981 */ /* 0x000ea8000c1ef900 */
[----:B--2---:R-:W-:Y:S01]  /*0c70*/  CCTL.IVALL ;  /* 0x00000000ff00798f */ /* 0x004fe20002000000 */
[----:B------:R-:W-:Y:S05]  /*0c80*/  YIELD ;  /* 0x0000000000007946 */ /* 0x000fea0003800000 */
[----:B------:R-:W-:-:S13]  /*0c90*/  ISETP.NE.AND P4, PT, R10, R17, PT ;  /* 0x000000110a00720c */ /* 0x000fda0003f85270 */
[----:B------:R-:W-:Y:S05]  /*0ca0*/  @P4 BRA `(.L_x_1817) ;  /* 0xfffffffc00ec4947 */ /* 0x000fea000383ffff */
.L_x_1816:
        /* <DEDUP_REMOVED lines=14> */
.L_x_1819:
        /* <DEDUP_REMOVED lines=13> */
[----:B------:R-:W-:Y:S01]  /*0e60*/  MOV R8, UR24 ;  /* 0x0000001800087c02 */ /* 0x000fe20008000f00 */
[----:B------:R-:W-:Y:S01]  /*0e70*/  IMAD.U32 R9, RZ, RZ, UR25 ;  /* 0x00000019ff097e24 */ /* 0x000fe2000f8e00ff */
[----:B------:R-:W-:Y:S01]  /*0e80*/  @!UP1 UIMAD.WIDE.U32 UR24, UR20, 0x8, UR16 ;  /* 0x00000008141898a5 */ /* 0x000fe2000f8e0010 */
[----:B------:R-:W-:-:S03]  /*0e90*/  VOTEU.ALL UP2, P6 ;  /* 0x0000000000ff7886 */ /* 0x000fc60003040000 */
[----:B------:R-:W-:Y:S01]  /*0ea0*/  VOTEU.ALL UP1, P5 ;  /* 0x0000000000ff7886 */ /* 0x000fe20002820000 */
[----:B------:R-:W0:Y:S01]  /*0eb0*/  @!P2 LDG.E.64 R8, desc[UR14][R8.64] ;  /* 0x0000000e0808a981 */ /* 0x000e22000c1e1b00 */
[----:B------:R-:W-:Y:S01]  /*0ec0*/  MOV R10, UR24 ;  /* 0x00000018000a7c02 */ /* 0x000fe20008000f00 */
[----:B------:R-:W-:Y:S01]  /*0ed0*/  @!UP2 UIMAD.WIDE.U32 UR26, UR22, 0x8, UR16 ;  /* 0x00000008161aa8a5 */ /* 0x000fe2000f8e0010 */
[----:B------:R-:W-:Y:S01]  /*0ee0*/  MOV R11, UR25 ;  /* 0x00000019000b7c02 */ /* 0x000fe20008000f00 */
[----:B------:R-:W-:-:S04]  /*0ef0*/  @!UP1 UIMAD.WIDE.U32 UR24, UR23, 0x8, UR16 ;  /* 0x00000008171898a5 */ /* 0x000fc8000f8e0010 */
[----:B------:R-:W-:Y:S01]  /*0f00*/  IMAD.U32 R16, RZ, RZ, UR26 ;  /* 0x0000001aff107e24 */ /* 0x000fe2000f8e00ff */
[----:B--2---:R-:W-:Y:S01]  /*0f10*/  MOV R17, UR27 ;  /* 0x0000001b00117c02 */ /* 0x004fe20008000f00 */
[----:B------:R-:W2:Y:S01]  /*0f20*/  @!P4 LDG.E.64 R10, desc[UR14][R10.64] ;  /* 0x0000000e0a0ac981 */ /* 0x000ea2000c1e1b00 */
[----:B-1----:R-:W-:Y:S01]  /*0f30*/  MOV R18, UR24 ;  /* 0x0000001800127c02 */ /* 0x002fe20008000f00 */
[----:B------:R-:W-:-:S03]  /*0f40*/  IMAD.U32 R19, RZ, RZ, UR25 ;  /* 0x00000019ff137e24 */ /* 0x000fc6000f8e00ff */
[----:B------:R-:W3:Y:S04]  /*0f50*/  @!P6 LDG.E.64 R16, desc[UR14][R16.64] ;  /* 0x0000000e1010e981 */ /* 0x000ee8000c1e1b00 */
[----:B------:R-:W4:Y:S01]  /*0f60*/  @!P5 LDG.E.64 R18, desc[UR14][R18.64] ;  /* 0x0000000e1212d981 */ /* 0x000f22000c1e1b00 */
[----:B------:R-:W-:Y:S02]  /*0f70*/  UIADD3 UR24, UPT, UPT, UR5, 0x4, URZ ;  /* 0x0000000405187890 */ /* 0x000fe4000fffe0ff */
[----:B------:R-:W-:-:S04]  /*0f80*/  UIADD3 UR25, UPT, UPT, UR5, 0x5, URZ ;  /* 0x0000000505197890 */ /* 0x000fc8000fffe0ff */
[----:B------:R-:W-:Y:S01]  /*0f90*/  MOV R24, UR24 ;  /* 0x0000001800187c02 */ /* 0x000fe20008000f00 */
[----:B------:R-:W-:Y:S01]  /*0fa0*/  UIADD3 UR24, UPT, UPT, UR5, 0x6, URZ ;  /* 0x0000000605187890 */ /* 0x000fe2000fffe0ff */
[----:B0-----:R-:W-:Y:S01]  /*0fb0*/  @!P2 FADD.FTZ R14, R14, R8 ;  /* 0x000000080e0ea221 */ /* 0x001fe20000010000 */
[----:B------:R-:W-:Y:S01]  /*0fc0*/  @!P2 FADD.FTZ R15, R15, R9 ;  /* 0x000000090f0fa221 */ /* 0x000fe20000010000 */
[----:B------:R-:W-:Y:S02]  /*0fd0*/  ISETP.EQ.OR P2, PT, R24, UR18, P3 ;  /* 0x0000001218007c0c */ /* 0x000fe40009f42670 */
[----:B------:R-:W-:Y:S01]  /*0fe0*/  MOV R8, UR25 ;  /* 0x0000001900087c02 */ /* 0x000fe20008000f00 */
[----:B------:R-:W-:Y:S01]  /*0ff0*/  UIADD3 UR25, UPT, UPT, UR5, 0x7, URZ ;  /* 0x0000000705197890 */ /* 0x000fe2000fffe0ff */
[----:B--2---:R-:W-:Y:S01]  /*1000*/  @!P4 FADD.FTZ R14, R14, R10 ;  /* 0x0000000a0e0ec221 */ /* 0x004fe20000010000 */
[----:B------:R-:W-:Y:S01]  /*1010*/  @!P4 FADD.FTZ R15, R15, R11 ;  /* 0x0000000b0f0fc221 */ /* 0x000fe20000010000 */
[----:B------:R-:W-:Y:S01]  /*1020*/  ISETP.EQ.OR P4, PT, R8, UR18, P3 ;  /* 0x0000001208007c0c */ /* 0x000fe20009f82670 */
[----:B------:R-:W-:-:S02]  /*1030*/  IMAD.U32 R8, RZ, RZ, UR24 ;  /* 0x00000018ff087e24 */ /* 0x000fc4000f8e00ff */
[----:B------:R-:W-:Y:S01]  /*1040*/  MOV R9, UR25 ;  /* 0x0000001900097c02 */ /* 0x000fe20008000f00 */
[----:B---3--:R-:W-:Y:S01]  /*1050*/  @!P6 FADD.FTZ R14, R14, R16 ;  /* 0x000000100e0ee221 */ /* 0x008fe20000010000 */
[----:B------:R-:W-:Y:S02]  /*1060*/  @!P6 FADD.FTZ R15, R15, R17 ;  /* 0x000000110f0fe221 */ /* 0x000fe40000010000 */
[----:B------:R-:W-:Y:S01]  /*1070*/  VOTEU.ALL UP1, P2 ;  /* 0x0000000000ff7886 */ /* 0x000fe20001020000 */
[----:B------:R-:W-:Y:S01]  /*1080*/  ISETP.EQ.OR P6, PT, R8, UR18, P3 ;  /* 0x0000001208007c0c */ /* 0x000fe20009fc2670 */
[----:B----4-:R-:W-:Y:S01]  /*1090*/  @!P5 FADD.FTZ R14, R14, R18 ;  /* 0x000000120e0ed221 */ /* 0x010fe20000010000 */
[----:B------:R-:W-:Y:S01]  /*10a0*/  @!P5 FADD.FTZ R15, R15, R19 ;  /* 0x000000130f0fd221 */ /* 0x000fe20000010000 */
[----:B------:R-:W-:Y:S01]  /*10b0*/  ISETP.EQ.OR P5, PT, R9, UR18, P3 ;  /* 0x0000001209007c0c */ /* 0x000fe20009fa2670 */
[----:B------:R-:W-:Y:S01]  /*10c0*/  @!UP1 UIMAD.WIDE.U32 UR24, UR13, 0x8, UR16 ;  /* 0x000000080d1898a5 */ /* 0x000fe2000f8e0010 */
[----:B------:R-:W-:-:S05]  /*10d0*/  VOTEU.ALL UP2, P4 ;  /* 0x0000000000ff7886 */ /* 0x000fca0002040000 */
[----:B------:R-:W-:Y:S01]  /*10e0*/  MOV R8, UR24 ;  /* 0x0000001800087c02 */ /* 0x000fe20008000f00 */
[----:B------:R-:W-:Y:S01]  /*10f0*/  IMAD.U32 R9, RZ, RZ, UR25 ;  /* 0x00000019ff097e24 */ /* 0x000fe2000f8e00ff */
[----:B------:R-:W-:Y:S01]  /*1100*/  @!UP2 UIMAD.WIDE.U32 UR26, UR10, 0x8, UR16 ;  /* 0x000000080a1aa8a5 */ /* 0x000fe2000f8e0010 */
[----:B------:R-:W-:-:S03]  /*1110*/  VOTEU.ALL UP1, P6 ;  /* 0x0000000000ff7886 */ /* 0x000fc60003020000 */
[----:B------:R-:W-:Y:S01]  /*1120*/  VOTEU.ALL UP2, P5 ;  /* 0x0000000000ff7886 */ /* 0x000fe20002840000 */
[----:B------:R-:W2:Y:S01]  /*1130*/  @!P2 LDG.E.64 R8, desc[UR14][R8.64] ;  /* 0x0000000e0808a981 */ /* 0x000ea2000c1e1b00 */
[----:B------:R-:W-:Y:S01]  /*1140*/  @!UP1 UIMAD.WIDE.U32 UR24, UR12, 0x8, UR16 ;  /* 0x000000080c1898a5 */ /* 0x000fe2000f8e0010 */
[----:B------:R-:W-:Y:S02]  /*1150*/  MOV R10, UR26 ;  /* 0x0000001a000a7c02 */ /* 0x000fe40008000f00 */
[----:B------:R-:W-:Y:S01]  /*1160*/  MOV R11, UR27 ;  /* 0x0000001b000b7c02 */ /* 0x000fe20008000f00 */
[----:B------:R-:W-:Y:S02]  /*1170*/  @!UP2 UIMAD.WIDE.U32 UR26, UR11, 0x8, UR16 ;  /* 0x000000080b1aa8a5 */ /* 0x000fe4000f8e0010 */
[----:B------:R-:W-:Y:S01]  /*1180*/  IMAD.U32 R16, RZ, RZ, UR24 ;  /* 0x00000018ff107e24 */ /* 0x000fe2000f8e00ff */
[----:B------:R-:W-:Y:S02]  /*1190*/  MOV R17, UR25 ;  /* 0x0000001900117c02 */ /* 0x000fe40008000f00 */
[----:B------:R-:W3:Y:S01]  /*11a0*/  @!P4 LDG.E.64 R10, desc[UR14][R10.64] ;  /* 0x0000000e0a0ac981 */ /* 0x000ee2000c1e1b00 */
[----:B------:R-:W-:Y:S01]  /*11b0*/  MOV R18, UR26 ;  /* 0x0000001a00127c02 */ /* 0x000fe20008000f00 */
[----:B------:R-:W-:-:S02]  /*11c0*/  IMAD.U32 R19, RZ, RZ, UR27 ;  /* 0x0000001bff137e24 */ /* 0x000fc4000f8e00ff */
        /* <DEDUP_REMOVED lines=23> */
.L_x_1818:
[----:B------:R-:W-:-:S04]  /*1340*/  LOP3.LUT R8, R2, 0x7, RZ, 0xc0, !PT ;  /* 0x0000000702087812 */ /* 0x000fc800078ec0ff */
[----:B------:R-:W-:-:S13]  /*1350*/  ISETP.NE.AND P2, PT, R8, RZ, PT ;  /* 0x000000ff0800720c */ /* 0x000fda0003f45270 */
[----:B------:R-:W-:Y:S05]  /*1360*/  @!P2 BRA `(.L_x_1815) ;  /* 0x00000004006ca947 */ /* 0x000fea0003800000 */
[----:B------:R-:W-:Y:S02]  /*1370*/  IADD3 R8, PT, PT, R8, -0x1, RZ ;  /* 0xffffffff08087810 */ /* 0x000fe40007ffe0ff */
[----:B-1----:R-:W-:Y:S02]  /*1380*/  LOP3.LUT P2, R18, R2, 0x3, RZ, 0xc0, !PT ;  /* 0x0000000302127812 */ /* 0x002fe4000784c0ff */
        /* <DEDUP_REMOVED lines=36> */
[----:B------:R-:W-:Y:S01]  /*15d0*/  IMAD.U32 R16, RZ, RZ, UR10 ;  /* 0x0000000aff107e24 */ /* 0x000fe2000f8e00ff */
[----:B--2---:R-:W-:-:S06]  /*15e0*/  MOV R17, UR11 ;  /* 0x0000000b00117c02 */ /* 0x004fcc0008000f00 */
[----:B------:R-:W2:Y:S01]  /*15f0*/  @!P6 LDG.E.64 R16, desc[UR14][R16.64] ;  /* 0x0000000e1010e981 */ /* 0x000ea2000c1e1b00 */
[----:B------:R-:W-:-:S05]  /*1600*/  MOV R19, UR5 ;  /* 0x0000000500137c02 */ /* 0x000fca0008000f00 */
[----:B------:R-:W-:-:S05]  /*1610*/  VIADD R19, R19, 0x4 ;  /* 0x0000000413137836 */ /* 0x000fca0000000000 */
[----:B------:R-:W-:Y:S01]  /*1620*/  R2UR UR5, R19 ;  /* 0x00000000130572ca */ /* 0x000fe200000e0000 */
[----:B---3--:R-:W-:Y:S01]  /*1630*/  @!P5 FADD.FTZ R14, R14, R8 ;  /* 0x000000080e0ed221 */ /* 0x008fe20000010000 */
[----:B------:R-:W-:-:S03]  /*1640*/  @!P5 FADD.FTZ R15, R15, R9 ;  /* 0x000000090f0fd221 */ /* 0x000fc60000010000 */
[----:B----4-:R-:W-:Y:S01]  /*1650*/  @!P4 FADD.FTZ R14, R14, R10 ;  /* 0x0000000a0e0ec221 */ /* 0x010fe20000010000 */
[----:B------:R-:W-:-:S03]  /*1660*/  @!P4 FADD.FTZ R15, R15, R11 ;  /* 0x0000000b0f0fc221 */ /* 0x000fc60000010000 */
[----:B--2---:R-:W-:Y:S01]  /*1670*/  @!P6 FADD.FTZ R14, R14, R16 ;  /* 0x000000100e0ee221 */ /* 0x004fe20000010000 */
[----:B------:R-:W-:-:S07]  /*1680*/  @!P6 FADD.FTZ R15, R15, R17 ;  /* 0x000000110f0fe221 */ /* 0x000fce0000010000 */
.L_x_1820:
        /* <DEDUP_REMOVED lines=27> */
.L_x_1821:
        /* <DEDUP_REMOVED lines=11> */
[----:B0-----:R-:W-:Y:S01]  /*18f0*/  FADD.FTZ R14, R14, R8 ;  /* 0x000000080e0e7221 */ /* 0x001fe20000010000 */
[----:B------:R-:W-:-:S07]  /*1900*/  FADD.FTZ R15, R15, R9 ;  /* 0x000000090f0f7221 */ /* 0x000fce0000010000 */
.L_x_1822:
[----:B------:R-:W-:Y:S05]  /*1910*/  BSYNC.RECONVERGENT B0 ;  /* 0x0000000000007941 */ /* 0x000fea0003800200 */
.L_x_1815:
[----:B-1----:R-:W1:Y:S01]  /*1920*/  S2R R18, SR_TID.X ;  /* 0x0000000000127919 */ /* 0x002e620000002100 */
[----:B------:R-:W4:Y:S01]  /*1930*/  S2UR UR9, SR_CgaCtaId ;  /* 0x00000000000979c3 */ /* 0x000f220000008800 */
[----:B------:R-:W0:Y:S01]  /*1940*/  LDCU UR10, c[0x0][0x414] ;  /* 0x00008280ff0a77ac */ /* 0x000e220008000800 */
[----:B------:R-:W-:Y:S01]  /*1950*/  MOV R19, UR8 ;  /* 0x0000000800137c02 */ /* 0x000fe20008000f00 */
[----:B------:R-:W-:-:S05]  /*1960*/  UMOV UR5, 0x400 ;  /* 0x0000040000057882 */ /* 0x000fca0000000000 */
[----:B--2---:R-:W2:Y:S08]  /*1970*/  @P0 LDC.64 R16, c[0x0][0x388] ;  /* 0x0000e200ff100b82 */ /* 0x004eb00000000a00 */
[----:B---3--:R-:W3:Y:S01]  /*1980*/  LDC.64 R8, c[0x0][0x398] ;  /* 0x0000e600ff087b82 */ /* 0x008ee20000000a00 */
[----:B----4-:R-:W-:-:S07]  /*1990*/  ULEA UR5, UR9, UR5, 0x18 ;  /* 0x0000000509057291 */ /* 0x010fce000f8ec0ff */
[----:B------:R-:W4:Y:S01]  /*19a0*/  LDC.64 R10, c[0x0][0x3a0] ;  /* 0x0000e800ff0a7b82 */ /* 0x000f220000000a00 */
[----:B-1----:R-:W-:Y:S01]  /*19b0*/  IMAD.SHL.U32 R18, R18, 0x2, RZ ;  /* 0x0000000212127824 */ /* 0x002fe200078e00ff */
[----:B------:R-:W-:Y:S04]  /*19c0*/  @!P3 STS.64 [UR5+0x30], R14 ;  /* 0x0000300eff00b988 */ /* 0x000fe80008000a05 */
[----:B------:R-:W-:-:S04]  /*19d0*/  LOP3.LUT R18, R18, 0x2, RZ, 0xc0, !PT ;  /* 0x0000000212127812 */ /* 0x000fc800078ec0ff */
[----:B------:R-:W-:Y:S01]  /*19e0*/  IADD3 R5, PT, PT, R18, R5, RZ ;  /* 0x0000000512057210 */ /* 0x000fe20007ffe0ff */
[----:B--2---:R-:W-:-:S04]  /*19f0*/  @P0 IMAD.WIDE R18, R19, 0x8, R16 ;  /* 0x0000000813120825 */ /* 0x004fc800078e0210 */
[----:B0-----:R-:W-:Y:S01]  /*1a00*/  @P0 FMUL.FTZ R16, R14, UR10 ;  /* 0x0000000a0e100c20 */ /* 0x001fe20008410000 */
[----:B------:R-:W-:Y:S01]  /*1a10*/  @P0 FMUL.FTZ R17, R15, UR10 ;  /* 0x0000000a0f110c20 */ /* 0x000fe20008410000 */
[----:B---3--:R-:W-:-:S04]  /*1a20*/  IMAD.WIDE R8, R5, 0x4, R8 ;  /* 0x0000000405087825 */ /* 0x008fc800078e0208 */
[----:B------:R0:W-:Y:S01]  /*1a30*/  @P0 STG.E.64 desc[UR14][R18.64], R16 ;  /* 0x0000001012000986 */ /* 0x0001e2000c101b0e */
[----:B----4-:R-:W-:Y:S01]  /*1a40*/  IMAD.WIDE R10, R5, 0x4, R10 ;  /* 0x00000004050a7825 */ /* 0x010fe200078e020a */
[----:B------:R-:W-:Y:S06]  /*1a50*/  BAR.SYNC.DEFER_BLOCKING 0x0 ;  /* 0x0000000000007b1d */ /* 0x000fec0000010000 */
[----:B------:R-:W5:Y:S04]  /*1a60*/  LDG.E.64 R8, desc[UR14][R8.64] ;  /* 0x0000000e08087981 */ /* 0x000f68000c1e1b00 */
[----:B------:R-:W5:Y:S01]  /*1a70*/  LDG.E.64 R10, desc[UR14][R10.64] ;  /* 0x0000000e0a0a7981 */ /* 0x000f62000c1e1b00 */
[----:B0-----:R-:W-:Y:S01]  /*1a80*/  MOV R16, 0x3f800000 ;  /* 0x3f80000000107802 */ /* 0x001fe20000000f00 */
        /* <DEDUP_REMOVED lines=33> */
[----:B--2---:R-:W-:Y:S02]  /*1ca0*/  LEA R14, P1, R6, UR10, 0x1 ;  /* 0x0000000a060e7c11 */ /* 0x004fe4000f8208ff */
[----:B------:R-:W-:Y:S02]  /*1cb0*/  IADD3 R25, PT, PT, R7, R25, RZ ;  /* 0x0000001907197210 */ /* 0x000fe40007ffe0ff */
[----:B------:R-:W-:Y:S02]  /*1cc0*/  F2FP.F16.F32.PACK_AB R7, R24, R19 ;  /* 0x000000131807723e */ /* 0x000fe400000000ff */
[----:B------:R-:W-:-:S05]  /*1cd0*/  LEA.HI.X R15, R6, UR11, R25, 0x1, P1 ;  /* 0x0000000b060f7c11 */ /* 0x000fca00088f0c19 */
[----:B------:R0:W-:Y:S02]  /*1ce0*/  STG.E desc[UR14][R14.64], R7 ;  /* 0x000000070e007986 */ /* 0x0001e4000c10190e */
.L_x_1826:
[----:B------:R-:W-:Y:S05]  /*1cf0*/  BSYNC.RECONVERGENT B1 ;  /* 0x0000000000017941 */ /* 0x000fea0003800200 */
.L_x_1825:
[----:B------:R-:W-:Y:S05]  /*1d00*/  @P2 BRA `(.L_x_1827) ;  /* 0x00000004004c2947 */ /* 0x000fea0003800000 */
[----:B------:R-:W2:Y:S01]  /*1d10*/  LDCU.64 UR10, c[0x0][0x3e0] ;  /* 0x00007c00ff0a77ac */ /* 0x000ea20008000a00 */
[----:B------:R-:W-:Y:S01]  /*1d20*/  FADD.FTZ R13, R13, -R5 ;  /* 0x800000050d0d7221 */ /* 0x000fe20000010000 */
[----:B------:R-:W-:Y:S02]  /*1d30*/  IMAD.MOV.U32 R21, RZ, RZ, R23 ;  /* 0x000000ffff157224 */ /* 0x000fe400078e0017 */
[----:B------:R-:W-:Y:S01]  /*1d40*/  FADD.FTZ R5, R12, -R5 ;  /* 0x800000050c057221 */ /* 0x000fe20000010000 */
[----:B------:R-:W3:Y:S01]  /*1d50*/  LDCU.64 UR12, c[0x0][0x380] ;  /* 0x00007000ff0c77ac */ /* 0x000ee20008000a00 */
[-C--:B-1----:R-:W-:Y:S02]  /*1d60*/  FMUL.FTZ R13, R13, R16.reuse ;  /* 0x000000100d0d7220 */ /* 0x082fe40000410000 */
[----:B------:R-:W-:Y:S02]  /*1d70*/  FMUL.FTZ R16, R5, R16 ;  /* 0x0000001005107220 */ /* 0x000fe40000410000 */
[----:B-----5:R-:W-:-:S02]  /*1d80*/  FFMA.FTZ R5, R8, R13, R10 ;  /* 0x0000000d08057223 */ /* 0x020fc4000001000a */
[----:B------:R-:W-:-:S05]  /*1d90*/  FFMA.FTZ R16, R9, R16, R11 ;  /* 0x0000001009107223 */ /* 0x000fca000001000b */
[----:B------:R-:W-:Y:S01]  /*1da0*/  F2FP.F16.F32.PACK_AB R5, R16, R5 ;  /* 0x000000051005723e */ /* 0x000fe200000000ff */
        /* <DEDUP_REMOVED lines=8> */
.L_x_1824:
        /* <DEDUP_REMOVED lines=29> */
[----:B------:R-:W-:-:S05]  /*2000*/  F2FP.F16.F32.PACK_AB R19, R18, R19 ;  /* 0x000000131213723e */ /* 0x000fca00000000ff */
[----:B------:R2:W-:Y:S02]  /*2010*/  STG.E desc[UR14][R14.64], R19 ;  /* 0x000000130e007986 */ /* 0x0005e4000c10190e */
.L_x_1829:
[----:B------:R-:W-:Y:S05]  /*2020*/  BSYNC.RECONVERGENT B1 ;  /* 0x0000000000017941 */ /* 0x000fea0003800200 */
.L_x_1828:
        /* <DEDUP_REMOVED lines=17> */
[----:B---3--:R-:W-:Y:S01]  /*2140*/  IMAD R12, R6, UR10, RZ ;  /* 0x0000000a060c7c24 */ /* 0x008fe2000f8e02ff */
[----:B------:R-:W-:Y:S02]  /*2150*/  MOV R6, R20 ;  /* 0x0000001400067202 */ /* 0x000fe40000000f00 */
[----:B------:R-:W3:Y:S03]  /*2160*/  MUFU.EX2 R10, R10 ;  /* 0x0000000a000a7308 */ /* 0x000ee60000000800 */
[----:B------:R-:W-:-:S04]  /*2170*/  IMAD.WIDE.U32 R6, R17, UR10, R6 ;  /* 0x0000000a11067c25 */ /* 0x000fc8000f8e0006 */
[----:B------:R-:W-:Y:S02]  /*2180*/  IMAD R17, R17, UR11, R12 ;  /* 0x0000000b11117c24 */ /* 0x000fe4000f8e020c */
[----:B----4-:R-:W-:-:S03]  /*2190*/  FADD.FTZ R9, R5, 1 ;  /* 0x3f80000005097421 */ /* 0x010fc60000010000 */
[----:B------:R-:W-:Y:S01]  /*21a0*/  IADD3 R17, PT, PT, R7, R17, RZ ;  /* 0x0000001107117210 */ /* 0x000fe20007ffe0ff */
[----:B---3--:R-:W-:Y:S02]  /*21b0*/  FADD.FTZ R11, R10, 1 ;  /* 0x3f8000000a0b7421 */ /* 0x008fe40000010000 */
[----:B------:R-:W3:Y:S08]  /*21c0*/  MUFU.RCP R9, R9 ;  /* 0x0000000900097308 */ /* 0x000ef00000001000 */
[----:B------:R-:W4:Y:S01]  /*21d0*/  MUFU.RCP R11, R11 ;  /* 0x0000000b000b7308 */ /* 0x000f220000001000 */
[----:B---3--:R-:W-:Y:S01]  /*21e0*/  FMUL.FTZ R5, R8, R9 ;  /* 0x0000000908057220 */ /* 0x008fe20000410000 */
[----:B-1----:R-:W-:-:S04]  /*21f0*/  LEA R8, P1, R6, UR12, 0x1 ;  /* 0x0000000c06087c11 */ /* 0x002fc8000f8208ff */
[----:B------:R-:W-:Y:S01]  /*2200*/  LEA.HI.X R9, R6, UR13, R17, 0x1, P1 ;  /* 0x0000000d06097c11 */ /* 0x000fe200088f0c11 */
[----:B----4-:R-:W-:-:S05]  /*2210*/  FMUL.FTZ R10, R16, R11 ;  /* 0x0000000b100a7220 */ /* 0x010fca0000410000 */
[----:B------:R-:W-:-:S05]  /*2220*/  F2FP.F16.F32.PACK_AB R5, R10, R5 ;  /* 0x000000050a05723e */ /* 0x000fca00000000ff */
[----:B------:R3:W-:Y:S02]  /*2230*/  STG.E desc[UR14][R8.64], R5 ;  /* 0x0000000508007986 */ /* 0x0007e4000c10190e */
.L_x_1827:
[----:B------:R-:W-:Y:S05]  /*2240*/  BSYNC.RECONVERGENT B0 ;  /* 0x0000000000007941 */ /* 0x000fea0003800200 */
.L_x_1823:
[----:B------:R-:W-:Y:S02]  /*2250*/  UIADD3 UR8, UPT, UPT, UR19, UR8, URZ ;  /* 0x0000000813087290 */ /* 0x000fe4000fffe0ff */
[----:B------:R-:W-:Y:S02]  /*2260*/  UIADD3 UR4, UPT, UPT, UR4, 0x1, URZ ;  /* 0x0000000104047890 */ /* 0x000fe4000fffe0ff */
[----:B------:R-:W-:-:S09]  /*2270*/  UISETP.GE.AND UP1, UPT, UR8, UR7, UPT ;  /* 0x000000070800728c */ /* 0x000fd2000bf26270 */
[----:B------:R-:W-:Y:S05]  /*2280*/  BRA.U !UP1, `(.L_x_1830) ;  /* 0xffffffdd09c87547 */ /* 0x000fea000b83ffff */
[----:B------:R-:W-:Y:S05]  /*2290*/  EXIT ;  /* 0x000000000000794d */ /* 0x000fea0003800000 */
.L_x_1831:
        /* <DEDUP_REMOVED lines=14> */
.L_x_2516:


//--------------------- .text._Z35group_norm_nhwc_fwd_one_pass_kernelI11Fp16IOFp32WLi256ELi4ELi128EEv26Group_norm_nhwc_fwd_params --------------------------
	.section	.text._Z35group_norm_nhwc_fwd_one_pass_kernelI11Fp16IOFp32WLi256ELi4ELi128EEv26Group_norm_nhwc_fwd_params,"ax",@progbits
	.align	128
        .global         _Z35group_norm_nhwc_fwd_one_pass_kernelI11Fp16IOFp32WLi256ELi4ELi128EEv26Group_norm_nhwc_fwd_params
        .type           _Z35group_norm_nhwc_fwd_one_pass_kernelI11Fp16IOFp32WLi256ELi4ELi128EEv26Group_norm_nhwc_fwd_params,@function
        .size           _Z35group_norm_nhwc_fwd_one_pass_kernelI11Fp16IOFp32WLi256ELi4ELi128EEv26Group_norm_nhwc_fwd_params,(.L_x_2517 - _Z35group_norm_nhwc_fwd_one_pass_kernelI11Fp16IOFp32WLi256ELi4ELi128EEv26Group_norm_nhwc_fwd_params)
        .other          _Z35group_norm_nhwc_fwd_one_pass_kernelI11Fp16IOFp32WLi256ELi4ELi128EEv26Group_norm_nhwc_fwd_params,@"STO_CUDA_ENTRY STV_DEFAULT"
_Z35group_norm_nhwc_fwd_one_pass_kernelI11Fp16IOFp32WLi256ELi4ELi128EEv26Group_norm_nhwc_fwd_params:
.text._Z35group_norm_nhwc_fwd_one_pass_kernelI11Fp16IOFp32WLi256ELi4ELi128EEv26Group_norm_nhwc_fwd_params:
        /* <DEDUP_REMOVED lines=34> */
.L_x_1859:
[----:B0-----:R-:W0:Y:S01]  /*0220*/  LDCU UR5, c[0x0][0x3f8] ;  /* 0x00007f00ff0577ac */ /* 0x001e220008000800 */
[----:B-----5:R-:W-:Y:S01]  /*0230*/  IABS R8, UR9 ;  /* 0x0000000900087c13 */ /* 0x020fe20008000000 */
[C---:B--2---:R-:W-:Y:S01]  /*0240*/  VIADD R9, R22.reuse, 0x40 ;  /* 0x0000004016097836 */ /* 0x044fe20000000000 */
[----:B------:R-:W-:Y:S01]  /*0250*/  IADD3 R16, PT, PT, R22, 0x80, RZ ;  /* 0x0000008016107810 */ /* 0x000fe20007ffe0ff */
[----:B-1----:R-:W1:Y:S01]  /*0260*/  LDCU.64 UR14, c[0x0][0x3e8] ;  /* 0x00007d00ff0e77ac */ /* 0x002e620008000a00 */
[----:B------:R-:W-:Y:S02]  /*0270*/  R2UR UR12, R8 ;  /* 0x00000000080c72ca */ /* 0x000fe400000e0000 */
[----:B------:R-:W-:Y:S01]  /*0280*/  SHF.R.S32.HI R17, RZ, 0x1f, R16 ;  /* 0x0000001fff117819 */ /* 0x000fe20000011410 */
[----:B------:R-:W3:Y:S01]  /*0290*/  LDCU.64 UR18, c[0x0][0x3f0] ;  /* 0x00007e00ff1277ac */ /* 0x000ee20008000a00 */
[----:B0-----:R-:W-:Y:S01]  /*02a0*/  MOV R3, UR5 ;  /* 0x0000000500037c02 */ /* 0x001fe20008000f00 */
[----:B------:R-:W-:-:S03]  /*02b0*/  UISETP.NE.AND UP1, UPT, UR5, URZ, UPT ;  /* 0x000000ff0500728c */ /* 0x000fc6000bf25270 */
[----:B------:R-:W-:Y:S02]  /*02c0*/  IABS R6, R3 ;  /* 0x0000000300067213 */ /* 0x000fe40000000000 */
[----:B-1----:R-:W-:Y:S02]  /*02d0*/  ISETP.GE.U32.AND P2, PT, R9, UR14, PT ;  /* 0x0000000e09007c0c */ /* 0x002fe4000bf46070 */
[----:B------:R-:W0:Y:S01]  /*02e0*/  I2F.RP R3, R6 ;  /* 0x0000000600037306 */ /* 0x000e220000209400 */
[----:B------:R-:W-:-:S04]  /*02f0*/  ISETP.GE.U32.AND P3, PT, R22, UR14, PT ;  /* 0x0000000e16007c0c */ /* 0x000fc8000bf66070 */
[----:B------:R-:W-:-:S03]  /*0300*/  ISETP.GE.AND.EX P3, PT, R2, UR15, PT, P3 ;  /* 0x0000000f02007c0c */ /* 0x000fc6000bf66330 */
[----:B0-----:R-:W0:Y:S02]  /*0310*/  MUFU.RCP R3, R3 ;  /* 0x0000000300037308 */ /* 0x001e240000001000 */
[----:B0-----:R-:W-:-:S06]  /*0320*/  IADD3 R4, PT, PT, R3, 0xffffffe, RZ ;  /* 0x0ffffffe03047810 */ /* 0x001fcc0007ffe0ff */
[----:B------:R0:W1:Y:S02]  /*0330*/  F2I.FTZ.U32.TRUNC.NTZ R5, R4 ;  /* 0x0000000400057305 */ /* 0x000064000021f000 */
[----:B0-----:R-:W-:-:S05]  /*0340*/  HFMA2 R4, -RZ, RZ, 0, 0 ;  /* 0x00000000ff047431 */ /* 0x001fca00000001ff */
[----:B------:R-:W-:Y:S01]  /*0350*/  R2UR UR10, R4 ;  /* 0x00000000040a72ca */ /* 0x000fe200000e0000 */
[----:B-1----:R-:W-:Y:S01]  /*0360*/  IMAD.MOV R7, RZ, RZ, -R5 ;  /* 0x000000ffff077224 */ /* 0x002fe200078e0a05 */
[----:B------:R-:W-:-:S03]  /*0370*/  R2UR UR11, R5 ;  /* 0x00000000050b72ca */ /* 0x000fc600000e0000 */
[----:B------:R-:W-:-:S10]  /*0380*/  IMAD R7, R7, R6, RZ ;  /* 0x0000000607077224 */ /* 0x000fd400078e02ff */
[----:B------:R-:W-:Y:S01]  /*0390*/  IMAD.HI.U32 R7, R5, R7, UR10 ;  /* 0x0000000a05077e27 */ /* 0x000fe2000f8e0007 */
[----:B---3--:R-:W-:-:S04]  /*03a0*/  MOV R5, UR18 ;  /* 0x0000001200057c02 */ /* 0x008fc80008000f00 */
[----:B------:R-:W-:-:S13]  /*03b0*/  R2UR UR10, R7 ;  /* 0x00000000070a72ca */ /* 0x000fda00000e0000 */
        /* <DEDUP_REMOVED lines=42> */
[----:B------:R-:W-:-:S03]  /*0660*/  @!P1 MOV R28, R26 ;  /* 0x0000001a001c9202 */ /* 0x000fc60000000f00 */
[----:B------:R-:W-:Y:S01]  /*0670*/  @!P2 IMAD.WIDE.U32 R12, R9, R12, R24 ;  /* 0x0000000c090ca225 */ /* 0x000fe200078e0018 */
[----:B------:R-:W-:Y:S01]  /*0680*/  @!P1 MOV R29, R25 ;  /* 0x00000019001d9202 */ /* 0x000fe20000000f00 */
[----:B------:R-:W3:Y:S02]  /*0690*/  @!P3 LDC.64 R8, c[0x0][0x3e0] ;  /* 0x0000f800ff08bb82 */ /* 0x000ee40000000a00 */
[----:B------:R-:W-:Y:S01]  /*06a0*/  @!P1 IMAD R18, R16, R7, R18 ;  /* 0x0000000710129224 */ /* 0x000fe200078e0212 */
[----:B-1----:R-:W-:Y:S01]  /*06b0*/  @!P2 LEA R10, P5, R12, R10, 0x1 ;  /* 0x0000000a0c0aa211 */ /* 0x002fe200078a08ff */
[----:B------:R-:W-:-:S04]  /*06c0*/  @!P1 IMAD.WIDE.U32 R16, R16, R6, R28 ;  /* 0x0000000610109225 */ /* 0x000fc800078e001c */
[----:B------:R-:W1:Y:S01]  /*06d0*/  @!P3 LDC.64 R6, c[0x0][0x390] ;  /* 0x0000e400ff06bb82 */ /* 0x000e620000000a00 */
[----:B------:R-:W-:Y:S01]  /*06e0*/  @!P2 IMAD.IADD R19, R13, 0x1, R19 ;  /* 0x000000010d13a824 */ /* 0x000fe200078e0213 */
[----:B------:R-:W-:-:S04]  /*06f0*/  @!P1 IADD3 R17, PT, PT, R17, R18, RZ ;  /* 0x0000001211119210 */ /* 0x000fc80007ffe0ff */
[----:B------:R-:W-:Y:S02]  /*0700*/  @!P2 LEA.HI.X R11, R12, R11, R19, 0x1, P5 ;  /* 0x0000000b0c0ba211 */ /* 0x000fe400028f0c13 */
[C---:B0-----:R-:W-:Y:S01]  /*0710*/  @!P1 LEA R18, P5, R16.reuse, R4, 0x1 ;  /* 0x0000000410129211 */ /* 0x041fe200078a08ff */
[----:B------:R-:W0:Y:S03]  /*0720*/  @!P4 LDC.64 R12, c[0x0][0x3e0] ;  /* 0x0000f800ff0ccb82 */ /* 0x000e260000000a00 */
[----:B------:R-:W-:Y:S02]  /*0730*/  @!P1 LEA.HI.X R19, R16, R5, R17, 0x1, P5 ;  /* 0x0000000510139211 */ /* 0x000fe400028f0c11 */
[----:B------:R-:W-:Y:S01]  /*0740*/  @!P3 MOV R5, R25 ;  /* 0x000000190005b202 */ /* 0x000fe20000000f00 */
[----:B---3--:R-:W-:-:S04]  /*0750*/  @!P3 IMAD R4, R2, R8, RZ ;  /* 0x000000080204b224 */ /* 0x008fc800078e02ff */
[----:B------:R-:W-:Y:S01]  /*0760*/  @!P3 IMAD R17, R22, R9, R4 ;  /* 0x000000091611b224 */ /* 0x000fe200078e0204 */
[----:B------:R-:W-:-:S05]  /*0770*/  @!P3 MOV R4, R26 ;  /* 0x0000001a0004b202 */ /* 0x000fca0000000f00 */
[----:B------:R-:W-:Y:S02]  /*0780*/  @!P3 IMAD.WIDE.U32 R8, R22, R8, R4 ;  /* 0x000000081608b225 */ /* 0x000fe400078e0004 */
[----:B------:R-:W3:Y:S03]  /*0790*/  @!P4 LDC.64 R4, c[0x0][0x390] ;  /* 0x0000e400ff04cb82 */ /* 0x000ee60000000a00 */
[----:B------:R-:W-:Y:S02]  /*07a0*/  @!P3 IADD3 R9, PT, PT, R9, R17, RZ ;  /* 0x000000110909b210 */ /* 0x000fe40007ffe0ff */
[----:B-1----:R-:W-:Y:S01]  /*07b0*/  @!P3 LEA R6, P5, R8, R6, 0x1 ;  /* 0x000000060806b211 */ /* 0x002fe200078a08ff */
[----:B0-----:R-:W-:-:S03]  /*07c0*/  @!P4 IMAD R14, R14, R12, RZ ;  /* 0x0000000c0e0ec224 */ /* 0x001fc600078e02ff */
[----:B------:R-:W-:Y:S02]  /*07d0*/  @!P3 LEA.HI.X R7, R8, R7, R9, 0x1, P5 ;  /* 0x000000070807b211 */ /* 0x000fe400028f0c09 */
[----:B------:R-:W-:-:S06]  /*07e0*/  CS2R R8, SRZ ;  /* 0x0000000000087805 */ /* 0x000fcc000001ff00 */
[----:B--2---:R0:W2:Y:S01]  /*07f0*/  @!P3 LDG.E R9, desc[UR16][R6.64] ;  /* 0x000000100609b981 */ /* 0x0040a2000c1e1900 */
[----:B------:R-:W-:-:S03]  /*0800*/  @!P4 IMAD R13, R3, R13, R14 ;  /* 0x0000000d030dc224 */ /* 0x000fc600078e020e */
[----:B------:R1:W4:Y:S01]  /*0810*/  @!P2 LDG.E R8, desc[UR16][R10.64] ;  /* 0x000000100a08a981 */ /* 0x000322000c1e1900 */
[----:B0-----:R-:W-:Y:S02]  /*0820*/  @!P4 MOV R6, R26 ;  /* 0x0000001a0006c202 */ /* 0x001fe40000000f00 */
[----:B------:R-:W-:Y:S01]  /*0830*/  @!P4 MOV R7, R25 ;  /* 0x000000190007c202 */ /* 0x000fe20000000f00 */
[----:B-1----:R-:W-:Y:S02]  /*0840*/  IMAD.MOV.U32 R10, RZ, RZ, RZ ;  /* 0x000000ffff0a7224 */ /* 0x002fe400078e00ff */
[----:B------:R-:W-:-:S04]  /*0850*/  @!P4 IMAD.WIDE.U32 R6, R3, R12, R6 ;  /* 0x0000000c0306c225 */ /* 0x000fc800078e0006 */
[----:B------:R-:W-:Y:S01]  /*0860*/  HFMA2 R14, -RZ, RZ, 0, 0 ;  /* 0x00000000ff0e7431 */ /* 0x000fe200000001ff */
[----:B------:R-:W5:Y:S01]  /*0870*/  @!P1 LDG.E R10, desc[UR16][R18.64] ;  /* 0x00000010120a9981 */ /* 0x000f62000c1e1900 */
[----:B------:R-:W-:Y:S02]  /*0880*/  @!P4 IADD3 R3, PT, PT, R7, R13, RZ ;  /* 0x0000000d0703c210 */ /* 0x000fe40007ffe0ff */
[----:B---3--:R-:W-:-:S04]  /*0890*/  @!P4 LEA R12, P2, R6, R4, 0x1 ;  /* 0x00000004060cc211 */ /* 0x008fc800078408ff */
[----:B------:R-:W-:-:S05]  /*08a0*/  @!P4 LEA.HI.X R13, R6, R5, R3, 0x1, P2 ;  /* 0x00000005060dc211 */ /* 0x000fca00010f0c03 */
[----:B------:R0:W3:Y:S01]  /*08b0*/  @!P4 LDG.E R14, desc[UR16][R12.64] ;  /* 0x000000100c0ec981 */ /* 0x0000e2000c1e1900 */
[C---:B------:R-:W-:Y:S02]  /*08c0*/  ISETP.GT.AND P2, PT, R15.reuse, 0x1e, PT ;  /* 0x0000001e0f00780c */ /* 0x040fe40003f44270 */
[----:B------:R-:W-:Y:S01]  /*08d0*/  ISETP.GT.AND P3, PT, R15, 0xf, PT ;  /* 0x0000000f0f00780c */ /* 0x000fe20003f64270 */
[----:B------:R-:W-:Y:S01]  /*08e0*/  BSSY.RECONVERGENT B0, `(.L_x_1832) ;  /* 0x0000039000007945 */ /* 0x000fe20003800200 */
[--C-:B--2---:R-:W-:Y:S02]  /*08f0*/  HADD2.F32 R3, -RZ, R9.reuse.H1_H1 ;  /* 0x30000009ff037230 */ /* 0x104fe40000004100 */
[----:B------:R-:W-:Y:S02]  /*0900*/  HADD2.F32 R4, -RZ, R9.H0_H0 ;  /* 0x20000009ff047230 */ /* 0x000fe40000004100 */
[--C-:B----4-:R-:W-:Y:S02]  /*0910*/  HADD2.F32 R5, -RZ, R8.reuse.H1_H1 ;  /* 0x30000008ff057230 */ /* 0x110fe40000004100 */
[----:B------:R-:W-:Y:S01]  /*0920*/  FMUL.FTZ R9, R3, R3 ;  /* 0x0000000303097220 */ /* 0x000fe20000410000 */
[----:B------:R-:W-:-:S02]  /*0930*/  HADD2.F32 R6, -RZ, R8.H0_H0 ;  /* 0x20000008ff067230 */ /* 0x000fc40000004100 */
[C---:B------:R-:W-:Y:S01]  /*0940*/  FADD.FTZ R8, R4.reuse, R3 ;  /* 0x0000000304087221 */ /* 0x040fe20000010000 */
[----:B------:R-:W-:Y:S01]  /*0950*/  FMUL.FTZ R17, R5, R5 ;  /* 0x0000000505117220 */ /* 0x000fe20000410000 */
[----:B------:R-:W-:Y:S01]  /*0960*/  FFMA.FTZ R9, R4, R4, R9 ;  /* 0x0000000404097223 */ /* 0x000fe20000010009 */
[C---:B------:R-:W-:Y:S01]  /*0970*/  FADD.FTZ R11, R6.reuse, R5 ;  /* 0x00000005060b7221 */ /* 0x040fe20000010000 */
[----:B------:R-:W-:Y:S01]  /*0980*/  FADD.FTZ R8, RZ, R8 ;  /* 0x00000008ff087221 */ /* 0x000fe20000010000 */
[----:B------:R-:W-:Y:S01]  /*0990*/  FFMA.FTZ R16, R6, R6, R17 ;  /* 0x0000000606107223 */ /* 0x000fe20000010011 */
[----:B------:R-:W-:Y:S01]  /*09a0*/  FADD.FTZ R9, RZ, R9 ;  /* 0x00000009ff097221 */ /* 0x000fe20000010000 */
[--C-:B-----5:R-:W-:Y:S02]  /*09b0*/  HADD2.F32 R7, -RZ, R10.reuse.H1_H1 ;  /* 0x3000000aff077230 */ /* 0x120fe40000004100 */
[----:B0-----:R-:W-:-:S03]  /*09c0*/  HADD2.F32 R12, -RZ, R10.H0_H0 ;  /* 0x2000000aff0c7230 */ /* 0x001fc60000004100 */
[----:B------:R-:W-:Y:S01]  /*09d0*/  FMUL.FTZ R17, R7, R7 ;  /* 0x0000000707117220 */ /* 0x000fe20000410000 */
[----:B------:R-:W-:Y:S01]  /*09e0*/  FADD.FTZ R8, R8, R11 ;  /* 0x0000000b08087221 */ /* 0x000fe20000010000 */
[----:B------:R-:W-:Y:S01]  /*09f0*/  FADD.FTZ R9, R9, R16 ;  /* 0x0000001009097221 */ /* 0x000fe20000010000 */
[C---:B------:R-:W-:Y:S01]  /*0a00*/  FADD.FTZ R11, R12.reuse, R7 ;  /* 0x000000070c0b7221 */ /* 0x040fe20000010000 */
[----:B------:R-:W-:Y:S01]  /*0a10*/  FFMA.FTZ R10, R12, R12, R17 ;  /* 0x0000000c0c0a7223 */ /* 0x000fe20000010011 */
[--C-:B---3--:R-:W-:Y:S02]  /*0a20*/  HADD2.F32 R13, -RZ, R14.reuse.H1_H1 ;  /* 0x3000000eff0d7230 */ /* 0x108fe40000004100 */
[----:B------:R-:W-:-:S03]  /*0a30*/  HADD2.F32 R14, -RZ, R14.H0_H0 ;  /* 0x2000000eff0e7230 */ /* 0x000fc60000004100 */
[----:B------:R-:W-:Y:S01]  /*0a40*/  FMUL.FTZ R17, R13, R13 ;  /* 0x0000000d0d117220 */ /* 0x000fe20000410000 */
[----:B------:R-:W-:Y:S01]  /*0a50*/  FADD.FTZ R8, R8, R11 ;  /* 0x0000000b08087221 */ /* 0x000fe20000010000 */
[----:B------:R-:W-:Y:S01]  /*0a60*/  FADD.FTZ R9, R9, R10 ;  /* 0x0000000a09097221 */ /* 0x000fe20000010000 */
[C---:B------:R-:W-:Y:S01]  /*0a70*/  FADD.FTZ R11, R14.reuse, R13 ;  /* 0x0000000d0e0b7221 */ /* 0x040fe20000010000 */
[----:B------:R-:W-:-:S03]  /*0a80*/  FFMA.FTZ R10, R14, R14, R17 ;  /* 0x0000000e0e0a7223 */ /* 0x000fc60000010011 */
[----:B------:R-:W-:Y:S01]  /*0a90*/  FADD.FTZ R8, R8, R11 ;  /* 0x0000000b08087221 */ /* 0x000fe20000010000 */
[----:B------:R-:W-:-:S04]  /*0aa0*/  FADD.FTZ R9, R9, R10 ;  /* 0x0000000a09097221 */ /* 0x000fc80000010000 */
        /* <DEDUP_REMOVED lines=28> */
.L_x_1833:
[----:B------:R-:W-:Y:S05]  /*0c70*/  BSYNC.RECONVERGENT B0 ;  /* 0x0000000000007941 */ /* 0x000fea0003800200 */
.L_x_1832:
        /* <DEDUP_REMOVED lines=16> */
.L_x_1835:
[----:B------:R-:W-:Y:S05]  /*0d80*/  BSYNC.RECONVERGENT B0 ;  /* 0x0000000000007941 */ /* 0x000fea0003800200 */
.L_x_1834:
        /* <DEDUP_REMOVED lines=19> */
[----:B------:R-:W-:Y:S02]  /*0ec0*/  IMAD.U32 R29, RZ, RZ, UR11 ;  /* 0x0000000bff1d7e24 */ /* 0x000fe4000f8e00ff */
[----:B------:R-:W-:Y:S02]  /*0ed0*/  MOV R10, UR12 ;  /* 0x0000000c000a7c02 */ /* 0x000fe40008000f00 */
        /* <DEDUP_REMOVED lines=12> */
.L_x_1838:
[----:B------:R-:W2:Y:S04]  /*0fa0*/  LDG.E.STRONG.GPU R10, desc[UR16][R8.64] ;  /* 0x00000010080a7981 */ /* 0x000ea8000c1ef900 */
[----:B--2---:R-:W-:Y:S01]  /*0fb0*/  CCTL.IVALL ;  /* 0x00000000ff00798f */ /* 0x004fe20002000000 */
[----:B------:R-:W-:Y:S05]  /*0fc0*/  YIELD ;  /* 0x0000000000007946 */ /* 0x000fea0003800000 */
[----:B------:R-:W-:-:S13]  /*0fd0*/  ISETP.NE.AND P4, PT, R10, R19, PT ;  /* 0x000000130a00720c */ /* 0x000fda0003f85270 */
[----:B------:R-:W-:Y:S05]  /*0fe0*/  @P4 BRA `(.L_x_1838) ;  /* 0xfffffffc00ec4947 */ /* 0x000fea000383ffff */
.L_x_1837:
        /* <DEDUP_REMOVED lines=15> */
.L_x_1840:
        /* <DEDUP_REMOVED lines=29> */
[----:B------:R-:W-:Y:S01]  /*12b0*/  IMAD.U32 R8, RZ, RZ, UR26 ;  /* 0x0000001aff087e24 */ /* 0x000fe2000f8e00ff */
[----:B------:R-:W-:Y:S01]  /*12c0*/  MOV R9, UR27 ;  /* 0x0000001b00097c02 */ /* 0x000fe20008000f00 */
        /* <DEDUP_REMOVED lines=12> */
[----:B------:R-:W-:Y:S01]  /*1390*/  MOV R18, UR26 ;  /* 0x0000001a00127c02 */ /* 0x000fe20008000f00 */
[----:B------:R-:W-:-:S06]  /*13a0*/  IMAD.U32 R19, RZ, RZ, UR27 ;  /* 0x0000001bff137e24 */ /* 0x000fcc000f8e00ff */
        /* <DEDUP_REMOVED lines=46> */
.L_x_1839:
[----:B------:R-:W-:-:S04]  /*1690*/  LOP3.LUT R8, R0, 0x7, RZ, 0xc0, !PT ;  /* 0x0000000700087812 */ /* 0x000fc800078ec0ff */
[----:B------:R-:W-:-:S13]  /*16a0*/  ISETP.NE.AND P2, PT, R8, RZ, PT ;  /* 0x000000ff0800720c */ /* 0x000fda0003f45270 */
[----:B------:R-:W-:Y:S05]  /*16b0*/  @!P2 BRA `(.L_x_1836) ;  /* 0x00000004006ca947 */ /* 0x000fea0003800000 */
[----:B------:R-:W-:-:S04]  /*16c0*/  IADD3 R8, PT, PT, R8, -0x1, RZ ;  /* 0xffffffff08087810 */ /* 0x000fc80007ffe0ff */
        /* <DEDUP_REMOVED lines=22> */
[----:B------:R-:W-:Y:S02]  /*1830*/  @!UP1 UIMAD.WIDE.U32 UR12, UR12, 0x8, UR18 ;  /* 0x000000080c0c98a5 */ /* 0x000fe4000f8e0012 */
[----:B------:R-:W-:Y:S01]  /*1840*/  @!UP2 UIMAD UR11, UR11, UR21, UR6 ;  /* 0x000000150b0ba2a4 */ /* 0x000fe2000f8e0206 */
[----:B------:R-:W-:-:S03]  /*1850*/  VOTEU.ALL UP1, P6 ;  /* 0x0000000000ff7886 */ /* 0x000fc60003020000 */
[----:B------:R-:W-:Y:S02]  /*1860*/  MOV R8, UR12 ;  /* 0x0000000c00087c02 */ /* 0x000fe40008000f00 */
[----:B------:R-:W-:Y:S01]  /*1870*/  MOV R9, UR13 ;  /* 0x0000000d00097c02 */ /* 0x000fe20008000f00 */
        /* <DEDUP_REMOVED lines=9> */
[----:B0-----:R-:W-:Y:S01]  /*1910*/  IMAD.U32 R18, RZ, RZ, UR14 ;  /* 0x0000000eff127e24 */ /* 0x001fe2000f8e00ff */
[----:B------:R-:W-:-:S06]  /*1920*/  MOV R19, UR15 ;  /* 0x0000000f00137c02 */ /* 0x000fcc0008000f00 */
        /* <DEDUP_REMOVED lines=10> */
.L_x_1841:
        /* <DEDUP_REMOVED lines=18> */
[----:B------:R-:W0:Y:S01]  /*1af0*/  @!P4 LDG.E.64 R8, desc[UR16][R8.64] ;  /* 0x000000100808c981 */ /* 0x000e22000c1e1b00 */
[----:B------:R-:W-:-:S06]  /*1b00*/  MOV R11, UR13 ;  /* 0x0000000d000b7c02 */ /* 0x000fcc0008000f00 */
[----:B------:R-:W4:Y:S01]  /*1b10*/  @!P2 LDG.E.64 R10, desc[UR16][R10.64] ;  /* 0x000000100a0aa981 */ /* 0x000f22000c1e1b00 */
[----:B-1----:R-:W-:-:S05]  /*1b20*/  IMAD.U32 R18, RZ, RZ, UR5 ;  /* 0x00000005ff127e24 */ /* 0x002fca000f8e00ff */
[----:B------:R-:W-:-:S04]  /*1b30*/  IADD3 R18, PT, PT, R18, 0x2, RZ ;  /* 0x0000000212127810 */ /* 0x000fc80007ffe0ff */
[----:B------:R-:W-:Y:S01]  /*1b40*/  R2UR UR5, R18 ;  /* 0x00000000120572ca */ /* 0x000fe200000e0000 */
[----:B0--3--:R-:W-:Y:S01]  /*1b50*/  @!P4 FADD.FTZ R16, R16, R8 ;  /* 0x000000081010c221 */ /* 0x009fe20000010000 */
[----:B------:R-:W-:-:S03]  /*1b60*/  @!P4 FADD.FTZ R17, R17, R9 ;  /* 0x000000091111c221 */ /* 0x000fc60000010000 */
[----:B----4-:R-:W-:Y:S01]  /*1b70*/  @!P2 FADD.FTZ R16, R16, R10 ;  /* 0x0000000a1010a221 */ /* 0x010fe20000010000 */
[----:B------:R-:W-:-:S09]  /*1b80*/  @!P2 FADD.FTZ R17, R17, R11 ;  /* 0x0000000b1111a221 */ /* 0x000fd20000010000 */
.L_x_1842:
        /* <DEDUP_REMOVED lines=13> */
.L_x_1843:
[----:B------:R-:W-:Y:S05]  /*1c60*/  BSYNC.RECONVERGENT B0 ;  /* 0x0000000000007941 */ /* 0x000fea0003800200 */
.L_x_1836:
[----:B------:R-:W4:Y:S01]  /*1c70*/  @P0 LDC.64 R10, c[0x0][0x388] ;  /* 0x0000e200ff0a0b82 */ /* 0x000f220000000a00 */
[----:B------:R-:W0:Y:S01]  /*1c80*/  LDCU UR12, c[0x0][0x414] ;  /* 0x00008280ff0c77ac */ /* 0x000e220008000800 */
[----:B------:R-:W-:Y:S01]  /*1c90*/  IMAD.U32 R9, RZ, RZ, UR9 ;  /* 0x00000009ff097e24 */ /* 0x000fe2000f8e00ff */
[----:B--2---:R-:W-:Y:S01]  /*1ca0*/  IADD3 R19, PT, PT, R23, UR10, RZ ;  /* 0x0000000a17137c10 */ /* 0x004fe2000fffe0ff */
[----:B------:R-:W-:-:S04]  /*1cb0*/  UMOV UR5, 0x400 ;  /* 0x0000040000057882 */ /* 0x000fc80000000000 */
        /* <DEDUP_REMOVED lines=25> */
[----:B------:R-:W-:Y:S01]  /*1e50*/  IADD3 R17, PT, PT, R22, 0x80, RZ ;  /* 0x0000008016117810 */ /* 0x000fe20007ffe0ff */
        /* <DEDUP_REMOVED lines=12> */
[----:B------:R-:W-:Y:S01]  /*1f20*/  MOV R19, R25 ;  /* 0x0000001900137202 */ /* 0x000fe20000000f00 */
[----:B------:R-:W1:Y:S01]  /*1f30*/  LDCU.64 UR10, c[0x0][0x380] ;  /* 0x00007000ff0a77ac */ /* 0x000e620008000a00 */
[----:B------:R-:W-:Y:S01]  /*1f40*/  FMUL.FTZ R3, R4, UR5 ;  /* 0x0000000504037c20 */ /* 0x000fe20008410000 */
[----:B------:R-:W-:-:S03]  /*1f50*/  FMUL.FTZ R18, R18, UR5 ;  /* 0x0000000512127c20 */ /* 0x000fc60008410000 */
[----:B-----5:R-:W-:Y:S01]  /*1f60*/  FFMA.FTZ R3, R8, R3, R10 ;  /* 0x0000000308037223 */ /* 0x020fe2000001000a */
[----:B------:R-:W-:-:S05]  /*1f70*/  FFMA.FTZ R18, R9, R18, R11 ;  /* 0x0000001209127223 */ /* 0x000fca000001000b */
[----:B------:R-:W-:Y:S02]  /*1f80*/  F2FP.F16.F32.PACK_AB R3, R18, R3 ;  /* 0x000000031203723e */ /* 0x000fe400000000ff */
[----:B------:R-:W-:Y:S01]  /*1f90*/  MOV R18, R26 ;  /* 0x0000001a00127202 */ /* 0x000fe20000000f00 */
[----:B0-----:R-:W-:-:S04]  /*1fa0*/  IMAD R29, R2, UR14, RZ ;  /* 0x0000000e021d7c24 */ /* 0x001fc8000f8e02ff */
[----:B------:R-:W-:-:S04]  /*1fb0*/  IMAD.WIDE.U32 R18, R22, UR14, R18 ;  /* 0x0000000e16127c25 */ /* 0x000fc8000f8e0012 */
[----:B------:R-:W-:Y:S01]  /*1fc0*/  IMAD R29, R22, UR15, R29 ;  /* 0x0000000f161d7c24 */ /* 0x000fe2000f8e021d */
[----:B-1----:R-:W-:-:S03]  /*1fd0*/  LEA R28, P1, R18, UR10, 0x1 ;  /* 0x0000000a121c7c11 */ /* 0x002fc6000f8208ff */
[----:B------:R-:W-:-:S05]  /*1fe0*/  IMAD.IADD R29, R19, 0x1, R29 ;  /* 0x00000001131d7824 */ /* 0x000fca00078e021d */
[----:B------:R-:W-:-:S05]  /*1ff0*/  LEA.HI.X R29, R18, UR11, R29, 0x1, P1 ;  /* 0x0000000b121d7c11 */ /* 0x000fca00088f0c1d */
[----:B------:R0:W-:Y:S02]  /*2000*/  STG.E desc[UR16][R28.64], R3 ;  /* 0x000000031c007986 */ /* 0x0001e4000c101910 */
.L_x_1847:
[----:B------:R-:W-:Y:S05]  /*2010*/  BSYNC.RECONVERGENT B1 ;  /* 0x0000000000017941 */ /* 0x000fea0003800200 */
.L_x_1846:
[----:B------:R-:W-:Y:S01]  /*2020*/  IADD3 R19, PT, PT, R22, 0x40, RZ ;  /* 0x0000004016137810 */ /* 0x000fe20007ffe0ff */
[----:B------:R-:W-:Y:S03]  /*2030*/  BSSY.RECONVERGENT B1, `(.L_x_1848) ;  /* 0x0000017000017945 */ /* 0x000fe60003800200 */
[----:B------:R-:W-:Y:S02]  /*2040*/  ISETP.GE.U32.AND P1, PT, R19, UR12, PT ;  /* 0x0000000c13007c0c */ /* 0x000fe4000bf26070 */
[----:B------:R-:W-:-:S04]  /*2050*/  SHF.R.S32.HI R4, RZ, 0x1f, R19 ;  /* 0x0000001fff047819 */ /* 0x000fc80000011413 */
[----:B------:R-:W-:-:S13]  /*2060*/  ISETP.GE.AND.EX P1, PT, R4, UR13, PT, P1 ;  /* 0x0000000d04007c0c */ /* 0x000fda000bf26310 */
[----:B------:R-:W-:Y:S05]  /*2070*/  @P1 BRA `(.L_x_1849) ;  /* 0x0000000000481947 */ /* 0x000fea0003800000 */
[----:B------:R-:W1:Y:S01]  /*2080*/  LDCU.64 UR10, c[0x0][0x3e0] ;  /* 0x00007c00ff0a77ac */ /* 0x000e620008000a00 */
[--C-:B------:R-:W-:Y:S01]  /*2090*/  FADD.FTZ R18, R5, -R16.reuse ;  /* 0x8000001005127221 */ /* 0x100fe20000010000 */
[----:B------:R-:W-:Y:S01]  /*20a0*/  MOV R5, R25 ;  /* 0x0000001900057202 */ /* 0x000fe20000000f00 */
[----:B------:R-:W-:Y:S01]  /*20b0*/  FADD.FTZ R6, R6, -R16 ;  /* 0x8000001006067221 */ /* 0x000fe20000010000 */
[----:B------:R-:W2:Y:S01]  /*20c0*/  LDCU.64 UR14, c[0x0][0x380] ;  /* 0x00007000ff0e77ac */ /* 0x000ea20008000a00 */
[----:B------:R-:W-:-:S04]  /*20d0*/  FMUL.FTZ R18, R18, UR5 ;  /* 0x0000000512127c20 */ /* 0x000fc80008410000 */
[----:B0----5:R-:W-:Y:S01]  /*20e0*/  FFMA.FTZ R29, R9, R18, R11 ;  /* 0x00000012091d7223 */ /* 0x021fe2000001000b */
[----:B-1----:R-:W-:-:S04]  /*20f0*/  IMAD R4, R4, UR10, RZ ;  /* 0x0000000a04047c24 */ /* 0x002fc8000f8e02ff */
[----:B------:R-:W-:Y:S01]  /*2100*/  IMAD R3, R19, UR11, R4 ;  /* 0x0000000b13037c24 */ /* 0x000fe2000f8e0204 */
[----:B------:R-:W-:-:S05]  /*2110*/  MOV R4, R26 ;  /* 0x0000001a00047202 */ /* 0x000fca0000000f00 */
[----:B------:R-:W-:-:S04]  /*2120*/  IMAD.WIDE.U32 R4, R19, UR10, R4 ;  /* 0x0000000a13047c25 */ /* 0x000fc8000f8e0004 */
[----:B------:R-:W-:-:S04]  /*2130*/  FMUL.FTZ R19, R6, UR5 ;  /* 0x0000000506137c20 */ /* 0x000fc80008410000 */
[----:B------:R-:W-:Y:S01]  /*2140*/  FFMA.FTZ R6, R8, R19, R10 ;  /* 0x0000001308067223 */ /* 0x000fe2000001000a */
[----:B------:R-:W-:Y:S02]  /*2150*/  IADD3 R3, PT, PT, R5, R3, RZ ;  /* 0x0000000305037210 */ /* 0x000fe40007ffe0ff */
[----:B--2---:R-:W-:-:S04]  /*2160*/  LEA R18, P1, R4, UR14, 0x1 ;  /* 0x0000000e04127c11 */ /* 0x004fc8000f8208ff */
[----:B------:R-:W-:Y:S02]  /*2170*/  LEA.HI.X R19, R4, UR15, R3, 0x1, P1 ;  /* 0x0000000f04137c11 */ /* 0x000fe400088f0c03 */
[----:B------:R-:W-:-:S05]  /*2180*/  F2FP.F16.F32.PACK_AB R3, R29, R6 ;  /* 0x000000061d03723e */ /* 0x000fca00000000ff */
[----:B------:R1:W-:Y:S02]  /*2190*/  STG.E desc[UR16][R18.64], R3 ;  /* 0x0000000312007986 */ /* 0x0003e4000c101910 */
.L_x_1849:
[----:B------:R-:W-:Y:S05]  /*21a0*/  BSYNC.RECONVERGENT B1 ;  /* 0x0000000000017941 */ /* 0x000fea0003800200 */
.L_x_1848:
[----:B------:R-:W-:Y:S01]  /*21b0*/  SHF.R.S32.HI R4, RZ, 0x1f, R17 ;  /* 0x0000001fff047819 */ /* 0x000fe20000011411 */
[----:B01----:R-:W-:Y:S01]  /*21c0*/  VIADD R3, R22, 0xc0 ;  /* 0x000000c016037836 */ /* 0x003fe20000000000 */
[----:B------:R-:W-:Y:S01]  /*21d0*/  ISETP.GE.U32.AND P1, PT, R17, UR12, PT ;  /* 0x0000000c11007c0c */ /* 0x000fe2000bf26070 */
[----:B------:R-:W-:Y:S03]  /*21e0*/  BSSY.RECONVERGENT B1, `(.L_x_1850) ;  /* 0x0000018000017945 */ /* 0x000fe60003800200 */
[----:B------:R-:W-:Y:S02]  /*21f0*/  ISETP.GE.AND.EX P1, PT, R4, UR13, PT, P1 ;  /* 0x0000000d04007c0c */ /* 0x000fe4000bf26310 */
[----:B------:R-:W-:Y:S02]  /*2200*/  ISETP.GE.U32.AND P2, PT, R3, UR12, PT ;  /* 0x0000000c03007c0c */ /* 0x000fe4000bf46070 */
[----:B------:R-:W-:-:S04]  /*2210*/  SHF.R.S32.HI R18, RZ, 0x1f, R3 ;  /* 0x0000001fff127819 */ /* 0x000fc80000011403 */
        /* <DEDUP_REMOVED lines=17> */
[----:B------:R-:W-:Y:S02]  /*2330*/  F2FP.F16.F32.PACK_AB R5, R12, R17 ;  /* 0x000000110c05723e */ /* 0x000fe400000000ff */
[----:B------:R-:W-:-:S05]  /*2340*/  LEA.HI.X R7, R4, UR15, R7, 0x1, P1 ;  /* 0x0000000f04077c11 */ /* 0x000fca00088f0c07 */
[----:B------:R0:W-:Y:S04]  /*2350*/  STG.E desc[UR16][R6.64], R5 ;  /* 0x0000000506007986 */ /* 0x0001e8000c101910 */
.L_x_1851:
[----:B------:R-:W-:Y:S05]  /*2360*/  BSYNC.RECONVERGENT B1 ;  /* 0x0000000000017941 */ /* 0x000fea0003800200 */
.L_x_1850:
[----:B------:R-:W-:Y:S05]  /*2370*/  @P2 BRA `(.L_x_1852) ;  /* 0x0000000800602947 */ /* 0x000fea0003800000 */
[----:B------:R-:W1:Y:S01]  /*2380*/  LDCU.64 UR10, c[0x0][0x3e0] ;  /* 0x00007c00ff0a77ac */ /* 0x000e620008000a00 */
[----:B------:R-:W-:Y:S01]  /*2390*/  MOV R24, R26 ;  /* 0x0000001a00187202 */ /* 0x000fe20000000f00 */
[--C-:B------:R-:W-:Y:S01]  /*23a0*/  FADD.FTZ R14, R14, -R16.reuse ;  /* 0x800000100e0e7221 */ /* 0x100fe20000010000 */
[----:B------:R-:W-:Y:S01]  /*23b0*/  FADD.FTZ R13, R13, -R16 ;  /* 0x800000100d0d7221 */ /* 0x000fe20000010000 */
[----:B------:R-:W2:Y:S02]  /*23c0*/  LDCU.64 UR12, c[0x0][0x380] ;  /* 0x00007000ff0c77ac */ /* 0x000ea40008000a00 */
[----:B0-----:R-:W-:Y:S01]  /*23d0*/  FMUL.FTZ R5, R14, UR5 ;  /* 0x000000050e057c20 */ /* 0x001fe20008410000 */
[----:B------:R-:W-:-:S04]  /*23e0*/  FMUL.FTZ R4, R13, UR5 ;  /* 0x000000050d047c20 */ /* 0x000fc80008410000 */
[----:B-----5:R-:W-:Y:S01]  /*23f0*/  FFMA.FTZ R6, R9, R4, R11 ;  /* 0x0000000409067223 */ /* 0x020fe2000001000b */
[----:B-1----:R-:W-:Y:S02]  /*2400*/  IMAD R18, R18, UR10, RZ ;  /* 0x0000000a12127c24 */ /* 0x002fe4000f8e02ff */
[----:B------:R-:W-:-:S04]  /*2410*/  IMAD.WIDE.U32 R24, R3, UR10, R24 ;  /* 0x0000000a03187c25 */ /* 0x000fc8000f8e0018 */
[----:B------:R-:W-:Y:S02]  /*2420*/  IMAD R7, R3, UR11, R18 ;  /* 0x0000000b03077c24 */ /* 0x000fe4000f8e0212 */
[----:B------:R-:W-:Y:S01]  /*2430*/  FFMA.FTZ R3, R8, R5, R10 ;  /* 0x0000000508037223 */ /* 0x000fe2000001000a */
[----:B--2---:R-:W-:Y:S01]  /*2440*/  LEA R4, P1, R24, UR12, 0x1 ;  /* 0x0000000c18047c11 */ /* 0x004fe2000f8208ff */
[----:B------:R-:W-:-:S03]  /*2450*/  IMAD.IADD R7, R25, 0x1, R7 ;  /* 0x0000000119077824 */ /* 0x000fc600078e0207 */
[----:B------:R-:W-:Y:S02]  /*2460*/  F2FP.F16.F32.PACK_AB R3, R6, R3 ;  /* 0x000000030603723e */ /* 0x000fe400000000ff */
[----:B------:R-:W-:-:S05]  /*2470*/  LEA.HI.X R5, R24, UR13, R7, 0x1, P1 ;  /* 0x0000000d18057c11 */ /* 0x000fca00088f0c07 */
[----:B------:R1:W-:Y:S01]  /*2480*/  STG.E desc[UR16][R4.64], R3 ;  /* 0x0000000304007986 */ /* 0x0003e2000c101910 */
[----:B------:R-:W-:Y:S05]  /*2490*/  BRA `(.L_x_1852) ;  /* 0x0000000800187947 */ /* 0x000fea0003800000 */
.L_x_1845:
        /* <DEDUP_REMOVED lines=18> */
[----:B---3--:R-:W-:Y:S01]  /*25c0*/  FADD.FTZ R18, R28, 1 ;  /* 0x3f8000001c127421 */ /* 0x008fe20000010000 */
[----:B------:R-:W-:-:S04]  /*25d0*/  MOV R28, R26 ;  /* 0x0000001a001c7202 */ /* 0x000fc80000000f00 */
[----:B------:R-:W2:Y:S08]  /*25e0*/  MUFU.RCP R19, R19 ;  /* 0x0000001300137308 */ /* 0x000eb00000001000 */
[----:B------:R-:W3:Y:S01]  /*25f0*/  MUFU.RCP R29, R18 ;  /* 0x00000012001d7308 */ /* 0x000ee20000001000 */
[----:B--2---:R-:W-:Y:S01]  /*2600*/  FMUL.FTZ R4, R4, R19 ;  /* 0x0000001304047220 */ /* 0x004fe20000410000 */
[----:B---3--:R-:W-:Y:S01]  /*2610*/  FMUL.FTZ R3, R3, R29 ;  /* 0x0000001d03037220 */ /* 0x008fe20000410000 */
[----:B------:R-:W-:-:S04]  /*2620*/  MOV R29, R25 ;  /* 0x00000019001d7202 */ /* 0x000fc80000000f00 */
        /* <DEDUP_REMOVED lines=8> */
.L_x_1854:
[----:B------:R-:W-:Y:S05]  /*26b0*/  BSYNC.RECONVERGENT B1 ;  /* 0x0000000000017941 */ /* 0x000fea0003800200 */
.L_x_1853:
[C---:B0-----:R-:W-:Y:S01]  /*26c0*/  IADD3 R18, PT, PT, R22.reuse, 0x40, RZ ;  /* 0x0000004016127810 */ /* 0x041fe20007ffe0ff */
[----:B------:R-:W-:Y:S01]  /*26d0*/  BSSY.RECONVERGENT B1, `(.L_x_1855) ;  /* 0x0000022000017945 */ /* 0x000fe20003800200 */
[----:B------:R-:W-:Y:S02]  /*26e0*/  VIADD R3, R22, 0xc0 ;  /* 0x000000c016037836 */ /* 0x000fe40000000000 */
[----:B------:R-:W-:Y:S02]  /*26f0*/  ISETP.GE.U32.AND P2, PT, R18, UR10, PT ;  /* 0x0000000a12007c0c */ /* 0x000fe4000bf46070 */
[----:B------:R-:W-:-:S04]  /*2700*/  SHF.R.S32.HI R4, RZ, 0x1f, R18 ;  /* 0x0000001fff047819 */ /* 0x000fc80000011412 */
        /* <DEDUP_REMOVED lines=17> */
[----:B------:R3:W4:Y:S02]  /*2820*/  MUFU.RCP R28, R5 ;  /* 0x00000005001c7308 */ /* 0x0007240000001000 */
[----:B---3--:R-:W-:Y:S01]  /*2830*/  MOV R5, R25 ;  /* 0x0000001900057202 */ /* 0x008fe20000000f00 */
[----:B--2---:R-:W-:Y:S01]  /*2840*/  FMUL.FTZ R6, R6, R29 ;  /* 0x0000001d06067220 */ /* 0x004fe20000410000 */
[----:B0-----:R-:W-:Y:S01]  /*2850*/  IMAD R29, R4, UR12, RZ ;  /* 0x0000000c041d7c24 */ /* 0x001fe2000f8e02ff */
[----:B------:R-:W-:-:S05]  /*2860*/  MOV R4, R26 ;  /* 0x0000001a00047202 */ /* 0x000fca0000000f00 */
[----:B------:R-:W-:-:S04]  /*2870*/  IMAD.WIDE.U32 R4, R18, UR12, R4 ;  /* 0x0000000c12047c25 */ /* 0x000fc8000f8e0004 */
[----:B----4-:R-:W-:Y:S01]  /*2880*/  FMUL.FTZ R19, R19, R28 ;  /* 0x0000001c13137220 */ /* 0x010fe20000410000 */
[----:B------:R-:W-:-:S04]  /*2890*/  IMAD R28, R18, UR13, R29 ;  /* 0x0000000d121c7c24 */ /* 0x000fc8000f8e021d */
[----:B------:R-:W-:Y:S02]  /*28a0*/  F2FP.F16.F32.PACK_AB R19, R19, R6 ;  /* 0x000000061313723e */ /* 0x000fe400000000ff */
[----:B------:R-:W-:Y:S02]  /*28b0*/  IADD3 R29, PT, PT, R5, R28, RZ ;  /* 0x0000001c051d7210 */ /* 0x000fe40007ffe0ff */
[----:B-1----:R-:W-:-:S04]  /*28c0*/  LEA R28, P2, R4, UR14, 0x1 ;  /* 0x0000000e041c7c11 */ /* 0x002fc8000f8408ff */
[----:B------:R-:W-:-:S05]  /*28d0*/  LEA.HI.X R29, R4, UR15, R29, 0x1, P2 ;  /* 0x0000000f041d7c11 */ /* 0x000fca00090f0c1d */
[----:B------:R0:W-:Y:S04]  /*28e0*/  STG.E desc[UR16][R28.64], R19 ;  /* 0x000000131c007986 */ /* 0x0001e8000c101910 */
.L_x_1856:
[----:B------:R-:W-:Y:S05]  /*28f0*/  BSYNC.RECONVERGENT B1 ;  /* 0x0000000000017941 */ /* 0x000fea0003800200 */
.L_x_1855:
[----:B------:R-:W-:Y:S01]  /*2900*/  ISETP.GE.U32.AND P2, PT, R3, UR10, PT ;  /* 0x0000000a03007c0c */ /* 0x000fe2000bf46070 */
[----:B------:R-:W-:Y:S01]  /*2910*/  BSSY.RECONVERGENT B1, `(.L_x_1857) ;  /* 0x0000021000017945 */ /* 0x000fe20003800200 */
[----:B------:R-:W-:-:S04]  /*2920*/  SHF.R.S32.HI R6, RZ, 0x1f, R3 ;  /* 0x0000001fff067819 */ /* 0x000fc80000011403 */
[----:B------:R-:W-:Y:S01]  /*2930*/  ISETP.GE.AND.EX P2, PT, R6, UR11, PT, P2 ;  /* 0x0000000b06007c0c */ /* 0x000fe2000bf46320 */
[----:B------:R-:W-:-:S12]  /*2940*/  @P1 BRA `(.L_x_1858) ;  /* 0x0000000000741947 */ /* 0x000fd80003800000 */
[--C-:B------:R-:W-:Y:S01]  /*2950*/  FADD.FTZ R7, R7, -R16.reuse ;  /* 0x8000001007077221 */ /* 0x100fe20000010000 */
[----:B------:R-:W-:Y:S01]  /*2960*/  FADD.FTZ R12, R12, -R16 ;  /* 0x800000100c0c7221 */ /* 0x000fe20000010000 */
[----:B------:R-:W1:Y:S02]  /*2970*/  LDCU.64 UR12, c[0x0][0x3e0] ;  /* 0x00007c00ff0c77ac */ /* 0x000e640008000a00 */
[----:B------:R-:W-:Y:S01]  /*2980*/  FMUL.FTZ R18, R7, UR5 ;  /* 0x0000000507127c20 */ /* 0x000fe20008410000 */
[----:B0-----:R-:W-:Y:S01]  /*2990*/  FMUL.FTZ R19, R12, UR5 ;  /* 0x000000050c137c20 */ /* 0x001fe20008410000 */
[----:B------:R-:W0:Y:S01]  /*29a0*/  LDCU.64 UR14, c[0x0][0x380] ;  /* 0x00007000ff0e77ac */ /* 0x000e220008000a00 */
[----:B------:R-:W-:Y:S01]  /*29b0*/  SHF.R.S32.HI R12, RZ, 0x1f, R17 ;  /* 0x0000001fff0c7819 */ /* 0x000fe20000011411 */
        /* <DEDUP_REMOVED lines=10> */
[----:B-1----:R-:W-:Y:S01]  /*2a60*/  FADD.FTZ R29, R4, 1 ;  /* 0x3f800000041d7421 */ /* 0x002fe20000010000 */
[----:B------:R-:W-:Y:S02]  /*2a70*/  MOV R4, R26 ;  /* 0x0000001a00047202 */ /* 0x000fe40000000f00 */
[----:B------:R-:W1:Y:S03]  /*2a80*/  MUFU.RCP R7, R7 ;  /* 0x0000000700077308 */ /* 0x000e660000001000 */
[----:B------:R-:W-:-:S05]  /*2a90*/  IMAD.WIDE.U32 R4, R17, UR12, R4 ;  /* 0x0000000c11047c25 */ /* 0x000fca000f8e0004 */
[----:B------:R-:W2:Y:S01]  /*2aa0*/  MUFU.RCP R28, R29 ;  /* 0x0000001d001c7308 */ /* 0x000ea20000001000 */
[----:B------:R-:W-:Y:S01]  /*2ab0*/  IADD3 R5, PT, PT, R5, R12, RZ ;  /* 0x0000000c05057210 */ /* 0x000fe20007ffe0ff */
[----:B-1----:R-:W-:Y:S01]  /*2ac0*/  FMUL.FTZ R17, R18, R7 ;  /* 0x0000000712117220 */ /* 0x002fe20000410000 */
[----:B0-----:R-:W-:Y:S01]  /*2ad0*/  LEA R18, P1, R4, UR14, 0x1 ;  /* 0x0000000e04127c11 */ /* 0x001fe2000f8208ff */
[----:B--2---:R-:W-:-:S03]  /*2ae0*/  FMUL.FTZ R28, R19, R28 ;  /* 0x0000001c131c7220 */ /* 0x004fc60000410000 */
[----:B------:R-:W-:Y:S02]  /*2af0*/  LEA.HI.X R19, R4, UR15, R5, 0x1, P1 ;  /* 0x0000000f04137c11 */ /* 0x000fe400088f0c05 */
[----:B------:R-:W-:-:S05]  /*2b00*/  F2FP.F16.F32.PACK_AB R17, R17, R28 ;  /* 0x0000001c1111723e */ /* 0x000fca00000000ff */
[----:B------:R1:W-:Y:S02]  /*2b10*/  STG.E desc[UR16][R18.64], R17 ;  /* 0x0000001112007986 */ /* 0x0003e4000c101910 */
.L_x_1858:
[----:B------:R-:W-:Y:S05]  /*2b20*/  BSYNC.RECONVERGENT B1 ;  /* 0x0000000000017941 */ /* 0x000fea0003800200 */
.L_x_1857:
[----:B------:R-:W-:Y:S05]  /*2b30*/  @P2 BRA `(.L_x_1852) ;  /* 0x0000000000702947 */ /* 0x000fea0003800000 */
[--C-:B------:R-:W-:Y:S01]  /*2b40*/  FADD.FTZ R14, R14, -R16.reuse ;  /* 0x800000100e0e7221 */ /* 0x100fe20000010000 */
[----:B------:R-:W-:Y:S01]  /*2b50*/  FADD.FTZ R13, R13, -R16 ;  /* 0x800000100d0d7221 */ /* 0x000fe20000010000 */
[----:B------:R-:W2:Y:S02]  /*2b60*/  LDCU.64 UR10, c[0x0][0x3e0] ;  /* 0x00007c00ff0a77ac */ /* 0x000ea40008000a00 */
[----:B------:R-:W-:Y:S01]  /*2b70*/  FMUL.FTZ R5, R14, UR5 ;  /* 0x000000050e057c20 */ /* 0x000fe20008410000 */
[----:B------:R-:W3:Y:S03]  /*2b80*/  LDCU.64 UR12, c[0x0][0x380] ;  /* 0x00007000ff0c77ac */ /* 0x000ee60008000a00 */
[----:B-----5:R-:W-:Y:S01]  /*2b90*/  FFMA.FTZ R8, R8, R5, R10 ;  /* 0x0000000508087223 */ /* 0x020fe2000001000a */
[----:B------:R-:W-:Y:S01]  /*2ba0*/  FMUL.FTZ R10, R13, UR5 ;  /* 0x000000050d0a7c20 */ /* 0x000fe20008410000 */
[----:B------:R-:W-:-:S02]  /*2bb0*/  MOV R5, R25 ;  /* 0x0000001900057202 */ /* 0x000fc40000000f00 */
[----:B------:R-:W-:Y:S01]  /*2bc0*/  FMUL.FTZ R4, R8, -1.4426950216293334961 ;  /* 0xbfb8aa3b08047820 */ /* 0x000fe20000410000 */
[----:B------:R-:W-:-:S04]  /*2bd0*/  FFMA.FTZ R9, R9, R10, R11 ;  /* 0x0000000a09097223 */ /* 0x000fc8000001000b */
[----:B------:R-:W-:Y:S01]  /*2be0*/  FMUL.FTZ R10, R9, -1.4426950216293334961 ;  /* 0xbfb8aa3b090a7820 */ /* 0x000fe20000410000 */
[----:B------:R-:W4:Y:S01]  /*2bf0*/  MUFU.EX2 R4, R4 ;  /* 0x0000000400047308 */ /* 0x000f220000000800 */
[----:B--2---:R-:W-:-:S04]  /*2c00*/  IMAD R6, R6, UR10, RZ ;  /* 0x0000000a06067c24 */ /* 0x004fc8000f8e02ff */
[----:B------:R-:W2:Y:S01]  /*2c10*/  MUFU.EX2 R10, R10 ;  /* 0x0000000a000a7308 */ /* 0x000ea20000000800 */
[----:B----4-:R-:W-:Y:S01]  /*2c20*/  FADD.FTZ R7, R4, 1 ;  /* 0x3f80000004077421 */ /* 0x010fe20000010000 */
[----:B------:R-:W-:Y:S01]  /*2c30*/  MOV R4, R26 ;  /* 0x0000001a00047202 */ /* 0x000fe20000000f00 */
[----:B--2---:R-:W-:-:S04]  /*2c40*/  FADD.FTZ R11, R10, 1 ;  /* 0x3f8000000a0b7421 */ /* 0x004fc80000010000 */
[----:B------:R-:W2:Y:S01]  /*2c50*/  MUFU.RCP R7, R7 ;  /* 0x0000000700077308 */ /* 0x000ea20000001000 */
[----:B------:R-:W-:-:S04]  /*2c60*/  IMAD.WIDE.U32 R4, R3, UR10, R4 ;  /* 0x0000000a03047c25 */ /* 0x000fc8000f8e0004 */
[----:B------:R-:W-:Y:S01]  /*2c70*/  IMAD R3, R3, UR11, R6 ;  /* 0x0000000b03037c24 */ /* 0x000fe2000f8e0206 */
[----:B---3--:R-:W-:Y:S02]  /*2c80*/  LEA R6, P1, R4, UR12, 0x1 ;  /* 0x0000000c04067c11 */ /* 0x008fe4000f8208ff */
[----:B------:R-:W3:Y:S02]  /*2c90*/  MUFU.RCP R12, R11 ;  /* 0x0000000b000c7308 */ /* 0x000ee40000001000 */
[----:B------:R-:W-:Y:S01]  /*2ca0*/  IADD3 R3, PT, PT, R5, R3, RZ ;  /* 0x0000000305037210 */ /* 0x000fe20007ffe0ff */
[----:B--2---:R-:W-:-:S03]  /*2cb0*/  FMUL.FTZ R8, R8, R7 ;  /* 0x0000000708087220 */ /* 0x004fc60000410000 */
[----:B------:R-:W-:Y:S01]  /*2cc0*/  LEA.HI.X R7, R4, UR13, R3, 0x1, P1 ;  /* 0x0000000d04077c11 */ /* 0x000fe200088f0c03 */
[----:B---3--:R-:W-:-:S05]  /*2cd0*/  FMUL.FTZ R9, R9, R12 ;  /* 0x0000000c09097220 */ /* 0x008fca0000410000 */
[----:B------:R-:W-:-:S05]  /*2ce0*/  F2FP.F16.F32.PACK_AB R9, R9, R8 ;  /* 0x000000080909723e */ /* 0x000fca00000000ff */
[----:B------:R2:W-:Y:S02]  /*2cf0*/  STG.E desc[UR16][R6.64], R9 ;  /* 0x0000000906007986 */ /* 0x0005e4000c101910 */
.L_x_1852:
[----:B------:R-:W-:Y:S05]  /*2d00*/  BSYNC.RECONVERGENT B0 ;  /* 0x0000000000007941 */ /* 0x000fea0003800200 */
.L_x_1844:
[----:B------:R-:W-:Y:S02]  /*2d10*/  UIADD3 UR9, UPT, UPT, UR21, UR9, URZ ;  /* 0x0000000915097290 */ /* 0x000fe4000fffe0ff */
[----:B------:R-:W-:Y:S02]  /*2d20*/  UIADD3 UR4, UPT, UPT, UR4, 0x1, URZ ;  /* 0x0000000104047890 */ /* 0x000fe4000fffe0ff */
[----:B------:R-:W-:-:S09]  /*2d30*/  UISETP.GE.AND UP1, UPT, UR9, UR7, UPT ;  /* 0x000000070900728c */ /* 0x000fd2000bf26270 */
[----:B------:R-:W-:Y:S05]  /*2d40*/  BRA.U !UP1, `(.L_x_1859) ;  /* 0xffffffd509347547 */ /* 0x000fea000b83ffff */
[----:B------:R-:W-:Y:S05]  /*2d50*/  EXIT ;  /* 0x000000000000794d */ /* 0x000fea0003800000 */
.L_x_1860:
        /* <DEDUP_REMOVED lines=10> */
.L_x_2517:


//--------------------- .text._Z35group_norm_nhwc_fwd_one_pass_kernelI11Fp16IOFp32WLi512ELi4ELi128EEv26Group_norm_nhwc_fwd_params --------------------------
	.section	.text._Z35group_norm_nhwc_fwd_one_pass_kernelI11Fp16IOFp32WLi512ELi4ELi128EEv26Group_norm_nhwc_fwd_params,"ax",@progbits
	.align	128
        .global         _Z35group_norm_nhwc_fwd_one_pass_kernelI11Fp16IOFp32WLi512ELi4ELi128EEv26Group_norm_nhwc_fwd_params
        .type           _Z35group_norm_nhwc_fwd_one_pass_kernelI11Fp16IOFp32WLi512ELi4ELi128EEv26Group_norm_nhwc_fwd_params,@function
        .size           _Z35group_norm_nhwc_fwd_one_pass_kernelI11Fp16IOFp32WLi512ELi4ELi128EEv26Group_norm_nhwc_fwd_params,(.L_x_2518 - _Z35group_norm_nhwc_fwd_one_pass_kernelI11Fp16IOFp32WLi512ELi4ELi128EEv26Group_norm_nhwc_fwd_params)
        .other          _Z35group_norm_nhwc_fwd_one_pass_kernelI11Fp16IOFp32WLi512ELi4ELi128EEv26Group_norm_nhwc_fwd_params,@"STO_CUDA_ENTRY STV_DEFAULT"
_Z35group_norm_nhwc_fwd_one_pass_kernelI11Fp16IOFp32WLi512ELi4ELi128EEv26Group_norm_nhwc_fwd_params:
.text._Z35group_norm_nhwc_fwd_one_pass_kernelI11Fp16IOFp32WLi512ELi4ELi128EEv26Group_norm_nhwc_fwd_params:
        /* <DEDUP_REMOVED lines=30> */
[----:B------:R-:W-:Y:S01]  /*01e0*/  UMOV UR9, UR6 ;  /* 0x0000000600097c82 */ /* 0x000fe20008000000 */
[----:B------:R-:W-:-:S02]  /*01f0*/  IADD3 R36, PT, PT, R38, 0x100, RZ ;  /* 0x0000010026247810 */ /* 0x000fc40007ffe0ff */
[C---:B------:R-:W-:Y:S02]  /*0200*/  IADD3 R35, PT, PT, R38.reuse, 0x140, RZ ;  /* 0x0000014026237810 */ /* 0x040fe40007ffe0ff */
[C---:B------:R-:W-:Y:S02]  /*0210*/  IADD3 R34, PT, PT, R38.reuse, 0x180, RZ ;  /* 0x0000018026227810 */ /* 0x040fe40007ffe0ff */
[----:B------:R-:W-:Y:S02]  /*0220*/  IADD3 R33, PT, PT, R38, 0x1c0, RZ ;  /* 0x000001c026217810 */ /* 0x000fe40007ffe0ff */
[----:B------:R-:W-:Y:S02]  /*0230*/  LOP3.LUT R39, R39, 0x2, RZ, 0xc0, !PT ;  /* 0x0000000227277812 */ /* 0x000fe400078ec0ff */
[----:B------:R-:W-:Y:S02]  /*0240*/  LOP3.LUT R37, R37, 0xf8, RZ, 0xc0, !PT ;  /* 0x000000f825257812 */ /* 0x000fe400078ec0ff */
[----:B------:R-:W-:-:S02]  /*0250*/  SHF.R.S32.HI R29, RZ, 0x1f, R38 ;  /* 0x0000001fff1d7819 */ /* 0x000fc40000011426 */
[----:B------:R-:W-:Y:S02]  /*0260*/  SHF.R.S32.HI R28, RZ, 0x1f, R36 ;  /* 0x0000001fff1c7819 */ /* 0x000fe40000011424 */
[----:B------:R-:W-:Y:S02]  /*0270*/  SHF.R.S32.HI R23, RZ, 0x1f, R35 ;  /* 0x0000001fff177819 */ /* 0x000fe40000011423 */
[----:B------:R-:W-:Y:S02]  /*0280*/  SHF.R.S32.HI R0, RZ, 0x1f, R34 ;  /* 0x0000001fff007819 */ /* 0x000fe40000011422 */
[----:B------:R-:W-:-:S07]  /*0290*/  SHF.R.S32.HI R2, RZ, 0x1f, R33 ;  /* 0x0000001fff027819 */ /* 0x000fce0000011421 */
.L_x_1904:
[----:B0-----:R-:W0:Y:S01]  /*02a0*/  LDCU UR5, c[0x0][0x3f8] ;  /* 0x00007f00ff0577ac */ /* 0x001e220008000800 */
[----:B------:R-:W-:Y:S02]  /*02b0*/  IABS R8, UR9 ;  /* 0x0000000900087c13 */ /* 0x000fe40008000000 */
[----:B------:R-:W-:Y:S01]  /*02c0*/  IADD3 R19, PT, PT, R38, 0x80, RZ ;  /* 0x0000008026137810 */ /* 0x000fe20007ffe0ff */
[----:B-1----:R-:W1:Y:S01]  /*02d0*/  LDCU.64 UR14, c[0x0][0x3e8] ;  /* 0x00007d00ff0e77ac */ /* 0x002e620008000a00 */
[----:B------:R-:W-:Y:S02]  /*02e0*/  R2UR UR12, R8 ;  /* 0x00000000080c72ca */ /* 0x000fe400000e0000 */
[----:B------:R-:W-:Y:S01]  /*02f0*/  SHF.R.S32.HI R11, RZ, 0x1f, R19 ;  /* 0x0000001fff0b7819 */ /* 0x000fe20000011413 */
[----:B---3--:R-:W3:Y:S01]  /*0300*/  LDCU.64 UR18, c[0x0][0x3f0] ;  /* 0x00007e00ff1277ac */ /* 0x008ee20008000a00 */
[----:B------:R-:W-:-:S04]  /*0310*/  IADD3 R21, PT, PT, R38, 0x40, RZ ;  /* 0x0000004026157810 */ /* 0x000fc80007ffe0ff */
[----:B-----5:R-:W-:Y:S02]  /*0320*/  SHF.R.S32.HI R15, RZ, 0x1f, R21 ;  /* 0x0000001fff0f7819 */ /* 0x020fe40000011415 */
[----:B0-2-4-:R-:W-:Y:S01]  /*0330*/  MOV R3, UR5 ;  /* 0x0000000500037c02 */ /* 0x015fe20008000f00 */
[----:B------:R-:W-:-:S03]  /*0340*/  UISETP.NE.AND UP1, UPT, UR5, URZ, UPT ;  /* 0x000000ff0500728c */ /* 0x000fc6000bf25270 */
[----:B------:R-:W-:Y:S02]  /*0350*/  IABS R6, R3 ;  /* 0x0000000300067213 */ /* 0x000fe40000000000 */
[----:B-1----:R-:W-:Y:S02]  /*0360*/  ISETP.GE.U32.AND P4, PT, R19, UR14, PT ;  /* 0x0000000e13007c0c */ /* 0x002fe4000bf86070 */
[----:B------:R-:W0:Y:S01]  /*0370*/  I2F.RP R3, R6 ;  /* 0x0000000600037306 */ /* 0x000e220000209400 */
[----:B------:R-:W-:Y:S02]  /*0380*/  ISETP.GE.U32.AND P5, PT, R21, UR14, PT ;  /* 0x0000000e15007c0c */ /* 0x000fe4000bfa6070 */
[----:B------:R-:W-:Y:S02]  /*0390*/  ISETP.GE.AND.EX P4, PT, R11, UR15, PT, P4 ;  /* 0x0000000f0b007c0c */ /* 0x000fe4000bf86340 */
[----:B------:R-:W-:Y:S02]  /*03a0*/  ISETP.GE.AND.EX P5, PT, R15, UR15, PT, P5 ;  /* 0x0000000f0f007c0c */ /* 0x000fe4000bfa6350 */
[----:B---3--:R-:W-:Y:S01]  /*03b0*/  MOV R13, UR18 ;  /* 0x00000012000d7c02 */ /* 0x008fe20008000f00 */
[----:B0-----:R-:W0:Y:S08]  /*03c0*/  MUFU.RCP R3, R3 ;  /* 0x0000000300037308 */ /* 0x001e300000001000 */
[----:B------:R-:W1:Y:S01]  /*03d0*/  @!P4 LDC.64 R8, c[0x0][0x390] ;  /* 0x0000e400ff08cb82 */ /* 0x000e620000000a00 */
[----:B0-----:R-:W-:-:S04]  /*03e0*/  IADD3 R4, PT, PT, R3, 0xffffffe, RZ ;  /* 0x0ffffffe03047810 */ /* 0x001fc80007ffe0ff */
[----:B------:R0:W3:Y:S02]  /*03f0*/  F2I.FTZ.U32.TRUNC.NTZ R5, R4 ;  /* 0x0000000400057305 */ /* 0x0000e4000021f000 */
[----:B0-----:R-:W-:-:S05]  /*0400*/  HFMA2 R4, -RZ, RZ, 0, 0 ;  /* 0x00000000ff047431 */ /* 0x001fca00000001ff */
[----:B------:R-:W-:Y:S02]  /*0410*/  R2UR UR10, R4 ;  /* 0x00000000040a72ca */ /* 0x000fe400000e0000 */
[----:B---3--:R-:W-:Y:S02]  /*0420*/  R2UR UR11, R5 ;  /* 0x00000000050b72ca */ /* 0x008fe400000e0000 */
[----:B------:R-:W-:-:S05]  /*0430*/  IADD3 R7, PT, PT, RZ, -R5, RZ ;  /* 0x80000005ff077210 */ /* 0x000fca0007ffe0ff */
[----:B------:R-:W-:-:S06]  /*0440*/  IMAD R7, R7, R6, RZ ;  /* 0x0000000607077224 */ /* 0x000fcc00078e02ff */
[----:B------:R-:W-:Y:S02]  /*0450*/  IMAD.HI.U32 R7, R5, R7, UR10 ;  /* 0x0000000a05077e27 */ /* 0x000fe4000f8e0007 */
[----:B------:R-:W0:Y:S03]  /*0460*/  @!P5 LDC.64 R4, c[0x0][0x3e0] ;  /* 0x0000f800ff04db82 */ /* 0x000e260000000a00 */
        /* <DEDUP_REMOVED lines=17> */
[----:B------:R-:W-:Y:S02]  /*0580*/  ISETP.GE.AND.EX P2, PT, R17, UR15, PT, P2 ;  /* 0x0000000f11007c0c */ /* 0x000fe4000bf46320 */
[----:B------:R-:W-:Y:S02]  /*0590*/  ISETP.GE.U32.AND P1, PT, R38, UR14, PT ;  /* 0x0000000e26007c0c */ /* 0x000fe4000bf26070 */
[----:B------:R-:W-:Y:S02]  /*05a0*/  @UP2 UIADD3 UR11, UPT, UPT, UR11, 0x1, URZ ;  /* 0x000000010b0b2890 */ /* 0x000fe4000fffe0ff */
[----:B------:R-:W-:Y:S02]  /*05b0*/  ISETP.GE.AND.EX P1, PT, R29, UR15, PT, P1 ;  /* 0x0000000f1d007c0c */ /* 0x000fe4000bf26310 */
[----:B------:R-:W-:Y:S02]  /*05c0*/  @!UP3 UIADD3 UR11, UPT, UPT, -UR11, URZ, URZ ;  /* 0x000000ff0b0bb290 */ /* 0x000fe4000fffe1ff */
[----:B------:R-:W-:Y:S01]  /*05d0*/  @!UP1 ULOP3.LUT UR11, URZ, UR5, URZ, 0x33, !UPT ;  /* 0x00000005ff0b9292 */ /* 0x000fe2000f8e33ff */
[----:B---3--:R-:W-:-:S03]  /*05e0*/  @!P4 IMAD R14, R11, R6, RZ ;  /* 0x000000060b0ec224 */ /* 0x008fc600078e02ff */
[----:B------:R-:W-:Y:S01]  /*05f0*/  UIADD3 UR10, UPT, UPT, -UR11, URZ, URZ ;  /* 0x000000ff0b0a7290 */ /* 0x000fe2000fffe1ff */
[----:B------:R-:W3:Y:S01]  /*0600*/  @!P2 LDC.64 R10, c[0x0][0x3e0] ;  /* 0x0000f800ff0aab82 */ /* 0x000ee20000000a00 */
[----:B------:R-:W-:Y:S02]  /*0610*/  @!P4 IMAD R25, R19, R7, R14 ;  /* 0x000000071319c224 */ /* 0x000fe400078e020e */
[----:B------:R-:W-:Y:S02]  /*0620*/  UIMAD UR10, UR5, UR10, UR9 ;  /* 0x0000000a050a72a4 */ /* 0x000fe4000f8e0209 */
[----:B------:R-:W-:Y:S02]  /*0630*/  USHF.R.S32.HI UR5, URZ, 0x1f, UR11 ;  /* 0x0000001fff057899 */ /* 0x000fe4000801140b */
[----:B------:R-:W-:Y:S02]  /*0640*/  USHF.L.U32 UR10, UR10, 0x2, URZ ;  /* 0x000000020a0a7899 */ /* 0x000fe400080006ff */
[----:B------:R-:W-:-:S02]  /*0650*/  UIMAD UR5, UR5, UR18, URZ ;  /* 0x00000012050572a4 */ /* 0x000fc4000f8e02ff */
[----:B------:R-:W-:Y:S02]  /*0660*/  USHF.R.S32.HI UR12, URZ, 0x1f, UR10 ;  /* 0x0000001fff0c7899 */ /* 0x000fe4000801140a */
[----:B------:R-:W-:Y:S01]  /*0670*/  LOP3.LUT R42, R39, UR10, RZ, 0xfc, !PT ;  /* 0x0000000a272a7c12 */ /* 0x000fe2000f8efcff */
[----:B------:R-:W-:-:S03]  /*0680*/  UIMAD UR5, UR11, UR19, UR5 ;  /* 0x000000130b0572a4 */ /* 0x000fc6000f8e0205 */
[----:B------:R-:W-:-:S03]  /*0690*/  MOV R43, UR12 ;  /* 0x0000000c002b7c02 */ /* 0x000fc60008000f00 */
[----:B------:R-:W-:Y:S02]  /*06a0*/  IMAD.WIDE.U32 R42, R13, UR11, R42 ;  /* 0x0000000b0d2a7c25 */ /* 0x000fe4000f8e002a */
[----:B------:R-:W4:Y:S02]  /*06b0*/  @!P5 LDC.64 R12, c[0x0][0x390] ;  /* 0x0000e400ff0cdb82 */ /* 0x000f240000000a00 */
[----:B------:R-:W-:Y:S01]  /*06c0*/  @!P4 IMAD.MOV.U32 R40, RZ, RZ, R42 ;  /* 0x000000ffff28c224 */ /* 0x000fe200078e002a */
[----:B------:R-:W-:Y:S01]  /*06d0*/  IADD3 R41, PT, PT, R43, UR5, RZ ;  /* 0x000000052b297c10 */ /* 0x000fe2000fffe0ff */
[----:B---3--:R-:W-:Y:S02]  /*06e0*/  @!P2 IMAD R20, R17, R10, RZ ;  /* 0x0000000a1114a224 */ /* 0x008fe400078e02ff */
[----:B------:R-:W-:Y:S02]  /*06f0*/  @!P4 IMAD.WIDE.U32 R18, R19, R6, R40 ;  /* 0x000000061312c225 */ /* 0x000fe400078e0028 */
[----:B------:R-:W3:Y:S01]  /*0700*/  @!P1 LDC.64 R6, c[0x0][0x3e0] ;  /* 0x0000f800ff069b82 */ /* 0x000ee20000000a00 */
[----:B-1----:R-:W-:Y:S01]  /*0710*/  @!P4 LEA R14, P3, R18, R8, 0x1 ;  /* 0x00000008120ec211 */ /* 0x002fe200078608ff */
[----:B0-----:R-:W-:Y:S01]  /*0720*/  @!P5 IMAD R8, R15, R4, RZ ;  /* 0x000000040f08d224 */ /* 0x001fe200078e02ff */
[----:B------:R-:W-:-:S02]  /*0730*/  @!P4 IADD3 R16, PT, PT, R19, R25, RZ ;  /* 0x000000191310c210 */ /* 0x000fc40007ffe0ff */
[----:B------:R-:W-:Y:S01]  /*0740*/  @!P5 MOV R19, R41 ;  /* 0x000000290013d202 */ /* 0x000fe20000000f00 */
[----:B------:R-:W-:Y:S01]  /*0750*/  @!P5 IMAD R25, R21, R5, R8 ;  /* 0x000000051519d224 */ /* 0x000fe200078e0208 */
[----:B------:R-:W-:Y:S01]  /*0760*/  @!P4 LEA.HI.X R15, R18, R9, R16, 0x1, P3 ;  /* 0x00000009120fc211 */ /* 0x000fe200018f0c10 */
[----:B------:R-:W-:Y:S01]  /*0770*/  HFMA2 R16, -RZ, RZ, 0, 0 ;  /* 0x00000000ff107431 */ /* 0x000fe200000001ff */
[----:B------:R-:W-:Y:S01]  /*0780*/  @!P5 MOV R18, R42 ;  /* 0x0000002a0012d202 */ /* 0x000fe20000000f00 */
[----:B------:R-:W0:Y:S01]  /*0790*/  @!P2 LDC.64 R8, c[0x0][0x390] ;  /* 0x0000e400ff08ab82 */ /* 0x000e220000000a00 */
[----:B------:R-:W-:-:S03]  /*07a0*/  ISETP.GE.U32.AND P3, PT, R36, UR14, PT ;  /* 0x0000000e24007c0c */ /* 0x000fc6000bf66070 */
[----:B------:R-:W-:Y:S01]  /*07b0*/  @!P5 IMAD.WIDE.U32 R18, R21, R4, R18 ;  /* 0x000000041512d225 */ /* 0x000fe200078e0012 */
[----:B------:R-:W-:Y:S01]  /*07c0*/  ISETP.GE.AND.EX P3, PT, R28, UR15, PT, P3 ;  /* 0x0000000f1c007c0c */ /* 0x000fe2000bf66330 */
[----:B--2---:R1:W2:Y:S02]  /*07d0*/  @!P4 LDG.E R16, desc[UR16][R14.64] ;  /* 0x000000100e10c981 */ /* 0x0042a4000c1e1900 */
[----:B------:R-:W5:Y:S01]  /*07e0*/  @!P1 LDC.64 R4, c[0x0][0x390] ;  /* 0x0000e400ff049b82 */ /* 0x000f620000000a00 */
[----:B------:R-:W-:Y:S02]  /*07f0*/  @!P5 IADD3 R17, PT, PT, R19, R25, RZ ;  /* 0x000000191311d210 */ /* 0x000fe40007ffe0ff */
[----:B----4-:R-:W-:Y:S01]  /*0800*/  @!P5 LEA R12, P6, R18, R12, 0x1 ;  /* 0x0000000c120cd211 */ /* 0x010fe200078c08ff */
[----:B------:R-:W-:Y:S01]  /*0810*/  @!P2 IMAD R21, R3, R11, R20 ;  /* 0x0000000b0315a224 */ /* 0x000fe200078e0214 */
[----:B-1----:R-:W-:Y:S02]  /*0820*/  @!P2 MOV R14, R42 ;  /* 0x0000002a000ea202 */ /* 0x002fe40000000f00 */
[----:B------:R-:W-:-:S02]  /*0830*/  @!P2 MOV R15, R41 ;  /* 0x00000029000fa202 */ /* 0x000fc40000000f00 */
[----:B------:R-:W-:Y:S01]  /*0840*/  @!P5 LEA.HI.X R13, R18, R13, R17, 0x1, P6 ;  /* 0x0000000d120dd211 */ /* 0x000fe200030f0c11 */
[----:B---3--:R-:W-:Y:S01]  /*0850*/  @!P1 IMAD R17, R29, R6, RZ ;  /* 0x000000061d119224 */ /* 0x008fe200078e02ff */
[----:B------:R-:W-:Y:S01]  /*0860*/  @!P1 MOV R18, R42 ;  /* 0x0000002a00129202 */ /* 0x000fe20000000f00 */
[----:B------:R-:W-:Y:S01]  /*0870*/  @!P2 IMAD.WIDE.U32 R10, R3, R10, R14 ;  /* 0x0000000a030aa225 */ /* 0x000fe200078e000e */
[----:B------:R-:W-:Y:S01]  /*0880*/  @!P1 MOV R19, R41 ;  /* 0x0000002900139202 */ /* 0x000fe20000000f00 */
[----:B------:R-:W1:Y:S01]  /*0890*/  @!P3 LDC.64 R14, c[0x0][0x3e0] ;  /* 0x0000f800ff0ebb82 */ /* 0x000e620000000a00 */
[----:B------:R-:W-:Y:S01]  /*08a0*/  ISETP.GE.U32.AND P4, PT, R35, UR14, PT ;  /* 0x0000000e23007c0c */ /* 0x000fe2000bf86070 */
[C---:B------:R-:W-:Y:S02]  /*08b0*/  @!P1 IMAD R25, R38.reuse, R7, R17 ;  /* 0x0000000726199224 */ /* 0x040fe400078e0211 */
[----:B------:R-:W-:Y:S01]  /*08c0*/  HFMA2 R17, -RZ, RZ, 0, 0 ;  /* 0x00000000ff117431 */ /* 0x000fe200000001ff */
[----:B------:R-:W-:Y:S01]  /*08d0*/  @!P2 IADD3 R3, PT, PT, R11, R21, RZ ;  /* 0x000000150b03a210 */ /* 0x000fe20007ffe0ff */
[----:B------:R-:W-:Y:S01]  /*08e0*/  @!P1 IMAD.WIDE.U32 R6, R38, R6, R18 ;  /* 0x0000000626069225 */ /* 0x000fe200078e0012 */
[----:B------:R-:W-:-:S02]  /*08f0*/  ISETP.GE.AND.EX P4, PT, R23, UR15, PT, P4 ;  /* 0x0000000f17007c0c */ /* 0x000fc4000bf86340 */
[----:B0-----:R-:W-:Y:S01]  /*0900*/  @!P2 LEA R20, P6, R10, R8, 0x1 ;  /* 0x000000080a14a211 */ /* 0x001fe200078c08ff */
[----:B------:R0:W3:Y:S01]  /*0910*/  @!P5 LDG.E R17, desc[UR16][R12.64] ;  /* 0x000000100c11d981 */ /* 0x0000e2000c1e1900 */
[----:B------:R-:W-:Y:S02]  /*0920*/  ISETP.GE.U32.AND P5, PT, R34, UR14, PT ;  /* 0x0000000e22007c0c */ /* 0x000fe4000bfa6070 */
[----:B------:R-:W-:Y:S02]  /*0930*/  @!P2 LEA.HI.X R21, R10, R9, R3, 0x1, P6 ;  /* 0x000000090a15a211 */ /* 0x000fe400030f0c03 */
[----:B------:R-:W-:Y:S02]  /*0940*/  @!P1 IADD3 R3, PT, PT, R7, R25, RZ ;  /* 0x0000001907039210 */ /* 0x000fe40007ffe0ff */
[----:B-----5:R-:W-:Y:S02]  /*0950*/  @!P1 LEA R8, P6, R6, R4, 0x1 ;  /* 0x0000000406089211 */ /* 0x020fe400078c08ff */
[----:B------:R-:W-:Y:S01]  /*0960*/  ISETP.GE.AND.EX P5, PT, R0, UR15, PT, P5 ;  /* 0x0000000f00007c0c */ /* 0x000fe2000bfa6350 */
[----:B0-----:R-:W0:Y:S01]  /*0970*/  @!P4 LDC.64 R12, c[0x0][0x3e0] ;  /* 0x0000f800ff0ccb82 */ /* 0x001e220000000a00 */
[----:B------:R-:W-:-:S02]  /*0980*/  @!P1 LEA.HI.X R9, R6, R5, R3, 0x1, P6 ;  /* 0x0000000506099211 */ /* 0x000fc400030f0c03 */
[----:B------:R-:W-:-:S05]  /*0990*/  ISETP.GE.U32.AND P6, PT, R33, UR14, PT ;  /* 0x0000000e21007c0c */ /* 0x000fca000bfc6070 */
[----:B------:R-:W4:Y:S01]  /*09a0*/  @!P3 LDC.64 R6, c[0x0][0x390] ;  /* 0x0000e400ff06bb82 */ /* 0x000f220000000a00 */
[----:B------:R-:W-:Y:S02]  /*09b0*/  ISETP.GE.AND.EX P6, PT, R2, UR15, PT, P6 ;  /* 0x0000000f02007c0c */ /* 0x000fe4000bfc6360 */
[----:B------:R-:W-:Y:S02]  /*09c0*/  CS2R R18, SRZ ;  /* 0x0000000000127805 */ /* 0x000fe4000001ff00 */
[----:B------:R-:W-:Y:S01]  /*09d0*/  @!P3 MOV R26, R42 ;  /* 0x0000002a001ab202 */ /* 0x000fe20000000f00 */
[-C--:B-1----:R-:W-:Y:S01]  /*09e0*/  @!P3 IMAD R3, R28, R14.reuse, RZ ;  /* 0x0000000e1c03b224 */ /* 0x082fe200078e02ff */
[----:B------:R-:W-:Y:S01]  /*09f0*/  @!P3 MOV R27, R41 ;  /* 0x00000029001bb202 */ /* 0x000fe20000000f00 */
[----:B------:R-:W1:Y:S02]  /*0a00*/  @!P5 LDC.64 R4, c[0x0][0x3e0] ;  /* 0x0000f800ff04db82 */ /* 0x000e640000000a00 */
[C---:B------:R-:W-:Y:S01]  /*0a10*/  @!P3 IMAD R3, R36.reuse, R15, R3 ;  /* 0x0000000f2403b224 */ /* 0x040fe200078e0203 */
[----:B------:R5:W3:Y:S05]  /*0a20*/  @!P1 LDG.E R19, desc[UR16][R8.64] ;  /* 0x0000001008139981 */ /* 0x000aea000c1e1900 */
[----:B------:R-:W1:Y:S01]  /*0a30*/  @!P4 LDC.64 R10, c[0x0][0x390] ;  /* 0x0000e400ff0acb82 */ /* 0x000e620000000a00 */
[----:B------:R-:W-:Y:S01]  /*0a40*/  @!P3 IMAD.WIDE.U32 R26, R36, R14, R26 ;  /* 0x0000000e241ab225 */ /* 0x000fe200078e001a */
[----:B------:R-:W-:Y:S01]  /*0a50*/  @!P4 MOV R24, R42 ;  /* 0x0000002a0018c202 */ /* 0x000fe20000000f00 */
[----:B------:R4:W3:Y:S02]  /*0a60*/  @!P2 LDG.E R18, desc[UR16][R20.64] ;  /* 0x000000101412a981 */ /* 0x0008e4000c1e1900 */
[----:B------:R-:W-:-:S03]  /*0a70*/  @!P4 IMAD.MOV.U32 R25, RZ, RZ, R41 ;  /* 0x000000ffff19c224 */ /* 0x000fc600078e0029 */
[----:B-----5:R-:W5:Y:S01]  /*0a80*/  @!P6 LDC.64 R8, c[0x0][0x3e0] ;  /* 0x0000f800ff08eb82 */ /* 0x020f620000000a00 */
[----:B------:R-:W-:Y:S01]  /*0a90*/  @!P3 IADD3 R3, PT, PT, R27, R3, RZ ;  /* 0x000000031b03b210 */ /* 0x000fe20007ffe0ff */
[----:B0-----:R-:W-:Y:S01]  /*0aa0*/  @!P4 IMAD R22, R23, R12, RZ ;  /* 0x0000000c1716c224 */ /* 0x001fe200078e02ff */
[----:B----4-:R-:W-:-:S05]  /*0ab0*/  @!P3 LEA R20, P2, R26, R6, 0x1 ;  /* 0x000000061a14b211 */ /* 0x010fca00078408ff */
[----:B------:R-:W0:Y:S01]  /*0ac0*/  @!P5 LDC.64 R14, c[0x0][0x390] ;  /* 0x0000e400ff0edb82 */ /* 0x000e220000000a00 */
[----:B------:R-:W-:Y:S01]  /*0ad0*/  @!P4 IMAD.WIDE.U32 R24, R35, R12, R24 ;  /* 0x0000000c2318c225 */ /* 0x000fe200078e0018 */
[----:B------:R-:W-:-:S03]  /*0ae0*/  @!P3 LEA.HI.X R21, R26, R7, R3, 0x1, P2 ;  /* 0x000000071a15b211 */ /* 0x000fc600010f0c03 */
[----:B------:R-:W-:Y:S02]  /*0af0*/  HFMA2 R12, -RZ, RZ, 0, 0 ;  /* 0x00000000ff0c7431 */ /* 0x000fe400000001ff */
[----:B------:R-:W-:Y:S01]  /*0b00*/  @!P4 IMAD R13, R35, R13, R22 ;  /* 0x0000000d230dc224 */ /* 0x000fe200078e0216 */
[----:B------:R-:W4:Y:S03]  /*0b10*/  @!P6 LDC.64 R6, c[0x0][0x390] ;  /* 0x0000e400ff06eb82 */ /* 0x000f260000000a00 */
[----:B------:R1:W3:Y:S02]  /*0b20*/  @!P3 LDG.E R12, desc[UR16][R20.64] ;  /* 0x00000010140cb981 */ /* 0x0002e4000c1e1900 */
[----:B-1----:R-:W-:Y:S01]  /*0b30*/  @!P5 IMAD R3, R0, R4, RZ ;  /* 0x000000040003d224 */ /* 0x002fe200078e02ff */
[----:B------:R-:W-:Y:S02]  /*0b40*/  @!P4 IADD3 R13, PT, PT, R25, R13, RZ ;  /* 0x0000000d190dc210 */ /* 0x000fe40007ffe0ff */
[----:B------:R-:W-:Y:S01]  /*0b50*/  @!P4 LEA R10, P2, R24, R10, 0x1 ;  /* 0x0000000a180ac211 */ /* 0x000fe200078408ff */
[----:B------:R-:W-:Y:S01]  /*0b60*/  @!P5 IMAD R3, R34, R5, R3 ;  /* 0x000000052203d224 */ /* 0x000fe200078e0203 */
[----:B------:R-:W-:-:S02]  /*0b70*/  @!P5 MOV R20, R42 ;  /* 0x0000002a0014d202 */ /* 0x000fc40000000f00 */
[----:B------:R-:W-:Y:S02]  /*0b80*/  @!P5 MOV R21, R41 ;  /* 0x000000290015d202 */ /* 0x000fe40000000f00 */
[----:B------:R-:W-:Y:S01]  /*0b90*/  @!P4 LEA.HI.X R11, R24, R11, R13, 0x1, P2 ;  /* 0x0000000b180bc211 */ /* 0x000fe200010f0c0d */
[----:B------:R-:W-:Y:S01]  /*0ba0*/  @!P5 IMAD.WIDE.U32 R20, R34, R4, R20 ;  /* 0x000000042214d225 */ /* 0x000fe200078e0014 */
[----:B------:R-:W-:Y:S02]  /*0bb0*/  MOV R13, RZ ;  /* 0x000000ff000d7202 */ /* 0x000fe40000000f00 */
[----:B------:R-:W-:Y:S01]  /*0bc0*/  @!P6 MOV R4, R42 ;  /* 0x0000002a0004e202 */ /* 0x000fe20000000f00 */
[----:B-----5:R-:W-:Y:S01]  /*0bd0*/  @!P6 IMAD R22, R2, R8, RZ ;  /* 0x000000080216e224 */ /* 0x020fe200078e02ff */
[----:B------:R-:W-:Y:S02]  /*0be0*/  @!P6 MOV R5, R41 ;  /* 0x000000290005e202 */ /* 0x000fe40000000f00 */
[----:B------:R-:W-:Y:S01]  /*0bf0*/  @!P5 IADD3 R3, PT, PT, R21, R3, RZ ;  /* 0x000000031503d210 */ /* 0x000fe20007ffe0ff */
[----:B------:R-:W5:Y:S01]  /*0c00*/  @!P4 LDG.E R13, desc[UR16][R10.64] ;  /* 0x000000100a0dc981 */ /* 0x000f62000c1e1900 */
[----:B0-----:R-:W-:Y:S01]  /*0c10*/  @!P5 LEA R14, P2, R20, R14, 0x1 ;  /* 0x0000000e140ed211 */ /* 0x001fe200078408ff */
[----:B------:R-:W-:-:S02]  /*0c20*/  @!P6 IMAD R9, R33, R9, R22 ;  /* 0x000000092109e224 */ /* 0x000fc400078e0216 */
[----:B------:R-:W-:Y:S01]  /*0c30*/  @!P6 IMAD.WIDE.U32 R4, R33, R8, R4 ;  /* 0x000000082104e225 */ /* 0x000fe200078e0004 */
[----:B------:R-:W-:-:S03]  /*0c40*/  @!P5 LEA.HI.X R15, R20, R15, R3, 0x1, P2 ;  /* 0x0000000f140fd211 */ /* 0x000fc600010f0c03 */
[----:B------:R-:W-:Y:S01]  /*0c50*/  HFMA2 R20, -RZ, RZ, 0, 0 ;  /* 0x00000000ff147431 */ /* 0x000fe200000001ff */
[----:B------:R-:W-:Y:S02]  /*0c60*/  @!P6 IADD3 R3, PT, PT, R5, R9, RZ ;  /* 0x000000090503e210 */ /* 0x000fe40007ffe0ff */
[----:B----4-:R-:W-:-:S03]  /*0c70*/  @!P6 LEA R6, P2, R4, R6, 0x1 ;  /* 0x000000060406e211 */ /* 0x010fc600078408ff */
[----:B------:R-:W4:Y:S01]  /*0c80*/  @!P5 LDG.E R20, desc[UR16][R14.64] ;  /* 0x000000100e14d981 */ /* 0x000f22000c1e1900 */
[----:B------:R-:W-:Y:S02]  /*0c90*/  MOV R22, RZ ;  /* 0x000000ff00167202 */ /* 0x000fe40000000f00 */
[----:B------:R-:W-:-:S05]  /*0ca0*/  @!P6 LEA.HI.X R7, R4, R7, R3, 0x1, P2 ;  /* 0x000000070407e211 */ /* 0x000fca00010f0c03 */
[----:B------:R2:W4:Y:S01]  /*0cb0*/  @!P6 LDG.E R22, desc[UR16][R6.64] ;  /* 0x000000100616e981 */ /* 0x000522000c1e1900 */
[C---:B------:R-:W-:Y:S02]  /*0cc0*/  ISETP.GT.AND P2, PT, R31.reuse, 0x1e, PT ;  /* 0x0000001e1f00780c */ /* 0x040fe40003f44270 */
[----:B------:R-:W-:Y:S01]  /*0cd0*/  ISETP.GT.AND P3, PT, R31, 0xf, PT ;  /* 0x0000000f1f00780c */ /* 0x000fe20003f64270 */
[----:B--2---:R-:W-:Y:S02]  /*0ce0*/  HADD2.F32 R7, -RZ, R16.H1_H1 ;  /* 0x30000010ff077230 */ /* 0x004fe40000004100 */
[--C-:B---3--:R-:W-:Y:S02]  /*0cf0*/  HADD2.F32 R5, -RZ, R17.reuse.H0_H0 ;  /* 0x20000011ff057230 */ /* 0x108fe40000004100 */
[----:B------:R-:W-:-:S05]  /*0d00*/  HADD2.F32 R6, -RZ, R17.H1_H1 ;  /* 0x30000011ff067230 */ /* 0x000fca0000004100 */
[----:B------:R-:W-:Y:S01]  /*0d10*/  FADD.FTZ R9, R5, R6 ;  /* 0x0000000605097221 */ /* 0x000fe20000010000 */
[----:B------:R-:W-:-:S04]  /*0d20*/  FMUL.FTZ R14, R6, R6 ;  /* 0x00000006060e7220 */ /* 0x000fc80000410000 */
[----:B------:R-:W-:Y:S01]  /*0d30*/  FFMA.FTZ R15, R5, R5, R14 ;  /* 0x00000005050f7223 */ /* 0x000fe2000001000e */
[--C-:B------:R-:W-:Y:S02]  /*0d40*/  HADD2.F32 R3, -RZ, R19.reuse.H0_H0 ;  /* 0x20000013ff037230 */ /* 0x100fe40000004100 */
[----:B------:R-:W-:-:S05]  /*0d50*/  HADD2.F32 R4, -RZ, R19.H1_H1 ;  /* 0x30000013ff047230 */ /* 0x000fca0000004100 */
[----:B------:R-:W-:Y:S01]  /*0d60*/  FADD.FTZ R8, R3, R4 ;  /* 0x0000000403087221 */ /* 0x000fe20000010000 */
[----:B------:R-:W-:-:S03]  /*0d70*/  FMUL.FTZ R10, R4, R4 ;  /* 0x00000004040a7220 */ /* 0x000fc60000410000 */
[----:B------:R-:W-:Y:S01]  /*0d80*/  FADD.FTZ R8, RZ, R8 ;  /* 0x00000008ff087221 */ /* 0x000fe20000010000 */
[----:B------:R-:W-:-:S03]  /*0d90*/  FFMA.FTZ R10, R3, R3, R10 ;  /* 0x00000003030a7223 */ /* 0x000fc6000001000a */
[----:B------:R-:W-:Y:S01]  /*0da0*/  FADD.FTZ R11, R8, R9 ;  /* 0x00000009080b7221 */ /* 0x000fe20000010000 */
[----:B------:R-:W-:Y:S02]  /*0db0*/  HADD2.F32 R8, -RZ, R16.H0_H0 ;  /* 0x20000010ff087230 */ /* 0x000fe40000004100 */
[----:B------:R-:W-:Y:S01]  /*0dc0*/  FADD.FTZ R10, RZ, R10 ;  /* 0x0000000aff0a7221 */ /* 0x000fe20000010000 */
[----:B------:R-:W-:Y:S01]  /*0dd0*/  FMUL.FTZ R17, R7, R7 ;  /* 0x0000000707117220 */ /* 0x000fe20000410000 */
[--C-:B------:R-:W-:Y:S02]  /*0de0*/  HADD2.F32 R9, -RZ, R18.reuse.H1_H1 ;  /* 0x30000012ff097230 */ /* 0x100fe40000004100 */
[----:B------:R-:W-:Y:S01]  /*0df0*/  FADD.FTZ R15, R10, R15 ;  /* 0x0000000f0a0f7221 */ /* 0x000fe20000010000 */
[C---:B------:R-:W-:Y:S01]  /*0e00*/  FADD.FTZ R14, R8.reuse, R7 ;  /* 0x00000007080e7221 */ /* 0x040fe20000010000 */
[----:B------:R-:W-:Y:S02]  /*0e10*/  HADD2.F32 R10, -RZ, R18.H0_H0 ;  /* 0x20000012ff0a7230 */ /* 0x000fe40000004100 */
[----:B------:R-:W-:Y:S01]  /*0e20*/  FFMA.FTZ R16, R8, R8, R17 ;  /* 0x0000000808107223 */ /* 0x000fe20000010011 */
[----:B------:R-:W-:Y:S01]  /*0e30*/  FMUL.FTZ R19, R9, R9 ;  /* 0x0000000909137220 */ /* 0x000fe20000410000 */
[----:B------:R-:W-:Y:S01]  /*0e40*/  FADD.FTZ R14, R11, R14 ;  /* 0x0000000e0b0e7221 */ /* 0x000fe20000010000 */
[----:B------:R-:W-:Y:S01]  /*0e50*/  FADD.FTZ R17, R10, R9 ;  /* 0x000000090a117221 */ /* 0x000fe20000010000 */
[----:B------:R-:W-:Y:S01]  /*0e60*/  FADD.FTZ R15, R15, R16 ;  /* 0x000000100f0f7221 */ /* 0x000fe20000010000 */
[----:B------:R-:W-:-:S02]  /*0e70*/  HADD2.F32 R11, -RZ, R12.H1_H1 ;  /* 0x3000000cff0b7230 */ /* 0x000fc40000004100 */
[----:B------:R-:W-:Y:S01]  /*0e80*/  FFMA.FTZ R18, R10, R10, R19 ;  /* 0x0000000a0a127223 */ /* 0x000fe20000010013 */
[----:B------:R-:W-:Y:S02]  /*0e90*/  HADD2.F32 R16, -RZ, R12.H0_H0 ;  /* 0x2000000cff107230 */ /* 0x000fe40000004100 */
[----:B------:R-:W-:Y:S01]  /*0ea0*/  FADD.FTZ R14, R14, R17 ;  /* 0x000000110e0e7221 */ /* 0x000fe20000010000 */
[----:B------:R-:W-:Y:S01]  /*0eb0*/  FMUL.FTZ R21, R11, R11 ;  /* 0x0000000b0b157220 */ /* 0x000fe20000410000 */
[----:B------:R-:W-:Y:S01]  /*0ec0*/  FADD.FTZ R15, R15, R18 ;  /* 0x000000120f0f7221 */ /* 0x000fe20000010000 */
[C---:B------:R-:W-:Y:S02]  /*0ed0*/  FADD.FTZ R19, R16.reuse, R11 ;  /* 0x0000000b10137221 */ /* 0x040fe40000010000 */
[----:B------:R-:W-:Y:S02]  /*0ee0*/  FFMA.FTZ R12, R16, R16, R21 ;  /* 0x00000010100c7223 */ /* 0x000fe40000010015 */
[----:B------:R-:W-:-:S02]  /*0ef0*/  FADD.FTZ R14, R14, R19 ;  /* 0x000000130e0e7221 */ /* 0x000fc40000010000 */
[----:B------:R-:W-:Y:S01]  /*0f00*/  FADD.FTZ R12, R15, R12 ;  /* 0x0000000c0f0c7221 */ /* 0x000fe20000010000 */
[--C-:B-----5:R-:W-:Y:S02]  /*0f10*/  HADD2.F32 R17, -RZ, R13.reuse.H1_H1 ;  /* 0x3000000dff117230 */ /* 0x120fe40000004100 */
[----:B------:R-:W-:-:S03]  /*0f20*/  HADD2.F32 R18, -RZ, R13.H0_H0 ;  /* 0x2000000dff127230 */ /* 0x000fc60000004100 */
[----:B------:R-:W-:-:S04]  /*0f30*/  FMUL.FTZ R21, R17, R17 ;  /* 0x0000001111157220 */ /* 0x000fc80000410000 */
[C---:B------:R-:W-:Y:S01]  /*0f40*/  FFMA.FTZ R21, R18.reuse, R18, R21 ;  /* 0x0000001212157223 */ /* 0x040fe20000010015 */
[--C-:B----4-:R-:W-:Y:S02]  /*0f50*/  HADD2.F32 R19, -RZ, R20.reuse.H1_H1 ;  /* 0x30000014ff137230 */ /* 0x110fe40000004100 */
[----:B------:R-:W-:Y:S01]  /*0f60*/  FADD.FTZ R13, R18, R17 ;  /* 0x00000011120d7221 */ /* 0x000fe20000010000 */
[----:B------:R-:W-:Y:S02]  /*0f70*/  HADD2.F32 R20, -RZ, R20.H0_H0 ;  /* 0x20000014ff147230 */ /* 0x000fe40000004100 */
[----:B------:R-:W-:Y:S01]  /*0f80*/  FADD.FTZ R12, R12, R21 ;  /* 0x000000150c0c7221 */ /* 0x000fe20000010000 */
[----:B------:R-:W-:Y:S01]  /*0f90*/  FMUL.FTZ R15, R19, R19 ;  /* 0x00000013130f7220 */ /* 0x000fe20000410000 */
[--C-:B------:R-:W-:Y:S02]  /*0fa0*/  HADD2.F32 R21, -RZ, R22.reuse.H1_H1 ;  /* 0x30000016ff157230 */ /* 0x100fe40000004100 */
[----:B------:R-:W-:Y:S01]  /*0fb0*/  FADD.FTZ R13, R14, R13 ;  /* 0x0000000d0e0d7221 */ /* 0x000fe20000010000 */
[----:B------:R-:W-:-:S02]  /*0fc0*/  HADD2.F32 R22, -RZ, R22.H0_H0 ;  /* 0x20000016ff167230 */ /* 0x000fc40000004100 */
[C---:B------:R-:W-:Y:S01]  /*0fd0*/  FFMA.FTZ R15, R20.reuse, R20, R15 ;  /* 0x00000014140f7223 */ /* 0x040fe2000001000f */
[----:B------:R-:W-:Y:S01]  /*0fe0*/  FADD.FTZ R14, R20, R19 ;  /* 0x00000013140e7221 */ /* 0x000fe20000010000 */
[----:B------:R-:W-:Y:S02]  /*0ff0*/  FMUL.FTZ R25, R21, R21 ;  /* 0x0000001515197220 */ /* 0x000fe40000410000 */
        /* <DEDUP_REMOVED lines=23> */
[----:B------:R-:W-:Y:S01]  /*1170*/  BSSY.RECONVERGENT B0, `(.L_x_1861) ;  /* 0x000000c000007945 */ /* 0x000fe20003800200 */
        /* <DEDUP_REMOVED lines=11> */
.L_x_1862:
[----:B------:R-:W-:Y:S05]  /*1230*/  BSYNC.RECONVERGENT B0 ;  /* 0x0000000000007941 */ /* 0x000fea0003800200 */
.L_x_1861:
        /* <DEDUP_REMOVED lines=16> */
.L_x_1864:
[----:B------:R-:W-:Y:S05]  /*1340*/  BSYNC.RECONVERGENT B0 ;  /* 0x0000000000007941 */ /* 0x000fea0003800200 */
.L_x_1863:
        /* <DEDUP_REMOVED lines=33> */
.L_x_1867:
[----:B----4-:R-:W2:Y:S04]  /*1560*/  LDG.E.STRONG.GPU R14, desc[UR16][R12.64] ;  /* 0x000000100c0e7981 */ /* 0x010ea8000c1ef900 */
[----:B--2---:R-:W-:Y:S01]  /*1570*/  CCTL.IVALL ;  /* 0x00000000ff00798f */ /* 0x004fe20002000000 */
[----:B------:R-:W-:Y:S05]  /*1580*/  YIELD ;  /* 0x0000000000007946 */ /* 0x000fea0003800000 */
[----:B------:R-:W-:-:S13]  /*1590*/  ISETP.NE.AND P4, PT, R14, R27, PT ;  /* 0x0000001b0e00720c */ /* 0x000fda0003f85270 */
[----:B------:R-:W-:Y:S05]  /*15a0*/  @P4 BRA `(.L_x_1867) ;  /* 0xfffffffc00ec4947 */ /* 0x000fea000383ffff */
.L_x_1866:
        /* <DEDUP_REMOVED lines=15> */
.L_x_1869:
        /* <DEDUP_REMOVED lines=91> */
.L_x_1868:
        /* <DEDUP_REMOVED lines=52> */
.L_x_1870:
        /* <DEDUP_REMOVED lines=28> */
.L_x_1871:
        /* <DEDUP_REMOVED lines=13> */
.L_x_1872:
[----:B------:R-:W-:Y:S05]  /*2220*/  BSYNC.RECONVERGENT B0 ;  /* 0x0000000000007941 */ /* 0x000fea0003800200 */
.L_x_1865:
        /* <DEDUP_REMOVED lines=16> */
[----:B---3--:R-:W1:Y:S05]  /*2330*/  LDS.64 R24, [UR5+0x30] ;  /* 0x00003005ff187984 */ /* 0x008e6a0008000a00 */
[----:B------:R-:W5:Y:S01]  /*2340*/  LDG.E.64 R12, desc[UR16][R12.64] ;  /* 0x000000100c0c7981 */ /* 0x000f62000c1e1b00 */
[----:B--2---:R-:W-:-:S06]  /*2350*/  IMAD.WIDE R14, R27, 0x4, R14 ;  /* 0x000000041b0e7825 */ /* 0x004fcc00078e020e */
[----:B------:R-:W5:Y:S01]  /*2360*/  LDG.E.64 R14, desc[UR16][R14.64] ;  /* 0x000000100e0e7981 */ /* 0x000f62000c1e1b00 */
[----:B-1----:R-:W-:-:S05]  /*2370*/  FMUL.FTZ R26, R24, UR12 ;  /* 0x0000000c181a7c20 */ /* 0x002fca0008410000 */
[----:B------:R-:W-:-:S13]  /*2380*/  R2UR UR5, R26 ;  /* 0x000000001a0572ca */ /* 0x000fda00000e0000 */
[----:B------:R-:W-:-:S05]  /*2390*/  MOV R26, UR5 ;  /* 0x00000005001a7c02 */ /* 0x000fca0008000f00 */
[----:B------:R-:W-:-:S04]  /*23a0*/  FMUL.FTZ R26, R26, UR5 ;  /* 0x000000051a1a7c20 */ /* 0x000fc80008410000 */
        /* <DEDUP_REMOVED lines=8> */
[----:B------:R-:W-:Y:S01]  /*2430*/  UMOV UR10, 0x3f800000 ;  /* 0x3f800000000a7882 */ /* 0x000fe20000000000 */
[----:B0-----:R-:W-:-:S13]  /*2440*/  @P2 R2UR UR11, R26 ;  /* 0x000000001a0b22ca */ /* 0x001fda00000e0000 */
[----:B------:R-:W-:Y:S01]  /*2450*/  @UP1 UMOV UR10, UR11 ;  /* 0x0000000b000a1c82 */ /* 0x000fe20008000000 */
[----:B------:R-:W-:Y:S05]  /*2460*/  BRA.U UP0, `(.L_x_1874) ;  /* 0x0000000900f87547 */ /* 0x000fea000b800000 */
        /* <DEDUP_REMOVED lines=25> */
.L_x_1876:
[----:B------:R-:W-:Y:S05]  /*2600*/  BSYNC.RECONVERGENT B1 ;  /* 0x0000000000017941 */ /* 0x000fea0003800200 */
.L_x_1875:
[----:B------:R-:W-:Y:S01]  /*2610*/  SHF.R.S32.HI R25, RZ, 0x1f, R44 ;  /* 0x0000001fff197819 */ /* 0x000fe2000001142c */
[----:B------:R-:W-:Y:S01]  /*2620*/  BSSY.RECONVERGENT B1, `(.L_x_1877) ;  /* 0x0000017000017945 */ /* 0x000fe20003800200 */
[C---:B0-----:R-:W-:Y:S02]  /*2630*/  IADD3 R3, PT, PT, R38.reuse, 0x80, RZ ;  /* 0x0000008026037810 */ /* 0x041fe40007ffe0ff */
[----:B------:R-:W-:Y:S02]  /*2640*/  ISETP.GE.AND.EX P2, PT, R25, UR15, PT, P2 ;  /* 0x0000000f19007c0c */ /* 0x000fe4000bf46320 */
[----:B------:R-:W-:-:S11]  /*2650*/  IADD3 R4, PT, PT, R38, 0xc0, RZ ;  /* 0x000000c026047810 */ /* 0x000fd60007ffe0ff */
        /* <DEDUP_REMOVED lines=8> */
[----:B-----5:R-:W-:Y:S01]  /*26e0*/  FFMA.FTZ R5, R12, R5, R14 ;  /* 0x000000050c057223 */ /* 0x020fe2000001000e */
[----:B------:R-:W-:-:S05]  /*26f0*/  FFMA.FTZ R6, R13, R6, R15 ;  /* 0x000000060d067223 */ /* 0x000fca000001000f */
[----:B------:R-:W-:Y:S01]  /*2700*/  F2FP.F16.F32.PACK_AB R5, R6, R5 ;  /* 0x000000050605723e */ /* 0x000fe200000000ff */
        /* <DEDUP_REMOVED lines=8> */
.L_x_1878:
[----:B------:R-:W-:Y:S05]  /*2790*/  BSYNC.RECONVERGENT B1 ;  /* 0x0000000000017941 */ /* 0x000fea0003800200 */
.L_x_1877:
[----:B------:R-:W-:Y:S01]  /*27a0*/  ISETP.GE.U32.AND P5, PT, R3, UR14, PT ;  /* 0x0000000e03007c0c */ /* 0x000fe2000bfa6070 */
[----:B------:R-:W-:Y:S01]  /*27b0*/  BSSY.RECONVERGENT B1, `(.L_x_1879) ;  /* 0x0000021000017945 */ /* 0x000fe20003800200 */
[----:B------:R-:W-:Y:S02]  /*27c0*/  SHF.R.S32.HI R6, RZ, 0x1f, R3 ;  /* 0x0000001fff067819 */ /* 0x000fe40000011403 */
[----:B------:R-:W-:Y:S02]  /*27d0*/  ISETP.GE.U32.AND P2, PT, R4, UR14, PT ;  /* 0x0000000e04007c0c */ /* 0x000fe4000bf46070 */
[----:B------:R-:W-:Y:S02]  /*27e0*/  ISETP.GE.AND.EX P5, PT, R6, UR15, PT, P5 ;  /* 0x0000000f06007c0c */ /* 0x000fe4000bfa6350 */
[----:B------:R-:W-:Y:S02]  /*27f0*/  ISETP.GE.U32.AND P1, PT, R36, UR14, PT ;  /* 0x0000000e24007c0c */ /* 0x000fe4000bf26070 */
[----:B------:R-:W-:-:S02]  /*2800*/  ISETP.GE.U32.AND P6, PT, R35, UR14, PT ;  /* 0x0000000e23007c0c */ /* 0x000fc4000bfc6070 */
[----:B0-----:R-:W-:Y:S02]  /*2810*/  SHF.R.S32.HI R5, RZ, 0x1f, R4 ;  /* 0x0000001fff057819 */ /* 0x001fe40000011404 */
        /* <DEDUP_REMOVED lines=9> */
[----:B------:R-:W-:Y:S01]  /*28b0*/  FADD.FTZ R24, R7, -UR5 ;  /* 0x8000000507187e21 */ /* 0x000fe20008010000 */
[----:B------:R-:W-:Y:S01]  /*28c0*/  MOV R7, R41 ;  /* 0x0000002900077202 */ /* 0x000fe20000000f00 */
[----:B------:R-:W-:Y:S01]  /*28d0*/  FADD.FTZ R8, R8, -UR5 ;  /* 0x8000000508087e21 */ /* 0x000fe20008010000 */
        /* <DEDUP_REMOVED lines=14> */
.L_x_1880:
[----:B------:R-:W-:Y:S05]  /*29c0*/  BSYNC.RECONVERGENT B1 ;  /* 0x0000000000017941 */ /* 0x000fea0003800200 */
.L_x_1879:
        /* <DEDUP_REMOVED lines=8> */
[----:B0-----:R-:W-:-:S03]  /*2a50*/  FMUL.FTZ R3, R10, UR10 ;  /* 0x0000000a0a037c20 */ /* 0x001fc60008410000 */
[----:B------:R-:W-:Y:S01]  /*2a60*/  FMUL.FTZ R8, R9, UR10 ;  /* 0x0000000a09087c20 */ /* 0x000fe20008410000 */
[----:B-----5:R-:W-:-:S03]  /*2a70*/  FFMA.FTZ R3, R12, R3, R14 ;  /* 0x000000030c037223 */ /* 0x020fc6000001000e */
[----:B------:R-:W-:Y:S01]  /*2a80*/  FFMA.FTZ R8, R13, R8, R15 ;  /* 0x000000080d087223 */ /* 0x000fe2000001000f */
[----:B-1----:R-:W-:-:S04]  /*2a90*/  IMAD R5, R5, UR12, RZ ;  /* 0x0000000c05057c24 */ /* 0x002fc8000f8e02ff */
[----:B------:R-:W-:Y:S01]  /*2aa0*/  F2FP.F16.F32.PACK_AB R3, R8, R3 ;  /* 0x000000030803723e */ /* 0x000fe200000000ff */
[----:B------:R-:W-:-:S04]  /*2ab0*/  IMAD.WIDE.U32 R6, R4, UR12, R6 ;  /* 0x0000000c04067c25 */ /* 0x000fc8000f8e0006 */
[----:B------:R-:W-:Y:S01]  /*2ac0*/  IMAD R5, R4, UR13, R5 ;  /* 0x0000000d04057c24 */ /* 0x000fe2000f8e0205 */
[----:B--2---:R-:W-:-:S04]  /*2ad0*/  LEA R4, P2, R6, UR18, 0x1 ;  /* 0x0000001206047c11 */ /* 0x004fc8000f8408ff */
[----:B------:R-:W-:-:S04]  /*2ae0*/  IADD3 R5, PT, PT, R7, R5, RZ ;  /* 0x0000000507057210 */ /* 0x000fc80007ffe0ff */
[----:B------:R-:W-:-:S05]  /*2af0*/  LEA.HI.X R5, R6, UR19, R5, 0x1, P2 ;  /* 0x0000001306057c11 */ /* 0x000fca00090f0c05 */
[----:B------:R1:W-:Y:S02]  /*2b00*/  STG.E desc[UR16][R4.64], R3 ;  /* 0x0000000304007986 */ /* 0x0003e4000c101910 */
.L_x_1882:
[----:B------:R-:W-:Y:S05]  /*2b10*/  BSYNC.RECONVERGENT B1 ;  /* 0x0000000000017941 */ /* 0x000fea0003800200 */
.L_x_1881:
        /* <DEDUP_REMOVED lines=10> */
[----:B-----5:R-:W-:-:S03]  /*2bc0*/  FFMA.FTZ R3, R12, R3, R14 ;  /* 0x000000030c037223 */ /* 0x020fc6000001000e */
[----:B------:R-:W-:Y:S01]  /*2bd0*/  FFMA.FTZ R8, R13, R6, R15 ;  /* 0x000000060d087223 */ /* 0x000fe2000001000f */
[----:B--2---:R-:W-:-:S04]  /*2be0*/  IMAD R7, R28, UR12, RZ ;  /* 0x0000000c1c077c24 */ /* 0x004fc8000f8e02ff */
[----:B------:R-:W-:Y:S01]  /*2bf0*/  F2FP.F16.F32.PACK_AB R3, R8, R3 ;  /* 0x000000030803723e */ /* 0x000fe200000000ff */
[----:B------:R-:W-:-:S04]  /*2c00*/  IMAD.WIDE.U32 R4, R36, UR12, R4 ;  /* 0x0000000c24047c25 */ /* 0x000fc8000f8e0004 */
[----:B------:R-:W-:Y:S01]  /*2c10*/  IMAD R7, R36, UR13, R7 ;  /* 0x0000000d24077c24 */ /* 0x000fe2000f8e0207 */
[----:B-1----:R-:W-:-:S04]  /*2c20*/  LEA R6, P1, R4, UR18, 0x1 ;  /* 0x0000001204067c11 */ /* 0x002fc8000f8208ff */
[----:B------:R-:W-:-:S04]  /*2c30*/  IADD3 R7, PT, PT, R5, R7, RZ ;  /* 0x0000000705077210 */ /* 0x000fc80007ffe0ff */
[----:B------:R-:W-:-:S05]  /*2c40*/  LEA.HI.X R7, R4, UR19, R7, 0x1, P1 ;  /* 0x0000001304077c11 */ /* 0x000fca00088f0c07 */
[----:B------:R2:W-:Y:S02]  /*2c50*/  STG.E desc[UR16][R6.64], R3 ;  /* 0x0000000306007986 */ /* 0x0005e4000c101910 */
.L_x_1884:
[----:B------:R-:W-:Y:S05]  /*2c60*/  BSYNC.RECONVERGENT B1 ;  /* 0x0000000000017941 */ /* 0x000fea0003800200 */
.L_x_1883:
[----:B------:R-:W-:Y:S04]  /*2c70*/  BSSY.RECONVERGENT B1, `(.L_x_1885) ;  /* 0x0000014000017945 */ /* 0x000fe80003800200 */
[----:B------:R-:W-:Y:S05]  /*2c80*/  @P6 BRA `(.L_x_1886) ;  /* 0x0000000000486947 */ /* 0x000fea0003800000 */
[----:B------:R-:W3:Y:S01]  /*2c90*/  LDCU.64 UR12, c[0x0][0x3e0] ;  /* 0x00007c00ff0c77ac */ /* 0x000ee20008000a00 */
[----:B-1----:R-:W-:Y:S01]  /*2ca0*/  MOV R5, R41 ;  /* 0x0000002900057202 */ /* 0x002fe20000000f00 */
[----:B------:R-:W-:Y:S01]  /*2cb0*/  FADD.FTZ R18, R18, -UR5 ;  /* 0x8000000512127e21 */ /* 0x000fe20008010000 */
[----:B------:R-:W-:Y:S01]  /*2cc0*/  FADD.FTZ R17, R17, -UR5 ;  /* 0x8000000511117e21 */ /* 0x000fe20008010000 */
[----:B------:R-:W1:Y:S01]  /*2cd0*/  LDCU.64 UR18, c[0x0][0x380] ;  /* 0x00007000ff1277ac */ /* 0x000e620008000a00 */
[----:B------:R-:W-:Y:S02]  /*2ce0*/  IMAD.MOV.U32 R4, RZ, RZ, R42 ;  /* 0x000000ffff047224 */ /* 0x000fe400078e002a */
[----:B0-2---:R-:W-:Y:S01]  /*2cf0*/  FMUL.FTZ R3, R18, UR10 ;  /* 0x0000000a12037c20 */ /* 0x005fe20008410000 */
[----:B------:R-:W-:-:S03]  /*2d00*/  FMUL.FTZ R6, R17, UR10 ;  /* 0x0000000a11067c20 */ /* 0x000fc60008410000 */
[----:B-----5:R-:W-:Y:S01]  /*2d10*/  FFMA.FTZ R3, R12, R3, R14 ;  /* 0x000000030c037223 */ /* 0x020fe2000001000e */
[----:B---3--:R-:W-:Y:S02]  /*2d20*/  IMAD R8, R23, UR12, RZ ;  /* 0x0000000c17087c24 */ /* 0x008fe4000f8e02ff */
[----:B------:R-:W-:-:S04]  /*2d30*/  IMAD.WIDE.U32 R4, R35, UR12, R4 ;  /* 0x0000000c23047c25 */ /* 0x000fc8000f8e0004 */
[----:B------:R-:W-:Y:S02]  /*2d40*/  IMAD R7, R35, UR13, R8 ;  /* 0x0000000d23077c24 */ /* 0x000fe4000f8e0208 */
[----:B------:R-:W-:Y:S01]  /*2d50*/  FFMA.FTZ R8, R13, R6, R15 ;  /* 0x000000060d087223 */ /* 0x000fe2000001000f */
[----:B-1----:R-:W-:Y:S02]  /*2d60*/  LEA R6, P1, R4, UR18, 0x1 ;  /* 0x0000001204067c11 */ /* 0x002fe4000f8208ff */
[----:B------:R-:W-:Y:S02]  /*2d70*/  IADD3 R7, PT, PT, R5, R7, RZ ;  /* 0x0000000705077210 */ /* 0x000fe40007ffe0ff */
[----:B------:R-:W-:Y:S02]  /*2d80*/  F2FP.F16.F32.PACK_AB R3, R8, R3 ;  /* 0x000000030803723e */ /* 0x000fe400000000ff */
[----:B------:R-:W-:-:S05]  /*2d90*/  LEA.HI.X R7, R4, UR19, R7, 0x1, P1 ;  /* 0x0000001304077c11 */ /* 0x000fca00088f0c07 */
[----:B------:R3:W-:Y:S02]  /*2da0*/  STG.E desc[UR16][R6.64], R3 ;  /* 0x0000000306007986 */ /* 0x0007e4000c101910 */
.L_x_1886:
[----:B------:R-:W-:Y:S05]  /*2db0*/  BSYNC.RECONVERGENT B1 ;  /* 0x0000000000017941 */ /* 0x000fea0003800200 */
.L_x_1885:
[----:B------:R-:W-:Y:S04]  /*2dc0*/  BSSY.RECONVERGENT B1, `(.L_x_1887) ;  /* 0x0000014000017945 */ /* 0x000fe80003800200 */
[----:B------:R-:W-:Y:S05]  /*2dd0*/  @P3 BRA `(.L_x_1888) ;  /* 0x0000000000483947 */ /* 0x000fea0003800000 */
[----:B------:R-:W4:Y:S01]  /*2de0*/  LDCU.64 UR12, c[0x0][0x3e0] ;  /* 0x00007c00ff0c77ac */ /* 0x000f220008000a00 */
[----:B-1----:R-:W-:Y:S01]  /*2df0*/  MOV R4, R42 ;  /* 0x0000002a00047202 */ /* 0x002fe20000000f00 */
[----:B------:R-:W-:Y:S01]  /*2e00*/  FADD.FTZ R20, R20, -UR5 ;  /* 0x8000000514147e21 */ /* 0x000fe20008010000 */
[----:B------:R-:W-:Y:S01]  /*2e10*/  MOV R5, R41 ;  /* 0x0000002900057202 */ /* 0x000fe20000000f00 */
[----:B------:R-:W1:Y:S01]  /*2e20*/  LDCU.64 UR18, c[0x0][0x380] ;  /* 0x00007000ff1277ac */ /* 0x000e620008000a00 */
[----:B------:R-:W-:Y:S01]  /*2e30*/  FADD.FTZ R19, R19, -UR5 ;  /* 0x8000000513137e21 */ /* 0x000fe20008010000 */
[----:B0-23--:R-:W-:-:S03]  /*2e40*/  FMUL.FTZ R3, R20, UR10 ;  /* 0x0000000a14037c20 */ /* 0x00dfc60008410000 */
[----:B------:R-:W-:Y:S01]  /*2e50*/  FMUL.FTZ R6, R19, UR10 ;  /* 0x0000000a13067c20 */ /* 0x000fe20008410000 */
[----:B-----5:R-:W-:-:S03]  /*2e60*/  FFMA.FTZ R3, R12, R3, R14 ;  /* 0x000000030c037223 */ /* 0x020fc6000001000e */
[----:B------:R-:W-:Y:S01]  /*2e70*/  FFMA.FTZ R8, R13, R6, R15 ;  /* 0x000000060d087223 */ /* 0x000fe2000001000f */
[----:B----4-:R-:W-:-:S04]  /*2e80*/  IMAD R7, R0, UR12, RZ ;  /* 0x0000000c00077c24 */ /* 0x010fc8000f8e02ff */
[----:B------:R-:W-:Y:S01]  /*2e90*/  F2FP.F16.F32.PACK_AB R3, R8, R3 ;  /* 0x000000030803723e */ /* 0x000fe200000000ff */
[----:B------:R-:W-:-:S04]  /*2ea0*/  IMAD.WIDE.U32 R4, R34, UR12, R4 ;  /* 0x0000000c22047c25 */ /* 0x000fc8000f8e0004 */
[----:B------:R-:W-:Y:S01]  /*2eb0*/  IMAD R7, R34, UR13, R7 ;  /* 0x0000000d22077c24 */ /* 0x000fe2000f8e0207 */
[----:B-1----:R-:W-:-:S04]  /*2ec0*/  LEA R6, P1, R4, UR18, 0x1 ;  /* 0x0000001204067c11 */ /* 0x002fc8000f8208ff */
[----:B------:R-:W-:-:S04]  /*2ed0*/  IADD3 R7, PT, PT, R5, R7, RZ ;  /* 0x0000000705077210 */ /* 0x000fc80007ffe0ff */
[----:B------:R-:W-:-:S05]  /*2ee0*/  LEA.HI.X R7, R4, UR19, R7, 0x1, P1 ;  /* 0x0000001304077c11 */ /* 0x000fca00088f0c07 */
[----:B------:R4:W-:Y:S02]  /*2ef0*/  STG.E desc[UR16][R6.64], R3 ;  /* 0x0000000306007986 */ /* 0x0009e4000c101910 */
.L_x_1888:
[----:B------:R-:W-:Y:S05]  /*2f00*/  BSYNC.RECONVERGENT B1 ;  /* 0x0000000000017941 */ /* 0x000fea0003800200 */
.L_x_1887:
[----:B------:R-:W-:Y:S05]  /*2f10*/  @P4 BRA `(.L_x_1889) ;  /* 0x0000001000784947 */ /* 0x000fea0003800000 */
[----:B------:R-:W0:Y:S01]  /*2f20*/  LDCU.64 UR12, c[0x0][0x3e0] ;  /* 0x00007c00ff0c77ac */ /* 0x000e220008000a00 */
[----:B-1----:R-:W-:Y:S01]  /*2f30*/  MOV R4, R42 ;  /* 0x0000002a00047202 */ /* 0x002fe20000000f00 */
[----:B------:R-:W-:Y:S01]  /*2f40*/  FADD.FTZ R22, R22, -UR5 ;  /* 0x8000000516167e21 */ /* 0x000fe20008010000 */
[----:B------:R-:W-:Y:S01]  /*2f50*/  MOV R5, R41 ;  /* 0x0000002900057202 */ /* 0x000fe20000000f00 */
[----:B------:R-:W1:Y:S01]  /*2f60*/  LDCU.64 UR14, c[0x0][0x380] ;  /* 0x00007000ff0e77ac */ /* 0x000e620008000a00 */
[----:B------:R-:W-:Y:S01]  /*2f70*/  FADD.FTZ R21, R21, -UR5 ;  /* 0x8000000515157e21 */ /* 0x000fe20008010000 */
[----:B0-234-:R-:W-:-:S03]  /*2f80*/  FMUL.FTZ R3, R22, UR10 ;  /* 0x0000000a16037c20 */ /* 0x01dfc60008410000 */
[----:B------:R-:W-:Y:S01]  /*2f90*/  FMUL.FTZ R6, R21, UR10 ;  /* 0x0000000a15067c20 */ /* 0x000fe20008410000 */
[----:B-----5:R-:W-:Y:S01]  /*2fa0*/  FFMA.FTZ R3, R12, R3, R14 ;  /* 0x000000030c037223 */ /* 0x020fe2000001000e */
[----:B------:R-:W-:Y:S02]  /*2fb0*/  IMAD R8, R2, UR12, RZ ;  /* 0x0000000c02087c24 */ /* 0x000fe4000f8e02ff */
[----:B------:R-:W-:-:S04]  /*2fc0*/  IMAD.WIDE.U32 R4, R33, UR12, R4 ;  /* 0x0000000c21047c25 */ /* 0x000fc8000f8e0004 */
[----:B------:R-:W-:Y:S02]  /*2fd0*/  IMAD R7, R33, UR13, R8 ;  /* 0x0000000d21077c24 */ /* 0x000fe4000f8e0208 */
[----:B------:R-:W-:Y:S01]  /*2fe0*/  FFMA.FTZ R8, R13, R6, R15 ;  /* 0x000000060d087223 */ /* 0x000fe2000001000f */
[----:B-1----:R-:W-:Y:S02]  /*2ff0*/  LEA R6, P1, R4, UR14, 0x1 ;  /* 0x0000000e04067c11 */ /* 0x002fe4000f8208ff */
[----:B------:R-:W-:Y:S02]  /*3000*/  IADD3 R7, PT, PT, R5, R7, RZ ;  /* 0x0000000705077210 */ /* 0x000fe40007ffe0ff */
[----:B------:R-:W-:Y:S02]  /*3010*/  F2FP.F16.F32.PACK_AB R3, R8, R3 ;  /* 0x000000030803723e */ /* 0x000fe400000000ff */
[----:B------:R-:W-:-:S05]  /*3020*/  LEA.HI.X R7, R4, UR15, R7, 0x1, P1 ;  /* 0x0000000f04077c11 */ /* 0x000fca00088f0c07 */
[----:B------:R0:W-:Y:S01]  /*3030*/  STG.E desc[UR16][R6.64], R3 ;  /* 0x0000000306007986 */ /* 0x0001e2000c101910 */
[----:B------:R-:W-:Y:S05]  /*3040*/  BRA `(.L_x_1889) ;  /* 0x00000010002c7947 */ /* 0x000fea0003800000 */
.L_x_1874:
        /* <DEDUP_REMOVED lines=21> */
[----:B------:R0:W3:Y:S02]  /*31a0*/  MUFU.RCP R45, R25 ;  /* 0x00000019002d7308 */ /* 0x0000e40000001000 */
[----:B0-----:R-:W-:-:S02]  /*31b0*/  IMAD R25, R29, UR12, RZ ;  /* 0x0000000c1d197c24 */ /* 0x001fc4000f8e02ff */
[----:B--2---:R-:W-:Y:S02]  /*31c0*/  FMUL.FTZ R3, R3, R26 ;  /* 0x0000001a03037220 */ /* 0x004fe40000410000 */
[----:B------:R-:W-:Y:S02]  /*31d0*/  IMAD R27, R38, UR13, R25 ;  /* 0x0000000d261b7c24 */ /* 0x000fe4000f8e0219 */
[----:B---3--:R-:W-:Y:S01]  /*31e0*/  FMUL.FTZ R4, R4, R45 ;  /* 0x0000002d04047220 */ /* 0x008fe20000410000 */
[----:B------:R-:W-:-:S04]  /*31f0*/  MOV R45, R41 ;  /* 0x00000029002d7202 */ /* 0x000fc80000000f00 */
[----:B------:R-:W-:Y:S01]  /*3200*/  F2FP.F16.F32.PACK_AB R3, R4, R3 ;  /* 0x000000030403723e */ /* 0x000fe200000000ff */
[----:B------:R-:W-:-:S05]  /*3210*/  IMAD.WIDE.U32 R44, R38, UR12, R44 ;  /* 0x0000000c262c7c25 */ /* 0x000fca000f8e002c */
[----:B------:R-:W-:Y:S02]  /*3220*/  IADD3 R27, PT, PT, R45, R27, RZ ;  /* 0x0000001b2d1b7210 */ /* 0x000fe40007ffe0ff */
[----:B-1----:R-:W-:-:S04]  /*3230*/  LEA R26, P1, R44, UR14, 0x1 ;  /* 0x0000000e2c1a7c11 */ /* 0x002fc8000f8208ff */
[----:B------:R-:W-:-:S05]  /*3240*/  LEA.HI.X R27, R44, UR15, R27, 0x1, P1 ;  /* 0x0000000f2c1b7c11 */ /* 0x000fca00088f0c1b */
[----:B------:R0:W-:Y:S04]  /*3250*/  STG.E desc[UR16][R26.64], R3 ;  /* 0x000000031a007986 */ /* 0x0001e8000c101910 */
.L_x_1891:
[----:B------:R-:W-:Y:S05]  /*3260*/  BSYNC.RECONVERGENT B1 ;  /* 0x0000000000017941 */ /* 0x000fea0003800200 */
.L_x_1890:
[----:B------:R-:W-:Y:S01]  /*3270*/  SHF.R.S32.HI R4, RZ, 0x1f, R24 ;  /* 0x0000001fff047819 */ /* 0x000fe20000011418 */
[----:B------:R-:W-:Y:S01]  /*3280*/  BSSY.RECONVERGENT B1, `(.L_x_1892) ;  /* 0x0000021000017945 */ /* 0x000fe20003800200 */
[----:B0-----:R-:W-:Y:S02]  /*3290*/  IADD3 R3, PT, PT, R38, 0x80, RZ ;  /* 0x0000008026037810 */ /* 0x001fe40007ffe0ff */
        /* <DEDUP_REMOVED lines=18> */
[----:B------:R-:W-:-:S04]  /*33c0*/  IMAD R26, R24, UR13, R4 ;  /* 0x0000000d181a7c24 */ /* 0x000fc8000f8e0204 */
[----:B------:R-:W-:Y:S01]  /*33d0*/  MUFU.RCP R44, R44 ;  /* 0x0000002c002c7308 */ /* 0x000fe20000001000 */
[----:B------:R-:W-:-:S07]  /*33e0*/  MOV R4, R42 ;  /* 0x0000002a00047202 */ /* 0x000fce0000000f00 */
[----:B------:R-:W0:Y:S02]  /*33f0*/  MUFU.RCP R5, R45 ;  /* 0x0000002d00057308 */ /* 0x000e240000001000 */
[----:B0-----:R-:W-:Y:S01]  /*3400*/  FMUL.FTZ R6, R6, R5 ;  /* 0x0000000506067220 */ /* 0x001fe20000410000 */
[----:B------:R-:W-:-:S03]  /*3410*/  MOV R5, R41 ;  /* 0x0000002900057202 */ /* 0x000fc60000000f00 */
[----:B------:R-:W-:-:S04]  /*3420*/  IMAD.WIDE.U32 R4, R24, UR12, R4 ;  /* 0x0000000c18047c25 */ /* 0x000fc8000f8e0004 */
[----:B------:R-:W-:Y:S01]  /*3430*/  FMUL.FTZ R24, R27, R44 ;  /* 0x0000002c1b187220 */ /* 0x000fe20000410000 */
[----:B------:R-:W-:Y:S02]  /*3440*/  IADD3 R5, PT, PT, R5, R26, RZ ;  /* 0x0000001a05057210 */ /* 0x000fe40007ffe0ff */
[----:B-1----:R-:W-:-:S04]  /*3450*/  LEA R26, P1, R4, UR14, 0x1 ;  /* 0x0000000e041a7c11 */ /* 0x002fc8000f8208ff */
[----:B------:R-:W-:Y:S02]  /*3460*/  LEA.HI.X R27, R4, UR15, R5, 0x1, P1 ;  /* 0x0000000f041b7c11 */ /* 0x000fe400088f0c05 */
[----:B------:R-:W-:-:S05]  /*3470*/  F2FP.F16.F32.PACK_AB R5, R24, R6 ;  /* 0x000000061805723e */ /* 0x000fca00000000ff */
[----:B------:R0:W-:Y:S02]  /*3480*/  STG.E desc[UR16][R26.64], R5 ;  /* 0x000000051a007986 */ /* 0x0001e4000c101910 */
.L_x_1893:
[----:B------:R-:W-:Y:S05]  /*3490*/  BSYNC.RECONVERGENT B1 ;  /* 0x0000000000017941 */ /* 0x000fea0003800200 */
.L_x_1892:
        /* <DEDUP_REMOVED lines=18> */
[----:B------:R-:W1:Y:S02]  /*35c0*/  LDCU.64 UR12, c[0x0][0x3e0] ;  /* 0x00007c00ff0c77ac */ /* 0x000e640008000a00 */
[----:B0-----:R-:W-:Y:S01]  /*35d0*/  FMUL.FTZ R27, R8, UR10 ;  /* 0x0000000a081b7c20 */ /* 0x001fe20008410000 */
        /* <DEDUP_REMOVED lines=10> */
[----:B------:R-:W-:Y:S02]  /*3680*/  IMAD.MOV.U32 R6, RZ, RZ, R42 ;  /* 0x000000ffff067224 */ /* 0x000fe400078e002a */
        /* <DEDUP_REMOVED lines=8> */
[----:B0-----:R-:W-:Y:S01]  /*3710*/  LEA R4, P5, R6, UR14, 0x1 ;  /* 0x0000000e06047c11 */ /* 0x001fe2000f8a08ff */
[----:B--2---:R-:W-:-:S03]  /*3720*/  FMUL.FTZ R8, R8, R5 ;  /* 0x0000000508087220 */ /* 0x004fc60000410000 */
[----:B------:R-:W-:Y:S02]  /*3730*/  LEA.HI.X R5, R6, UR15, R45, 0x1, P5 ;  /* 0x0000000f06057c11 */ /* 0x000fe4000a8f0c2d */
[----:B------:R-:W-:-:S05]  /*3740*/  F2FP.F16.F32.PACK_AB R27, R8, R27 ;  /* 0x0000001b081b723e */ /* 0x000fca00000000ff */
[----:B------:R1:W-:Y:S02]  /*3750*/  STG.E desc[UR16][R4.64], R27 ;  /* 0x0000001b04007986 */ /* 0x0003e4000c101910 */
.L_x_1895:
[----:B------:R-:W-:Y:S05]  /*3760*/  BSYNC.RECONVERGENT B1 ;  /* 0x0000000000017941 */ /* 0x000fea0003800200 */
.L_x_1894:
[----:B------:R-:W-:Y:S04]  /*3770*/  BSSY.RECONVERGENT B1, `(.L_x_1896) ;  /* 0x000001e000017945 */ /* 0x000fe80003800200 */
[----:B------:R-:W-:Y:S05]  /*3780*/  @P2 BRA `(.L_x_1897) ;  /* 0x0000000000702947 */ /* 0x000fea0003800000 */
[----:B------:R-:W-:Y:S01]  /*3790*/  FADD.FTZ R10, R10, -UR5 ;  /* 0x800000050a0a7e21 */ /* 0x000fe20008010000 */
[----:B------:R-:W-:Y:S01]  /*37a0*/  FADD.FTZ R9, R9, -UR5 ;  /* 0x8000000509097e21 */ /* 0x000fe20008010000 */
[----:B------:R-:W2:Y:S01]  /*37b0*/  LDCU.64 UR12, c[0x0][0x3e0] ;  /* 0x00007c00ff0c77ac */ /* 0x000ea20008000a00 */
[----:B01----:R-:W-:Y:S01]  /*37c0*/  MOV R5, R41 ;  /* 0x0000002900057202 */ /* 0x003fe20000000f00 */
[----:B------:R-:W-:Y:S01]  /*37d0*/  FMUL.FTZ R3, R10, UR10 ;  /* 0x0000000a0a037c20 */ /* 0x000fe20008410000 */
[----:B------:R-:W-:Y:S01]  /*37e0*/  FMUL.FTZ R8, R9, UR10 ;  /* 0x0000000a09087c20 */ /* 0x000fe20008410000 */
[----:B------:R-:W0:Y:S02]  /*37f0*/  LDCU.64 UR14, c[0x0][0x380] ;  /* 0x00007000ff0e77ac */ /* 0x000e240008000a00 */
[----:B-----5:R-:W-:Y:S01]  /*3800*/  FFMA.FTZ R6, R12, R3, R14 ;  /* 0x000000030c067223 */ /* 0x020fe2000001000e */
[----:B------:R-:W-:-:S03]  /*3810*/  FFMA.FTZ R3, R13, R8, R15 ;  /* 0x000000080d037223 */ /* 0x000fc6000001000f */
[----:B------:R-:W-:Y:S01]  /*3820*/  FMUL.FTZ R4, R6, -1.4426950216293334961 ;  /* 0xbfb8aa3b06047820 */ /* 0x000fe20000410000 */
[----:B------:R-:W-:-:S05]  /*3830*/  FMUL.FTZ R8, R3, -1.4426950216293334961 ;  /* 0xbfb8aa3b03087820 */ /* 0x000fca0000410000 */
[----:B------:R-:W1:Y:S01]  /*3840*/  MUFU.EX2 R4, R4 ;  /* 0x0000000400047308 */ /* 0x000e620000000800 */
[----:B--2---:R-:W-:-:S03]  /*3850*/  IMAD R24, R24, UR12, RZ ;  /* 0x0000000c18187c24 */ /* 0x004fc6000f8e02ff */
[----:B------:R-:W2:Y:S01]  /*3860*/  MUFU.EX2 R8, R8 ;  /* 0x0000000800087308 */ /* 0x000ea20000000800 */
[----:B-1----:R-:W-:Y:S01]  /*3870*/  FADD.FTZ R7, R4, 1 ;  /* 0x3f80000004077421 */ /* 0x002fe20000010000 */
[----:B------:R-:W-:Y:S01]  /*3880*/  MOV R4, R42 ;  /* 0x0000002a00047202 */ /* 0x000fe20000000f00 */
[----:B--2---:R-:W-:-:S04]  /*3890*/  FADD.FTZ R9, R8, 1 ;  /* 0x3f80000008097421 */ /* 0x004fc80000010000 */
[----:B------:R-:W1:Y:S01]  /*38a0*/  MUFU.RCP R7, R7 ;  /* 0x0000000700077308 */ /* 0x000e620000001000 */
[----:B------:R-:W-:-:S04]  /*38b0*/  IMAD.WIDE.U32 R4, R25, UR12, R4 ;  /* 0x0000000c19047c25 */ /* 0x000fc8000f8e0004 */
[----:B------:R-:W-:-:S03]  /*38c0*/  IMAD R25, R25, UR13, R24 ;  /* 0x0000000d19197c24 */ /* 0x000fc6000f8e0218 */
[----:B------:R-:W2:Y:S02]  /*38d0*/  MUFU.RCP R10, R9 ;  /* 0x00000009000a7308 */ /* 0x000ea40000001000 */
[----:B------:R-:W-:Y:S01]  /*38e0*/  IADD3 R25, PT, PT, R5, R25, RZ ;  /* 0x0000001905197210 */ /* 0x000fe20007ffe0ff */
[----:B-1----:R-:W-:Y:S01]  /*38f0*/  FMUL.FTZ R8, R6, R7 ;  /* 0x0000000706087220 */ /* 0x002fe20000410000 */
[----:B0-----:R-:W-:-:S04]  /*3900*/  LEA R6, P2, R4, UR14, 0x1 ;  /* 0x0000000e04067c11 */ /* 0x001fc8000f8408ff */
[----:B------:R-:W-:Y:S01]  /*3910*/  LEA.HI.X R7, R4, UR15, R25, 0x1, P2 ;  /* 0x0000000f04077c11 */ /* 0x000fe200090f0c19 */
[----:B--2---:R-:W-:-:S05]  /*3920*/  FMUL.FTZ R3, R3, R10 ;  /* 0x0000000a03037220 */ /* 0x004fca0000410000 */
[----:B------:R-:W-:-:S05]  /*3930*/  F2FP.F16.F32.PACK_AB R3, R3, R8 ;  /* 0x000000080303723e */ /* 0x000fca00000000ff */
[----:B------:R2:W-:Y:S02]  /*3940*/  STG.E desc[UR16][R6.64], R3 ;  /* 0x0000000306007986 */ /* 0x0005e4000c101910 */
.L_x_1897:
[----:B------:R-:W-:Y:S05]  /*3950*/  BSYNC.RECONVERGENT B1 ;  /* 0x0000000000017941 */ /* 0x000fea0003800200 */
.L_x_1896:
[----:B------:R-:W-:Y:S04]  /*3960*/  BSSY.RECONVERGENT B1, `(.L_x_1898) ;  /* 0x000001e000017945 */ /* 0x000fe80003800200 */
[----:B------:R-:W-:Y:S05]  /*3970*/  @P1 BRA `(.L_x_1899) ;  /* 0x0000000000701947 */ /* 0x000fea0003800000 */
[----:B------:R-:W-:Y:S01]  /*3980*/  FADD.FTZ R16, R16, -UR5 ;  /* 0x8000000510107e21 */ /* 0x000fe20008010000 */
[----:B------:R-:W-:Y:S01]  /*3990*/  FADD.FTZ R11, R11, -UR5 ;  /* 0x800000050b0b7e21 */ /* 0x000fe20008010000 */
[----:B------:R-:W3:Y:S01]  /*39a0*/  LDCU.64 UR12, c[0x0][0x3e0] ;  /* 0x00007c00ff0c77ac */ /* 0x000ee20008000a00 */
[----:B--2---:R-:W-:Y:S01]  /*39b0*/  MOV R6, R42 ;  /* 0x0000002a00067202 */ /* 0x004fe20000000f00 */
[----:B------:R-:W-:Y:S01]  /*39c0*/  FMUL.FTZ R3, R16, UR10 ;  /* 0x0000000a10037c20 */ /* 0x000fe20008410000 */
[----:B-1----:R-:W-:Y:S01]  /*39d0*/  FMUL.FTZ R4, R11, UR10 ;  /* 0x0000000a0b047c20 */ /* 0x002fe20008410000 */
[----:B------:R-:W1:Y:S01]  /*39e0*/  LDCU.64 UR14, c[0x0][0x380] ;  /* 0x00007000ff0e77ac */ /* 0x000e620008000a00 */
[----:B------:R-:W-:Y:S01]  /*39f0*/  MOV R7, R41 ;  /* 0x0000002900077202 */ /* 0x000fe20000000f00 */
[----:B-----5:R-:W-:Y:S01]  /*3a00*/  FFMA.FTZ R3, R12, R3, R14 ;  /* 0x000000030c037223 */ /* 0x020fe2000001000e */
[----:B------:R-:W-:-:S03]  /*3a10*/  FFMA.FTZ R4, R13, R4, R15 ;  /* 0x000000040d047223 */ /* 0x000fc6000001000f */
[----:B0-----:R-:W-:Y:S01]  /*3a20*/  FMUL.FTZ R5, R3, -1.4426950216293334961 ;  /* 0xbfb8aa3b03057820 */ /* 0x001fe20000410000 */
[----:B------:R-:W-:-:S05]  /*3a30*/  FMUL.FTZ R9, R4, -1.4426950216293334961 ;  /* 0xbfb8aa3b04097820 */ /* 0x000fca0000410000 */
[----:B------:R-:W0:Y:S01]  /*3a40*/  MUFU.EX2 R5, R5 ;  /* 0x0000000500057308 */ /* 0x000e220000000800 */
[----:B---3--:R-:W-:-:S03]  /*3a50*/  IMAD R25, R28, UR12, RZ ;  /* 0x0000000c1c197c24 */ /* 0x008fc6000f8e02ff */
[----:B------:R-:W2:Y:S01]  /*3a60*/  MUFU.EX2 R9, R9 ;  /* 0x0000000900097308 */ /* 0x000ea20000000800 */
[----:B------:R-:W-:-:S04]  /*3a70*/  IMAD.WIDE.U32 R6, R36, UR12, R6 ;  /* 0x0000000c24067c25 */ /* 0x000fc8000f8e0006 */
[----:B------:R-:W-:Y:S02]  /*3a80*/  IMAD R25, R36, UR13, R25 ;  /* 0x0000000d24197c24 */ /* 0x000fe4000f8e0219 */
[----:B0-----:R-:W-:-:S03]  /*3a90*/  FADD.FTZ R8, R5, 1 ;  /* 0x3f80000005087421 */ /* 0x001fc60000010000 */
[----:B------:R-:W-:Y:S01]  /*3aa0*/  IADD3 R25, PT, PT, R7, R25, RZ ;  /* 0x0000001907197210 */ /* 0x000fe20007ffe0ff */
[----:B--2---:R-:W-:Y:S02]  /*3ab0*/  FADD.FTZ R10, R9, 1 ;  /* 0x3f800000090a7421 */ /* 0x004fe40000010000 */
[----:B------:R-:W0:Y:S08]  /*3ac0*/  MUFU.RCP R8, R8 ;  /* 0x0000000800087308 */ /* 0x000e300000001000 */
[----:B------:R-:W2:Y:S01]  /*3ad0*/  MUFU.RCP R11, R10 ;  /* 0x0000000a000b7308 */ /* 0x000ea20000001000 */
[----:B0-----:R-:W-:Y:S01]  /*3ae0*/  FMUL.FTZ R3, R3, R8 ;  /* 0x0000000803037220 */ /* 0x001fe20000410000 */
[----:B--2---:R-:W-:Y:S01]  /*3af0*/  FMUL.FTZ R16, R4, R11 ;  /* 0x0000000b04107220 */ /* 0x004fe20000410000 */
[----:B-1----:R-:W-:-:S04]  /*3b00*/  LEA R4, P1, R6, UR14, 0x1 ;  /* 0x0000000e06047c11 */ /* 0x002fc8000f8208ff */
[----:B------:R-:W-:Y:S02]  /*3b10*/  LEA.HI.X R5, R6, UR15, R25, 0x1, P1 ;  /* 0x0000000f06057c11 */ /* 0x000fe400088f0c19 */
[----:B------:R-:W-:-:S05]  /*3b20*/  F2FP.F16.F32.PACK_AB R3, R16, R3 ;  /* 0x000000031003723e */ /* 0x000fca00000000ff */
[----:B------:R3:W-:Y:S02]  /*3b30*/  STG.E desc[UR16][R4.64], R3 ;  /* 0x0000000304007986 */ /* 0x0007e4000c101910 */
.L_x_1899:
[----:B------:R-:W-:Y:S05]  /*3b40*/  BSYNC.RECONVERGENT B1 ;  /* 0x0000000000017941 */ /* 0x000fea0003800200 */
.L_x_1898:
[----:B------:R-:W-:Y:S04]  /*3b50*/  BSSY.RECONVERGENT B1, `(.L_x_1900) ;  /* 0x000001e000017945 */ /* 0x000fe80003800200 */
[----:B------:R-:W-:Y:S05]  /*3b60*/  @P6 BRA `(.L_x_1901) ;  /* 0x0000000000706947 */ /* 0x000fea0003800000 */
[----:B------:R-:W-:Y:S01]  /*3b70*/  FADD.FTZ R18, R18, -UR5 ;  /* 0x8000000512127e21 */ /* 0x000fe20008010000 */
[----:B------:R-:W-:Y:S01]  /*3b80*/  FADD.FTZ R17, R17, -UR5 ;  /* 0x8000000511117e21 */ /* 0x000fe20008010000 */
[----:B------:R-:W4:Y:S01]  /*3b90*/  LDCU.64 UR12, c[0x0][0x3e0] ;  /* 0x00007c00ff0c77ac */ /* 0x000f220008000a00 */
[----:B--2---:R-:W-:Y:S01]  /*3ba0*/  MOV R6, R42 ;  /* 0x0000002a00067202 */ /* 0x004fe20000000f00 */
[----:B---3--:R-:W-:Y:S01]  /*3bb0*/  FMUL.FTZ R3, R18, UR10 ;  /* 0x0000000a12037c20 */ /* 0x008fe20008410000 */
[----:B-1----:R-:W-:Y:S01]  /*3bc0*/  FMUL.FTZ R4, R17, UR10 ;  /* 0x0000000a11047c20 */ /* 0x002fe20008410000 */
[----:B------:R-:W1:Y:S01]  /*3bd0*/  LDCU.64 UR14, c[0x0][0x380] ;  /* 0x00007000ff0e77ac */ /* 0x000e620008000a00 */
[----:B------:R-:W-:Y:S01]  /*3be0*/  MOV R7, R41 ;  /* 0x0000002900077202 */ /* 0x000fe20000000f00 */
[----:B-----5:R-:W-:Y:S01]  /*3bf0*/  FFMA.FTZ R9, R12, R3, R14 ;  /* 0x000000030c097223 */ /* 0x020fe2000001000e */
[----:B------:R-:W-:-:S03]  /*3c00*/  FFMA.FTZ R11, R13, R4, R15 ;  /* 0x000000040d0b7223 */ /* 0x000fc6000001000f */
[----:B------:R-:W-:Y:S01]  /*3c10*/  FMUL.FTZ R3, R9, -1.4426950216293334961 ;  /* 0xbfb8aa3b09037820 */ /* 0x000fe20000410000 */
[----:B0-----:R-:W-:-:S05]  /*3c20*/  FMUL.FTZ R5, R11, -1.4426950216293334961 ;  /* 0xbfb8aa3b0b057820 */ /* 0x001fca0000410000 */
[----:B------:R-:W0:Y:S01]  /*3c30*/  MUFU.EX2 R3, R3 ;  /* 0x0000000300037308 */ /* 0x000e220000000800 */
[----:B----4-:R-:W-:-:S03]  /*3c40*/  IMAD R10, R23, UR12, RZ ;  /* 0x0000000c170a7c24 */ /* 0x010fc6000f8e02ff */
        /* <DEDUP_REMOVED lines=9> */
[----:B-1----:R-:W-:-:S04]  /*3ce0*/  LEA R4, P1, R6, UR14, 0x1 ;  /* 0x0000000e06047c11 */ /* 0x002fc8000f8208ff */
[----:B------:R-:W-:Y:S01]  /*3cf0*/  LEA.HI.X R5, R6, UR15, R17, 0x1, P1 ;  /* 0x0000000f06057c11 */ /* 0x000fe200088f0c11 */
[----:B--2---:R-:W-:-:S05]  /*3d00*/  FMUL.FTZ R10, R11, R8 ;  /* 0x000000080b0a7220 */ /* 0x004fca0000410000 */
[----:B------:R-:W-:-:S05]  /*3d10*/  F2FP.F16.F32.PACK_AB R3, R10, R3 ;  /* 0x000000030a03723e */ /* 0x000fca00000000ff */
[----:B------:R4:W-:Y:S02]  /*3d20*/  STG.E desc[UR16][R4.64], R3 ;  /* 0x0000000304007986 */ /* 0x0009e4000c101910 */
.L_x_1901:
[----:B------:R-:W-:Y:S05]  /*3d30*/  BSYNC.RECONVERGENT B1 ;  /* 0x0000000000017941 */ /* 0x000fea0003800200 */
.L_x_1900:
[----:B------:R-:W-:Y:S04]  /*3d40*/  BSSY.RECONVERGENT B1, `(.L_x_1902) ;  /* 0x000001e000017945 */ /* 0x000fe80003800200 */
[----:B------:R-:W-:Y:S05]  /*3d50*/  @P3 BRA `(.L_x_1903) ;  /* 0x0000000000703947 */ /* 0x000fea0003800000 */
[----:B------:R-:W-:Y:S01]  /*3d60*/  FADD.FTZ R20, R20, -UR5 ;  /* 0x8000000514147e21 */ /* 0x000fe20008010000 */
[----:B------:R-:W-:Y:S01]  /*3d70*/  FADD.FTZ R19, R19, -UR5 ;  /* 0x8000000513137e21 */ /* 0x000fe20008010000 */
[----:B------:R-:W0:Y:S01]  /*3d80*/  LDCU.64 UR12, c[0x0][0x3e0] ;  /* 0x00007c00ff0c77ac */ /* 0x000e220008000a00 */
[----:B--2---:R-:W-:Y:S01]  /*3d90*/  MOV R6, R42 ;  /* 0x0000002a00067202 */ /* 0x004fe20000000f00 */
[----:B---34-:R-:W-:Y:S01]  /*3da0*/  FMUL.FTZ R3, R20, UR10 ;  /* 0x0000000a14037c20 */ /* 0x018fe20008410000 */
        /* <DEDUP_REMOVED lines=8> */
[----:B------:R-:W-:-:S03]  /*3e30*/  IMAD R17, R0, UR12, RZ ;  /* 0x0000000c00117c24 */ /* 0x000fc6000f8e02ff */
        /* <DEDUP_REMOVED lines=14> */
.L_x_1903:
[----:B------:R-:W-:Y:S05]  /*3f20*/  BSYNC.RECONVERGENT B1 ;  /* 0x0000000000017941 */ /* 0x000fea0003800200 */
.L_x_1902:
[----:B------:R-:W-:Y:S05]  /*3f30*/  @P4 BRA `(.L_x_1889) ;  /* 0x0000000000704947 */ /* 0x000fea0003800000 */
[----:B------:R-:W-:Y:S01]  /*3f40*/  FADD.FTZ R22, R22, -UR5 ;  /* 0x8000000516167e21 */ /* 0x000fe20008010000 */
[----:B------:R-:W-:Y:S01]  /*3f50*/  FADD.FTZ R21, R21, -UR5 ;  /* 0x8000000515157e21 */ /* 0x000fe20008010000 */
[----:B------:R-:W2:Y:S01]  /*3f60*/  LDCU.64 UR12, c[0x0][0x3e0] ;  /* 0x00007c00ff0c77ac */ /* 0x000ea20008000a00 */
[----:B01-34-:R-:W-:Y:S01]  /*3f70*/  MOV R5, R41 ;  /* 0x0000002900057202 */ /* 0x01bfe20000000f00 */
[----:B--2---:R-:W-:Y:S01]  /*3f80*/  FMUL.FTZ R3, R22, UR10 ;  /* 0x0000000a16037c20 */ /* 0x004fe20008410000 */
[----:B------:R-:W-:Y:S01]  /*3f90*/  FMUL.FTZ R4, R21, UR10 ;  /* 0x0000000a15047c20 */ /* 0x000fe20008410000 */
[----:B------:R-:W0:Y:S02]  /*3fa0*/  LDCU.64 UR14, c[0x0][0x380] ;  /* 0x00007000ff0e77ac */ /* 0x000e240008000a00 */
[----:B-----5:R-:W-:Y:S01]  /*3fb0*/  FFMA.FTZ R9, R12, R3, R14 ;  /* 0x000000030c097223 */ /* 0x020fe2000001000e */
[----:B------:R-:W-:Y:S01]  /*3fc0*/  FFMA.FTZ R13, R13, R4, R15 ;  /* 0x000000040d0d7223 */ /* 0x000fe2000001000f */
[----:B------:R-:W-:-:S02]  /*3fd0*/  MOV R4, R42 ;  /* 0x0000002a00047202 */ /* 0x000fc40000000f00 */
[----:B------:R-:W-:Y:S01]  /*3fe0*/  FMUL.FTZ R3, R9, -1.4426950216293334961 ;  /* 0xbfb8aa3b09037820 */ /* 0x000fe20000410000 */
[----:B------:R-:W-:-:S05]  /*3ff0*/  FMUL.FTZ R7, R13, -1.4426950216293334961 ;  /* 0xbfb8aa3b0d077820 */ /* 0x000fca0000410000 */
[----:B------:R-:W1:Y:S01]  /*4000*/  MUFU.EX2 R3, R3 ;  /* 0x0000000300037308 */ /* 0x000e620000000800 */
[----:B------:R-:W-:-:S03]  /*4010*/  IMAD R10, R2, UR12, RZ ;  /* 0x0000000c020a7c24 */ /* 0x000fc6000f8e02ff */
[----:B------:R-:W2:Y:S01]  /*4020*/  MUFU.EX2 R7, R7 ;  /* 0x0000000700077308 */ /* 0x000ea20000000800 */
[----:B------:R-:W-:-:S04]  /*4030*/  IMAD.WIDE.U32 R4, R33, UR12, R4 ;  /* 0x0000000c21047c25 */ /* 0x000fc8000f8e0004 */
[----:B------:R-:W-:Y:S02]  /*4040*/  IMAD R11, R33, UR13, R10 ;  /* 0x0000000d210b7c24 */ /* 0x000fe4000f8e020a */
[----:B-1----:R-:W-:-:S03]  /*4050*/  FADD.FTZ R6, R3, 1 ;  /* 0x3f80000003067421 */ /* 0x002fc60000010000 */
[----:B------:R-:W-:Y:S01]  /*4060*/  IADD3 R11, PT, PT, R5, R11, RZ ;  /* 0x0000000b050b7210 */ /* 0x000fe20007ffe0ff */
[----:B--2---:R-:W-:Y:S02]  /*4070*/  FADD.FTZ R8, R7, 1 ;  /* 0x3f80000007087421 */ /* 0x004fe40000010000 */
[----:B------:R-:W1:Y:S08]  /*4080*/  MUFU.RCP R6, R6 ;  /* 0x0000000600067308 */ /* 0x000e700000001000 */
[----:B------:R-:W2:Y:S01]  /*4090*/  MUFU.RCP R8, R8 ;  /* 0x0000000800087308 */ /* 0x000ea20000001000 */
[----:B-1----:R-:W-:Y:S01]  /*40a0*/  FMUL.FTZ R3, R9, R6 ;  /* 0x0000000609037220 */ /* 0x002fe20000410000 */
[----:B0-----:R-:W-:-:S04]  /*40b0*/  LEA R6, P1, R4, UR14, 0x1 ;  /* 0x0000000e04067c11 */ /* 0x001fc8000f8208ff */
[----:B------:R-:W-:Y:S01]  /*40c0*/  LEA.HI.X R7, R4, UR15, R11, 0x1, P1 ;  /* 0x0000000f04077c11 */ /* 0x000fe200088f0c0b */
[----:B--2---:R-:W-:-:S05]  /*40d0*/  FMUL.FTZ R10, R13, R8 ;  /* 0x000000080d0a7220 */ /* 0x004fca0000410000 */
[----:B------:R-:W-:-:S05]  /*40e0*/  F2FP.F16.F32.PACK_AB R3, R10, R3 ;  /* 0x000000030a03723e */ /* 0x000fca00000000ff */
[----:B------:R0:W-:Y:S02]  /*40f0*/  STG.E desc[UR16][R6.64], R3 ;  /* 0x0000000306007986 */ /* 0x0001e4000c101910 */
.L_x_1889:
[----:B------:R-:W-:Y:S05]  /*4100*/  BSYNC.RECONVERGENT B0 ;  /* 0x0000000000007941 */ /* 0x000fea0003800200 */
.L_x_1873:
[----:B------:R-:W-:Y:S02]  /*4110*/  UIADD3 UR9, UPT, UPT, UR21, UR9, URZ ;  /* 0x0000000915097290 */ /* 0x000fe4000fffe0ff */
[----:B------:R-:W-:Y:S02]  /*4120*/  UIADD3 UR4, UPT, UPT, UR4, 0x1, URZ ;  /* 0x0000000104047890 */ /* 0x000fe4000fffe0ff */
[----:B------:R-:W-:-:S09]  /*4130*/  UISETP.GE.AND UP1, UPT, UR9, UR7, UPT ;  /* 0x000000070900728c */ /* 0x000fd2000bf26270 */
[----:B------:R-:W-:Y:S05]  /*4140*/  BRA.U !UP1, `(.L_x_1904) ;  /* 0xffffffc109547547 */ /* 0x000fea000b83ffff */
[----:B------:R-:W-:Y:S05]  /*4150*/  EXIT ;  /* 0x000000000000794d */ /* 0x000fea0003800000 */
.L_x_1905:
        /* <DEDUP_REMOVED lines=10> */
.L_x_2518:


//--------------------- .text._Z35group_norm_nhwc_fwd_one_pass_kernelI11Fp16IOBf16WLi64ELi4ELi128EEv26Group_norm_nhwc_fwd_params --------------------------
	.section	.text._Z35group_norm_nhwc_fwd_one_pass_kernelI11Fp16IOBf16WLi64ELi4ELi128EEv26Group_norm_nhwc_fwd_params,"ax",@progbits
	.align	128
        .global         _Z35group_norm_nhwc_fwd_one_pass_kernelI11Fp16IOBf16WLi64ELi4ELi128EEv26Group_norm_nhwc_fwd_params
        .type           _Z35group_norm_nhwc_fwd_one_pass_kernelI11Fp16IOBf16WLi64ELi4ELi128EEv26Group_norm_nhwc_fwd_params,@function
        .size           _Z35group_norm_nhwc_fwd_one_pass_kernelI11Fp16IOBf16WLi64ELi4ELi128EEv26Group_norm_nhwc_fwd_params,(.L_x_2519 - _Z35group_norm_nhwc_fwd_one_pass_kernelI11Fp16IOBf16WLi64ELi4ELi128EEv26Group_norm_nhwc_fwd_params)
        .other          _Z35group_norm_nhwc_fwd_one_pass_kernelI11Fp16IOBf16WLi64ELi4ELi128EEv26Group_norm_nhwc_fwd_params,@"STO_CUDA_ENTRY STV_DEFAULT"
_Z35group_norm_nhwc_fwd_one_pass_kernelI11Fp16IOBf16WLi64ELi4ELi128EEv26Group_norm_nhwc_fwd_params:
.text._Z35group_norm_nhwc_fwd_one_pass_kernelI11Fp16IOBf16WLi64ELi4ELi128EEv26Group_norm_nhwc_fwd_params:
        /* <DEDUP_REMOVED lines=34> */
.L_x_1921:
        /* <DEDUP_REMOVED lines=95> */
.L_x_1907:
[----:B------:R-:W-:Y:S05]  /*0810*/  BSYNC.RECONVERGENT B0 ;  /* 0x0000000000007941 */ /* 0x000fea0003800200 */
.L_x_1906:
        /* <DEDUP_REMOVED lines=16> */
.L_x_1909:
[----:B------:R-:W-:Y:S05]  /*0920*/  BSYNC.RECONVERGENT B0 ;  /* 0x0000000000007941 */ /* 0x000fea0003800200 */
.L_x_1908:
        /* <DEDUP_REMOVED lines=33> */
.L_x_1912:
[----:B------:R-:W4:Y:S04]  /*0b40*/  LDG.E.STRONG.GPU R10, desc[UR16][R8.64] ;  /* 0x00000010080a7981 */ /* 0x000f28000c1ef900 */
[----:B----4-:R-:W-:Y:S01]  /*0b50*/  CCTL.IVALL ;  /* 0x00000000ff00798f */ /* 0x010fe20002000000 */
[----:B------:R-:W-:Y:S05]  /*0b60*/  YIELD ;  /* 0x0000000000007946 */ /* 0x000fea0003800000 */
[----:B------:R-:W-:-:S13]  /*0b70*/  ISETP.NE.AND P2, PT, R10, R17, PT ;  /* 0x000000110a00720c */ /* 0x000fda0003f45270 */
[----:B------:R-:W-:Y:S05]  /*0b80*/  @P2 BRA `(.L_x_1912) ;  /* 0xfffffffc00ec2947 */ /* 0x000fea000383ffff */
.L_x_1911:
        /* <DEDUP_REMOVED lines=14> */
.L_x_1914:
        /* <DEDUP_REMOVED lines=91> */
.L_x_1913:
        /* <DEDUP_REMOVED lines=52> */
.L_x_1915:
        /* <DEDUP_REMOVED lines=27> */
.L_x_1916:
        /* <DEDUP_REMOVED lines=13> */
.L_x_1917:
[----:B------:R-:W-:Y:S05]  /*17e0*/  BSYNC.RECONVERGENT B0 ;  /* 0x0000000000007941 */ /* 0x000fea0003800200 */
.L_x_1910:
        /* <DEDUP_REMOVED lines=58> */
.L_x_1918:
        /* <DEDUP_REMOVED lines=13> */
.L_x_1920:
[----:B------:R-:W-:Y:S05]  /*1c60*/  BSYNC.RECONVERGENT B0 ;  /* 0x0000000000007941 */ /* 0x000fea0003800200 */
.L_x_1919:
[----:B------:R-:W-:Y:S02]  /*1c70*/  UIADD3 UR9, UPT, UPT, UR21, UR9, URZ ;  /* 0x0000000915097290 */ /* 0x000fe4000fffe0ff */
[----:B------:R-:W-:Y:S02]  /*1c80*/  UIADD3 UR4, UPT, UPT, UR4, 0x1, URZ ;  /* 0x0000000104047890 */ /* 0x000fe4000fffe0ff */
[----:B------:R-:W-:-:S09]  /*1c90*/  UISETP.GE.AND UP0, UPT, UR9, UR7, UPT ;  /* 0x000000070900728c */ /* 0x000fd2000bf06270 */
[----:B------:R-:W-:Y:S05]  /*1ca0*/  BRA.U !UP0, `(.L_x_1921) ;  /* 0xffffffe5085c7547 */ /* 0x000fea000b83ffff */
[----:B------:R-:W-:Y:S05]  /*1cb0*/  EXIT ;  /* 0x000000000000794d */ /* 0x000fea0003800000 */
.L_x_1922:
        /* <DEDUP_REMOVED lines=12> */
.L_x_2519:


//--------------------- .text._Z35group_norm_nhwc_fwd_one_pass_kernelI11Fp16IOBf16WLi128ELi4ELi128EEv26Group_norm_nhwc_fwd_params --------------------------
	.section	.text._Z35group_norm_nhwc_fwd_one_pass_kernelI11Fp16IOBf16WLi128ELi4ELi128EEv26Group_norm_nhwc_fwd_params,"ax",@progbits
	.align	128
        .global         _Z35group_norm_nhwc_fwd_one_pass_kernelI11Fp16IOBf16WLi128ELi4ELi128EEv26Group_norm_nhwc_fwd_params
        .type           _Z35group_norm_nhwc_fwd_one_pass_kernelI11Fp16IOBf16WLi128ELi4ELi128EEv26Group_norm_nhwc_fwd_params,@function
        .size           _Z35group_norm_nhwc_fwd_one_pass_kernelI11Fp16IOBf16WLi128ELi4ELi128EEv26Group_norm_nhwc_fwd_params,(.L_x_2520 - _Z35group_norm_nhwc_fwd_one_pass_kernelI11Fp16IOBf16WLi128ELi4ELi128EEv26Group_norm_nhwc_fwd_params)
        .other          _Z35group_norm_nhwc_fwd_one_pass_kernelI11Fp16IOBf16WLi128ELi4ELi128EEv26Group_norm_nhwc_fwd_params,@"STO_CUDA_ENTRY STV_DEFAULT"
_Z35group_norm_nhwc_fwd_one_pass_kernelI11Fp16IOBf16WLi128ELi4ELi128EEv26Group_norm_nhwc_fwd_params:
.text._Z35group_norm_nhwc_fwd_one_pass_kernelI11Fp16IOBf16WLi128ELi4ELi128EEv26Group_norm_nhwc_fwd_params:
        /* <DEDUP_REMOVED lines=27> */
.L_x_1942:
        /* <DEDUP_REMOVED lines=120> */
.L_x_1924:
[----:B------:R-:W-:Y:S05]  /*0930*/  BSYNC.RECONVERGENT B0 ;  /* 0x0000000000007941 */ /* 0x000fea0003800200 */
.L_x_1923:
        /* <DEDUP_REMOVED lines=16> */
.L_x_1926:
[----:B------:R-:W-:Y:S05]  /*0a40*/  BSYNC.RECONVERGENT B0 ;  /* 0x0000000000007941 */ /* 0x000fea0003800200 */
.L_x_1925:
        /* <DEDUP_REMOVED lines=33> */
.L_x_1929:
[----:B------:R-:W2:Y:S04]  /*0c60*/  LDG.E.STRONG.GPU R10, desc[UR14][R8.64] ;  /* 0x0000000e080a7981 */ /* 0x000ea8000c1ef900 */
[----:B--2---:R-:W-:Y:S01]  /*0c70*/  CCTL.IVALL ;  /* 0x00000000ff00798f */ /* 0x004fe20002000000 */
[----:B------:R-:W-:Y:S05]  /*0c80*/  YIELD ;  /* 0x0000000000007946 */ /* 0x000fea0003800000 */
[----:B------:R-:W-:-:S13]  /*0c90*/  ISETP.NE.AND P4, PT, R10, R17, PT ;  /* 0x000000110a00720c */ /* 0x000fda0003f85270 */
[----:B------:R-:W-:Y:S05]  /*0ca0*/  @P4 BRA `(.L_x_1929) ;  /* 0xfffffffc00ec4947 */ /* 0x000fea000383ffff */
.L_x_1928:
        /* <DEDUP_REMOVED lines=14> */
.L_x_1931:
        /* <DEDUP_REMOVED lines=91> */
.L_x_1930:
        /* <DEDUP_REMOVED lines=53> */
.L_x_1932:
        /* <DEDUP_REMOVED lines=19> */
[----:B------:R-:W3:Y:S01]  /*17c0*/  @!P2 LDG.E.64 R10, desc[UR14][R10.64] ;  /* 0x0000000e0a0aa981 */ /* 0x000ee2000c1e1b00 */
[----:B------:R-:W-:-:S04]  /*17d0*/  MOV R16, UR5 ;  /* 0x0000000500107c02 */ /* 0x000fc80008000f00 */
[----:B------:R-:W-:-:S04]  /*17e0*/  IADD3 R16, PT, PT, R16, 0x2, RZ ;  /* 0x0000000210107810 */ /* 0x000fc80007ffe0ff */
[----:B------:R-:W-:Y:S01]  /*17f0*/  R2UR UR5, R16 ;  /* 0x00000000100572ca */ /* 0x000fe200000e0000 */
[----:B0-----:R-:W-:Y:S01]  /*1800*/  @!P4 FADD.FTZ R14, R14, R8 ;  /* 0x000000080e0ec221 */ /* 0x001fe20000010000 */
[----:B------:R-:W-:-:S03]  /*1810*/  @!P4 FADD.FTZ R15, R15, R9 ;  /* 0x000000090f0fc221 */ /* 0x000fc60000010000 */
[----:B---3--:R-:W-:Y:S01]  /*1820*/  @!P2 FADD.FTZ R14, R14, R10 ;  /* 0x0000000a0e0ea221 */ /* 0x008fe20000010000 */
[----:B------:R-:W-:-:S09]  /*1830*/  @!P2 FADD.FTZ R15, R15, R11 ;  /* 0x0000000b0f0fa221 */ /* 0x000fd20000010000 */
.L_x_1933:
        /* <DEDUP_REMOVED lines=13> */
.L_x_1934:
[----:B------:R-:W-:Y:S05]  /*1910*/  BSYNC.RECONVERGENT B0 ;  /* 0x0000000000007941 */ /* 0x000fea0003800200 */
.L_x_1927:
[----:B-1----:R-:W1:Y:S01]  /*1920*/  S2R R18, SR_TID.X ;  /* 0x0000000000127919 */ /* 0x002e620000002100 */
[----:B------:R-:W4:Y:S01]  /*1930*/  S2UR UR9, SR_CgaCtaId ;  /* 0x00000000000979c3 */ /* 0x000f220000008800 */
[----:B------:R-:W5:Y:S01]  /*1940*/  LDCU UR10, c[0x0][0x414] ;  /* 0x00008280ff0a77ac */ /* 0x000f620008000800 */
        /* <DEDUP_REMOVED lines=11> */
[----:B-----5:R-:W-:Y:S01]  /*1a00*/  @P0 FMUL.FTZ R16, R14, UR10 ;  /* 0x0000000a0e100c20 */ /* 0x020fe20008410000 */
[----:B------:R-:W-:Y:S01]  /*1a10*/  @P0 FMUL.FTZ R17, R15, UR10 ;  /* 0x0000000a0f110c20 */ /* 0x000fe20008410000 */
[----:B---3--:R-:W-:-:S04]  /*1a20*/  IMAD.WIDE R24, R5, 0x2, R8 ;  /* 0x0000000205187825 */ /* 0x008fc800078e0208 */
[----:B------:R-:W-:Y:S01]  /*1a30*/  @P0 STG.E.64 desc[UR14][R18.64], R16 ;  /* 0x0000001012000986 */ /* 0x000fe2000c101b0e */
[----:B----4-:R-:W-:Y:S01]  /*1a40*/  IMAD.WIDE R10, R5, 0x2, R10 ;  /* 0x00000002050a7825 */ /* 0x010fe200078e020a */
[----:B------:R-:W-:Y:S06]  /*1a50*/  BAR.SYNC.DEFER_BLOCKING 0x0 ;  /* 0x0000000000007b1d */ /* 0x000fec0000010000 */
[----:B------:R-:W2:Y:S04]  /*1a60*/  LDG.E.U16 R26, desc[UR14][R24.64] ;  /* 0x0000000e181a7981 */ /* 0x000ea8000c1e1500 */
[----:B------:R-:W3:Y:S04]  /*1a70*/  LDG.E.U16 R27, desc[UR14][R24.64+0x2] ;  /* 0x0000020e181b7981 */ /* 0x000ee8000c1e1500 */
[----:B------:R-:W4:Y:S04]  /*1a80*/  LDG.E.U16 R28, desc[UR14][R10.64] ;  /* 0x0000000e0a1c7981 */ /* 0x000f28000c1e1500 */
[----:B------:R2:W5:Y:S01]  /*1a90*/  LDG.E.U16 R29, desc[UR14][R10.64+0x2] ;  /* 0x0000020e0a1d7981 */ /* 0x000562000c1e1500 */
[----:B------:R-:W-:Y:S03]  /*1aa0*/  BSSY.RECONVERGENT B0, `(.L_x_1935) ;  /* 0x0000080000007945 */ /* 0x000fe60003800200 */
[----:B------:R-:W1:Y:S02]  /*1ab0*/  LDS.64 R8, [UR5+0x30] ;  /* 0x00003005ff087984 */ /* 0x000e640008000a00 */
[----:B-1----:R-:W-:-:S04]  /*1ac0*/  FMUL.FTZ R5, R8, UR10 ;  /* 0x0000000a08057c20 */ /* 0x002fc80008410000 */
[----:B------:R-:W-:-:S04]  /*1ad0*/  FMUL.FTZ R8, R5, R5 ;  /* 0x0000000505087220 */ /* 0x000fc80000410000 */
[----:B------:R-:W-:-:S05]  /*1ae0*/  FFMA.FTZ R8, R9, UR10, -R8 ;  /* 0x0000000a09087c23 */ /* 0x000fca0008010808 */
[----:B------:R-:W-:-:S13]  /*1af0*/  FSETP.GTU.FTZ.AND P2, PT, R8, RZ, PT ;  /* 0x000000ff0800720b */ /* 0x000fda0003f5c000 */
[----:B------:R-:W0:Y:S02]  /*1b00*/  @P2 LDC R9, c[0x0][0x3a8] ;  /* 0x0000ea00ff092b82 */ /* 0x000e240000000800 */
[----:B0-----:R-:W-:Y:S01]  /*1b10*/  @P2 FADD.FTZ R14, R8, R9 ;  /* 0x00000009080e2221 */ /* 0x001fe20000010000 */
[----:B------:R-:W-:Y:S01]  /*1b20*/  MOV R8, 0x3f800000 ;  /* 0x3f80000000087802 */ /* 0x000fe20000000f00 */
[----:B------:R-:W-:-:S05]  /*1b30*/  VIADD R9, R3, 0x40 ;  /* 0x0000004003097836 */ /* 0x000fca0000000000 */
[----:B------:R0:W1:Y:S01]  /*1b40*/  @P2 MUFU.RSQ R8, R14 ;  /* 0x0000000e00082308 */ /* 0x0000620000001400 */
[----:B--2---:R-:W-:Y:S02]  /*1b50*/  SHF.L.U32 R10, R26, 0x10, RZ ;  /* 0x000000101a0a7819 */ /* 0x004fe400000006ff */
        /* <DEDUP_REMOVED lines=31> */
.L_x_1938:
[----:B------:R-:W-:Y:S05]  /*1d50*/  BSYNC.RECONVERGENT B1 ;  /* 0x0000000000017941 */ /* 0x000fea0003800200 */
.L_x_1937:
        /* <DEDUP_REMOVED lines=10> */
[----:B------:R-:W-:Y:S01]  /*1e00*/  F2FP.F16.F32.PACK_AB R5, R16, R13 ;  /* 0x0000000d1005723e */ /* 0x000fe200000000ff */
        /* <DEDUP_REMOVED lines=8> */
.L_x_1936:
        /* <DEDUP_REMOVED lines=31> */
.L_x_1941:
[----:B------:R-:W-:Y:S05]  /*2080*/  BSYNC.RECONVERGENT B1 ;  /* 0x0000000000017941 */ /* 0x000fea0003800200 */
.L_x_1940:
        /* <DEDUP_REMOVED lines=31> */
[----:B------:R-:W-:-:S05]  /*2280*/  F2FP.F16.F32.PACK_AB R11, R10, R11 ;  /* 0x0000000b0a0b723e */ /* 0x000fca00000000ff */
[----:B------:R2:W-:Y:S02]  /*2290*/  STG.E desc[UR14][R8.64], R11 ;  /* 0x0000000b08007986 */ /* 0x0005e4000c10190e */
.L_x_1939:
[----:B------:R-:W-:Y:S05]  /*22a0*/  BSYNC.RECONVERGENT B0 ;  /* 0x0000000000007941 */ /* 0x000fea0003800200 */
.L_x_1935:
[----:B------:R-:W-:Y:S02]  /*22b0*/  UIADD3 UR8, UPT, UPT, UR19, UR8, URZ ;  /* 0x0000000813087290 */ /* 0x000fe4000fffe0ff */
[----:B------:R-:W-:Y:S02]  /*22c0*/  UIADD3 UR4, UPT, UPT, UR4, 0x1, URZ ;  /* 0x0000000104047890 */ /* 0x000fe4000fffe0ff */
[----:B------:R-:W-:-:S09]  /*22d0*/  UISETP.GE.AND UP1, UPT, UR8, UR7, UPT ;  /* 0x000000070800728c */ /* 0x000fd2000bf26270 */
[----:B------:R-:W-:Y:S05]  /*22e0*/  BRA.U !UP1, `(.L_x_1942) ;  /* 0xffffffdd09b07547 */ /* 0x000fea000b83ffff */
[----:B------:R-:W-:Y:S05]  /*22f0*/  EXIT ;  /* 0x000000000000794d */ /* 0x000fea0003800000 */
.L_x_1943:
        /* <DEDUP_REMOVED lines=16> */
.L_x_2520:


//--------------------- .text._Z35group_norm_nhwc_fwd_one_pass_kernelI11Fp16IOBf16WLi256ELi4ELi128EEv26Group_norm_nhwc_fwd_params --------------------------
	.section	.text._Z35group_norm_nhwc_fwd_one_pass_kernelI11Fp16IOBf16WLi256ELi4ELi128EEv26Group_norm_nhwc_fwd_params,"ax",@progbits
	.align	128
        .global         _Z35group_norm_nhwc_fwd_one_pass_kernelI11Fp16IOBf16WLi256ELi4ELi128EEv26Group_norm_nhwc_fwd_params
        .type           _Z35group_norm_nhwc_fwd_one_pass_kernelI11Fp16IOBf16WLi256ELi4ELi128EEv26Group_norm_nhwc_fwd_params,@function
        .size           _Z35group_norm_nhwc_fwd_one_pass_kernelI11Fp16IOBf16WLi256ELi4ELi128EEv26Group_norm_nhwc_fwd_params,(.L_x_2521 - _Z35group_norm_nhwc_fwd_one_pass_kernelI11Fp16IOBf16WLi256ELi4ELi128EEv26Group_norm_nhwc_fwd_params)
        .other          _Z35group_norm_nhwc_fwd_one_pass_kernelI11Fp16IOBf16WLi256ELi4ELi128EEv26Group_norm_nhwc_fwd_params,@"STO_CUDA_ENTRY STV_DEFAULT"
_Z35group_norm_nhwc_fwd_one_pass_kernelI11Fp16IOBf16WLi256ELi4ELi128EEv26Group_norm_nhwc_fwd_params:
.text._Z35group_norm_nhwc_fwd_one_pass_kernelI11Fp16IOBf16WLi256ELi4ELi128EEv26Group_norm_nhwc_fwd_params:
        /* <DEDUP_REMOVED lines=34> */
.L_x_1971:
[----:B0-----:R-:W0:Y:S01]  /*0220*/  LDCU UR5, c[0x0][0x3f8] ;  /* 0x00007f00ff0577ac */ /* 0x001e220008000800 */
[----:B------:R-:W-:Y:S02]  /*0230*/  IABS R8, UR9 ;  /* 0x0000000900087c13 */ /* 0x000fe40008000000 */
[----:B------:R-:W-:Y:S01]  /*0240*/  IADD3 R9, PT, PT, R22, 0x40, RZ ;  /* 0x0000004016097810 */ /* 0x000fe20007ffe0ff */
[----:B-1----:R-:W1:Y:S01]  /*0250*/  LDCU.64 UR14, c[0x0][0x3e8] ;  /* 0x00007d00ff0e77ac */ /* 0x002e620008000a00 */
[----:B------:R-:W-:Y:S02]  /*0260*/  R2UR UR12, R8 ;  /* 0x00000000080c72ca */ /* 0x000fe400000e0000 */
[----:B------:R-:W-:Y:S01]  /*0270*/  IADD3 R16, PT, PT, R22, 0x80, RZ ;  /* 0x0000008016107810 */ /* 0x000fe20007ffe0ff */
[----:B------:R-:W3:Y:S03]  /*0280*/  LDCU.64 UR18, c[0x0][0x3f0] ;  /* 0x00007e00ff1277ac */ /* 0x000ee60008000a00 */
[----:B------:R-:W-:-:S02]  /*0290*/  SHF.R.S32.HI R17, RZ, 0x1f, R16 ;  /* 0x0000001fff117819 */ /* 0x000fc40000011410 */
[----:B0-----:R-:W-:Y:S01]  /*02a0*/  MOV R3, UR5 ;  /* 0x0000000500037c02 */ /* 0x001fe20008000f00 */
[----:B------:R-:W-:-:S03]  /*02b0*/  UISETP.NE.AND UP1, UPT, UR5, URZ, UPT ;  /* 0x000000ff0500728c */ /* 0x000fc6000bf25270 */
[----:B--2---:R-:W-:Y:S02]  /*02c0*/  IABS R6, R3 ;  /* 0x0000000300067213 */ /* 0x004fe40000000000 */
[----:B-1----:R-:W-:Y:S02]  /*02d0*/  ISETP.GE.U32.AND P2, PT, R9, UR14, PT ;  /* 0x0000000e09007c0c */ /* 0x002fe4000bf46070 */
[----:B------:R-:W0:Y:S01]  /*02e0*/  I2F.RP R3, R6 ;  /* 0x0000000600037306 */ /* 0x000e220000209400 */
[----:B------:R-:W-:-:S04]  /*02f0*/  ISETP.GE.U32.AND P3, PT, R22, UR14, PT ;  /* 0x0000000e16007c0c */ /* 0x000fc8000bf66070 */
[----:B------:R-:W-:-:S03]  /*0300*/  ISETP.GE.AND.EX P3, PT, R2, UR15, PT, P3 ;  /* 0x0000000f02007c0c */ /* 0x000fc6000bf66330 */
        /* <DEDUP_REMOVED lines=8> */
[----:B------:R-:W-:-:S04]  /*0390*/  IMAD.HI.U32 R7, R5, R7, UR10 ;  /* 0x0000000a05077e27 */ /* 0x000fc8000f8e0007 */
[----:B---3--:R-:W-:Y:S01]  /*03a0*/  IMAD.U32 R5, RZ, RZ, UR18 ;  /* 0x00000012ff057e24 */ /* 0x008fe2000f8e00ff */
        /* <DEDUP_REMOVED lines=10> */
[----:B------:R-:W-:-:S05]  /*0450*/  @!P1 IMAD.IADD R3, R3, 0x1, -R6 ;  /* 0x0000000103039824 */ /* 0x000fca00078e0a06 */
        /* <DEDUP_REMOVED lines=30> */
[----:B------:R-:W-:-:S02]  /*0640*/  IADD3 R25, PT, PT, R27, UR5, RZ ;  /* 0x000000051b197c10 */ /* 0x000fc4000fffe0ff */
[----:B------:R-:W-:Y:S01]  /*0650*/  @!P2 MOV R24, R26 ;  /* 0x0000001a0018a202 */ /* 0x000fe20000000f00 */
[----:B---3--:R-:W-:Y:S01]  /*0660*/  @!P1 IMAD R18, R17, R6, RZ ;  /* 0x0000000611129224 */ /* 0x008fe200078e02ff */
[----:B------:R-:W-:-:S03]  /*0670*/  @!P1 MOV R29, R25 ;  /* 0x00000019001d9202 */ /* 0x000fc60000000f00 */
        /* <DEDUP_REMOVED lines=11> */
[----:B------:R-:W-:Y:S02]  /*0730*/  @!P1 LEA.HI.X R19, R16, R5, R17, 0x1, P5 ;  /* 0x0000000510139211 */ /* 0x000fe400028f0c11 */
[----:B------:R-:W-:Y:S01]  /*0740*/  @!P3 MOV R5, R25 ;  /* 0x000000190005b202 */ /* 0x000fe20000000f00 */
[----:B---3--:R-:W-:-:S04]  /*0750*/  @!P3 IMAD R4, R2, R8, RZ ;  /* 0x000000080204b224 */ /* 0x008fc800078e02ff */
[----:B------:R-:W-:Y:S02]  /*0760*/  @!P3 IMAD R17, R22, R9, R4 ;  /* 0x000000091611b224 */ /* 0x000fe400078e0204 */
[----:B------:R-:W-:-:S04]  /*0770*/  @!P3 IMAD.MOV.U32 R4, RZ, RZ, R26 ;  /* 0x000000ffff04b224 */ /* 0x000fc800078e001a */
[----:B------:R-:W-:Y:S02]  /*0780*/  @!P3 IMAD.WIDE.U32 R8, R22, R8, R4 ;  /* 0x000000081608b225 */ /* 0x000fe400078e0004 */
[----:B------:R-:W3:Y:S03]  /*0790*/  @!P4 LDC.64 R4, c[0x0][0x390] ;  /* 0x0000e400ff04cb82 */ /* 0x000ee60000000a00 */
[----:B------:R-:W-:Y:S01]  /*07a0*/  @!P3 IADD3 R9, PT, PT, R9, R17, RZ ;  /* 0x000000110909b210 */ /* 0x000fe20007ffe0ff */
[----:B0-----:R-:W-:Y:S01]  /*07b0*/  @!P4 IMAD R14, R14, R12, RZ ;  /* 0x0000000c0e0ec224 */ /* 0x001fe200078e02ff */
[----:B-1----:R-:W-:-:S04]  /*07c0*/  @!P3 LEA R6, P5, R8, R6, 0x1 ;  /* 0x000000060806b211 */ /* 0x002fc800078a08ff */
[----:B------:R-:W-:Y:S02]  /*07d0*/  @!P3 LEA.HI.X R7, R8, R7, R9, 0x1, P5 ;  /* 0x000000070807b211 */ /* 0x000fe400028f0c09 */
[----:B------:R-:W-:-:S06]  /*07e0*/  CS2R R8, SRZ ;  /* 0x0000000000087805 */ /* 0x000fcc000001ff00 */
[----:B--2---:R0:W2:Y:S01]  /*07f0*/  @!P3 LDG.E R9, desc[UR16][R6.64] ;  /* 0x000000100609b981 */ /* 0x0040a2000c1e1900 */
[----:B------:R-:W-:-:S03]  /*0800*/  @!P4 IMAD R13, R3, R13, R14 ;  /* 0x0000000d030dc224 */ /* 0x000fc600078e020e */
[----:B------:R1:W4:Y:S01]  /*0810*/  @!P2 LDG.E R8, desc[UR16][R10.64] ;  /* 0x000000100a08a981 */ /* 0x000322000c1e1900 */
[----:B0-----:R-:W-:Y:S01]  /*0820*/  @!P4 MOV R7, R25 ;  /* 0x000000190007c202 */ /* 0x001fe20000000f00 */
[----:B------:R-:W-:-:S04]  /*0830*/  @!P4 IMAD.MOV.U32 R6, RZ, RZ, R26 ;  /* 0x000000ffff06c224 */ /* 0x000fc800078e001a */
[----:B------:R-:W-:-:S04]  /*0840*/  @!P4 IMAD.WIDE.U32 R6, R3, R12, R6 ;  /* 0x0000000c0306c225 */ /* 0x000fc800078e0006 */
[----:B-1----:R-:W-:Y:S01]  /*0850*/  HFMA2 R10, -RZ, RZ, 0, 0 ;  /* 0x00000000ff0a7431 */ /* 0x002fe200000001ff */
[----:B------:R-:W-:Y:S02]  /*0860*/  @!P4 IADD3 R3, PT, PT, R7, R13, RZ ;  /* 0x0000000d0703c210 */ /* 0x000fe40007ffe0ff */
[C---:B---3--:R-:W-:Y:S01]  /*0870*/  @!P4 LEA R12, P2, R6.reuse, R4, 0x1 ;  /* 0x00000004060cc211 */ /* 0x048fe200078408ff */
[----:B------:R-:W-:Y:S02]  /*0880*/  HFMA2 R14, -RZ, RZ, 0, 0 ;  /* 0x00000000ff0e7431 */ /* 0x000fe400000001ff */
[----:B------:R-:W3:Y:S01]  /*0890*/  @!P1 LDG.E R10, desc[UR16][R18.64] ;  /* 0x00000010120a9981 */ /* 0x000ee2000c1e1900 */
[----:B------:R-:W-:-:S05]  /*08a0*/  @!P4 LEA.HI.X R13, R6, R5, R3, 0x1, P2 ;  /* 0x00000005060dc211 */ /* 0x000fca00010f0c03 */
[----:B------:R0:W5:Y:S01]  /*08b0*/  @!P4 LDG.E R14, desc[UR16][R12.64] ;  /* 0x000000100c0ec981 */ /* 0x000162000c1e1900 */
        /* <DEDUP_REMOVED lines=14> */
[----:B------:R-:W-:Y:S02]  /*09a0*/  FADD.FTZ R9, RZ, R9 ;  /* 0x00000009ff097221 */ /* 0x000fe40000010000 */
[----:B------:R-:W-:Y:S01]  /*09b0*/  FADD.FTZ R8, R8, R11 ;  /* 0x0000000b08087221 */ /* 0x000fe20000010000 */
[--C-:B---3--:R-:W-:Y:S02]  /*09c0*/  HADD2.F32 R7, -RZ, R10.reuse.H1_H1 ;  /* 0x3000000aff077230 */ /* 0x108fe40000004100 */
[----:B0-----:R-:W-:-:S03]  /*09d0*/  HADD2.F32 R12, -RZ, R10.H0_H0 ;  /* 0x2000000aff0c7230 */ /* 0x001fc60000004100 */
[----:B------:R-:W-:Y:S01]  /*09e0*/  FMUL.FTZ R17, R7, R7 ;  /* 0x0000000707117220 */ /* 0x000fe20000410000 */
[--C-:B-----5:R-:W-:Y:S02]  /*09f0*/  HADD2.F32 R13, -RZ, R14.reuse.H1_H1 ;  /* 0x3000000eff0d7230 */ /* 0x120fe40000004100 */
[----:B------:R-:W-:Y:S01]  /*0a00*/  FADD.FTZ R9, R9, R16 ;  /* 0x0000001009097221 */ /* 0x000fe20000010000 */
[----:B------:R-:W-:Y:S02]  /*0a10*/  HADD2.F32 R14, -RZ, R14.H0_H0 ;  /* 0x2000000eff0e7230 */ /* 0x000fe40000004100 */
[C---:B------:R-:W-:Y:S01]  /*0a20*/  FADD.FTZ R11, R12.reuse, R7 ;  /* 0x000000070c0b7221 */ /* 0x040fe20000010000 */
[----:B------:R-:W-:Y:S01]  /*0a30*/  FFMA.FTZ R10, R12, R12, R17 ;  /* 0x0000000c0c0a7223 */ /* 0x000fe20000010011 */
        /* <DEDUP_REMOVED lines=35> */
.L_x_1945:
[----:B------:R-:W-:Y:S05]  /*0c70*/  BSYNC.RECONVERGENT B0 ;  /* 0x0000000000007941 */ /* 0x000fea0003800200 */
.L_x_1944:
        /* <DEDUP_REMOVED lines=16> */
.L_x_1947:
[----:B------:R-:W-:Y:S05]  /*0d80*/  BSYNC.RECONVERGENT B0 ;  /* 0x0000000000007941 */ /* 0x000fea0003800200 */
.L_x_1946:
        /* <DEDUP_REMOVED lines=20> */
[----:B------:R-:W-:Y:S02]  /*0ed0*/  MOV R10, UR12 ;  /* 0x0000000c000a7c02 */ /* 0x000fe40008000f00 */
[----:B----4-:R-:W-:Y:S01]  /*0ee0*/  LEA R8, P4, R11, R8, 0x2 ;  /* 0x000000080b087211 */ /* 0x010fe200078810ff */
        /* <DEDUP_REMOVED lines=11> */
.L_x_1950:
[----:B------:R-:W2:Y:S04]  /*0fa0*/  LDG.E.STRONG.GPU R10, desc[UR16][R8.64] ;  /* 0x00000010080a7981 */ /* 0x000ea8000c1ef900 */
[----:B--2---:R-:W-:Y:S01]  /*0fb0*/  CCTL.IVALL ;  /* 0x00000000ff00798f */ /* 0x004fe20002000000 */
[----:B------:R-:W-:Y:S05]  /*0fc0*/  YIELD ;  /* 0x0000000000007946 */ /* 0x000fea0003800000 */
[----:B------:R-:W-:-:S13]  /*0fd0*/  ISETP.NE.AND P4, PT, R10, R19, PT ;  /* 0x000000130a00720c */ /* 0x000fda0003f85270 */
[----:B------:R-:W-:Y:S05]  /*0fe0*/  @P4 BRA `(.L_x_1950) ;  /* 0xfffffffc00ec4947 */ /* 0x000fea000383ffff */
.L_x_1949:
        /* <DEDUP_REMOVED lines=15> */
.L_x_1952:
        /* <DEDUP_REMOVED lines=22> */
[----:B------:R-:W-:Y:S01]  /*1240*/  MOV R18, UR26 ;  /* 0x0000001a00127c02 */ /* 0x000fe20008000f00 */
[----:B--2---:R-:W-:-:S06]  /*1250*/  IMAD.U32 R19, RZ, RZ, UR27 ;  /* 0x0000001bff137e24 */ /* 0x004fcc000f8e00ff */
[----:B------:R-:W2:Y:S01]  /*1260*/  @!P5 LDG.E.64 R18, desc[UR16][R18.64] ;  /* 0x000000101212d981 */ /* 0x000ea2000c1e1b00 */
[----:B------:R-:W-:-:S05]  /*1270*/  VOTEU.ALL UP1, P6 ;  /* 0x0000000000ff7886 */ /* 0x000fca0003020000 */
[----:B------:R-:W-:Y:S01]  /*1280*/  @!UP1 UIMAD.WIDE.U32 UR26, UR22, 0x8, UR18 ;  /* 0x00000008161a98a5 */ /* 0x000fe2000f8e0012 */
[----:B0--3--:R-:W-:Y:S01]  /*1290*/  @!P2 FADD.FTZ R16, R16, R8 ;  /* 0x000000081010a221 */ /* 0x009fe20000010000 */
[----:B------:R-:W-:-:S04]  /*12a0*/  @!P2 FADD.FTZ R17, R17, R9 ;  /* 0x000000091111a221 */ /* 0x000fc80000010000 */
[----:B------:R-:W-:Y:S02]  /*12b0*/  MOV R8, UR26 ;  /* 0x0000001a00087c02 */ /* 0x000fe40008000f00 */
        /* <DEDUP_REMOVED lines=28> */
[----:B------:R-:W-:-:S05]  /*1480*/  IMAD.U32 R8, RZ, RZ, UR26 ;  /* 0x0000001aff087e24 */ /* 0x000fca000f8e00ff */
[----:B------:R-:W-:-:S05]  /*1490*/  ISETP.EQ.OR P5, PT, R8, UR20, P3 ;  /* 0x0000001408007c0c */ /* 0x000fca0009fa2670 */
[----:B------:R-:W-:-:S05]  /*14a0*/  VOTEU.ALL UP1, P6 ;  /* 0x0000000000ff7886 */ /* 0x000fca0003020000 */
[----:B------:R-:W-:-:S03]  /*14b0*/  @!UP1 UIMAD.WIDE.U32 UR26, UR24, 0x8, UR18 ;  /* 0x00000008181a98a5 */ /* 0x000fc6000f8e0012 */
[----:B------:R-:W-:-:S03]  /*14c0*/  VOTEU.ALL UP1, P5 ;  /* 0x0000000000ff7886 */ /* 0x000fc60002820000 */
        /* <DEDUP_REMOVED lines=28> */
.L_x_1951:
        /* <DEDUP_REMOVED lines=35> */
[----:B-1----:R-:W-:Y:S01]  /*18c0*/  MOV R18, UR12 ;  /* 0x0000000c00127c02 */ /* 0x002fe20008000f00 */
[----:B--2---:R-:W-:Y:S02]  /*18d0*/  IMAD.U32 R19, RZ, RZ, UR13 ;  /* 0x0000000dff137e24 */ /* 0x004fe4000f8e00ff */
[----:B0--3--:R-:W-:Y:S01]  /*18e0*/  @!P2 FADD.FTZ R16, R16, R10 ;  /* 0x0000000a1010a221 */ /* 0x009fe20000010000 */
[----:B------:R-:W-:Y:S02]  /*18f0*/  @!P2 FADD.FTZ R17, R17, R11 ;  /* 0x0000000b1111a221 */ /* 0x000fe40000010000 */
[----:B------:R0:W2:Y:S02]  /*1900*/  @!P5 LDG.E.64 R10, desc[UR16][R18.64] ;  /* 0x00000010120ad981 */ /* 0x0000a4000c1e1b00 */
[----:B0-----:R-:W-:-:S02]  /*1910*/  MOV R18, UR14 ;  /* 0x0000000e00127c02 */ /* 0x001fc40008000f00 */
        /* <DEDUP_REMOVED lines=11> */
.L_x_1953:
[----:B------:R-:W-:-:S13]  /*19d0*/  LOP3.LUT P2, R8, R0, 0x3, RZ, 0xc0, !PT ;  /* 0x0000000300087812 */ /* 0x000fda000784c0ff */
        /* <DEDUP_REMOVED lines=27> */
.L_x_1954:
        /* <DEDUP_REMOVED lines=11> */
[----:B0--3--:R-:W-:Y:S01]  /*1c40*/  FADD.FTZ R16, R16, R8 ;  /* 0x0000000810107221 */ /* 0x009fe20000010000 */
[----:B------:R-:W-:-:S07]  /*1c50*/  FADD.FTZ R17, R17, R9 ;  /* 0x0000000911117221 */ /* 0x000fce0000010000 */
.L_x_1955:
[----:B------:R-:W-:Y:S05]  /*1c60*/  BSYNC.RECONVERGENT B0 ;  /* 0x0000000000007941 */ /* 0x000fea0003800200 */
.L_x_1948:
        /* <DEDUP_REMOVED lines=36> */
[----:B--2---:R-:W-:Y:S02]  /*1eb0*/  SHF.L.U32 R9, R18, 0x10, RZ ;  /* 0x0000001012097819 */ /* 0x004fe400000006ff */
[----:B---3--:R-:W-:Y:S01]  /*1ec0*/  SHF.L.U32 R16, R16, 0x10, RZ ;  /* 0x0000001010107819 */ /* 0x008fe200000006ff */
[----:B----4-:R-:W-:Y:S01]  /*1ed0*/  IMAD.U32 R10, R10, 0x10000, RZ ;  /* 0x000100000a0a7824 */ /* 0x010fe200078e00ff */
        /* <DEDUP_REMOVED lines=8> */
[----:B------:R-:W-:Y:S01]  /*1f60*/  MOV R18, R26 ;  /* 0x0000001a00127202 */ /* 0x000fe20000000f00 */
[--C-:B------:R-:W-:Y:S01]  /*1f70*/  FADD.FTZ R4, R4, -R8.reuse ;  /* 0x8000000804047221 */ /* 0x100fe20000010000 */
[----:B------:R-:W-:Y:S01]  /*1f80*/  MOV R19, R25 ;  /* 0x0000001900137202 */ /* 0x000fe20000000f00 */
[----:B------:R-:W1:Y:S01]  /*1f90*/  LDCU.64 UR10, c[0x0][0x380] ;  /* 0x00007000ff0a77ac */ /* 0x000e620008000a00 */
[----:B------:R-:W-:Y:S01]  /*1fa0*/  FADD.FTZ R3, R3, -R8 ;  /* 0x8000000803037221 */ /* 0x000fe20000010000 */
[----:B------:R-:W-:-:S03]  /*1fb0*/  FMUL.FTZ R4, R4, UR5 ;  /* 0x0000000504047c20 */ /* 0x000fc60008410000 */
[----:B------:R-:W-:Y:S01]  /*1fc0*/  FMUL.FTZ R3, R3, UR5 ;  /* 0x0000000503037c20 */ /* 0x000fe20008410000 */
[----:B------:R-:W-:-:S03]  /*1fd0*/  FFMA.FTZ R4, R9, R4, R11 ;  /* 0x0000000409047223 */ /* 0x000fc6000001000b */
[----:B------:R-:W-:Y:S01]  /*1fe0*/  FFMA.FTZ R3, R10, R3, R16 ;  /* 0x000000030a037223 */ /* 0x000fe20000010010 */
[----:B0-----:R-:W-:-:S04]  /*1ff0*/  IMAD R29, R2, UR14, RZ ;  /* 0x0000000e021d7c24 */ /* 0x001fc8000f8e02ff */
[----:B------:R-:W-:Y:S01]  /*2000*/  F2FP.F16.F32.PACK_AB R3, R3, R4 ;  /* 0x000000040303723e */ /* 0x000fe200000000ff */
[----:B------:R-:W-:-:S04]  /*2010*/  IMAD.WIDE.U32 R18, R22, UR14, R18 ;  /* 0x0000000e16127c25 */ /* 0x000fc8000f8e0012 */
[----:B------:R-:W-:Y:S01]  /*2020*/  IMAD R29, R22, UR15, R29 ;  /* 0x0000000f161d7c24 */ /* 0x000fe2000f8e021d */
[----:B-1----:R-:W-:-:S03]  /*2030*/  LEA R28, P1, R18, UR10, 0x1 ;  /* 0x0000000a121c7c11 */ /* 0x002fc6000f8208ff */
[----:B------:R-:W-:-:S05]  /*2040*/  IMAD.IADD R29, R19, 0x1, R29 ;  /* 0x00000001131d7824 */ /* 0x000fca00078e021d */
[----:B------:R-:W-:-:S05]  /*2050*/  LEA.HI.X R29, R18, UR11, R29, 0x1, P1 ;  /* 0x0000000b121d7c11 */ /* 0x000fca00088f0c1d */
[----:B------:R0:W-:Y:S02]  /*2060*/  STG.E desc[UR16][R28.64], R3 ;  /* 0x000000031c007986 */ /* 0x0001e4000c101910 */
.L_x_1959:
[----:B------:R-:W-:Y:S05]  /*2070*/  BSYNC.RECONVERGENT B1 ;  /* 0x0000000000017941 */ /* 0x000fea0003800200 */
.L_x_1958:
        /* <DEDUP_REMOVED lines=10> */
[----:B------:R-:W2:Y:S03]  /*2120*/  LDCU.64 UR14, c[0x0][0x380] ;  /* 0x00007000ff0e77ac */ /* 0x000ea60008000a00 */
[----:B------:R-:W-:-:S04]  /*2130*/  FMUL.FTZ R6, R6, UR5 ;  /* 0x0000000506067c20 */ /* 0x000fc80008410000 */
[----:B------:R-:W-:Y:S01]  /*2140*/  FFMA.FTZ R6, R9, R6, R11 ;  /* 0x0000000609067223 */ /* 0x000fe2000001000b */
[----:B-1----:R-:W-:-:S04]  /*2150*/  IMAD R4, R4, UR10, RZ ;  /* 0x0000000a04047c24 */ /* 0x002fc8000f8e02ff */
[----:B0-----:R-:W-:Y:S01]  /*2160*/  IMAD R3, R19, UR11, R4 ;  /* 0x0000000b13037c24 */ /* 0x001fe2000f8e0204 */
        /* <DEDUP_REMOVED lines=9> */
.L_x_1961:
[----:B------:R-:W-:Y:S05]  /*2200*/  BSYNC.RECONVERGENT B1 ;  /* 0x0000000000017941 */ /* 0x000fea0003800200 */
.L_x_1960:
        /* <DEDUP_REMOVED lines=24> */
[----:B------:R-:W-:Y:S02]  /*2390*/  F2FP.F16.F32.PACK_AB R5, R17, R12 ;  /* 0x0000000c1105723e */ /* 0x000fe400000000ff */
[----:B------:R-:W-:-:S05]  /*23a0*/  LEA.HI.X R7, R4, UR15, R7, 0x1, P1 ;  /* 0x0000000f04077c11 */ /* 0x000fca00088f0c07 */
[----:B------:R0:W-:Y:S04]  /*23b0*/  STG.E desc[UR16][R6.64], R5 ;  /* 0x0000000506007986 */ /* 0x0001e8000c101910 */
.L_x_1963:
[----:B------:R-:W-:Y:S05]  /*23c0*/  BSYNC.RECONVERGENT B1 ;  /* 0x0000000000017941 */ /* 0x000fea0003800200 */
.L_x_1962:
[----:B------:R-:W-:Y:S05]  /*23d0*/  @P2 BRA `(.L_x_1964) ;  /* 0x0000000800602947 */ /* 0x000fea0003800000 */
[----:B------:R-:W1:Y:S01]  /*23e0*/  LDCU.64 UR10, c[0x0][0x3e0] ;  /* 0x00007c00ff0a77ac */ /* 0x000e620008000a00 */
[--C-:B------:R-:W-:Y:S01]  /*23f0*/  FADD.FTZ R14, R14, -R8.reuse ;  /* 0x800000080e0e7221 */ /* 0x100fe20000010000 */
[----:B------:R-:W-:Y:S01]  /*2400*/  MOV R24, R26 ;  /* 0x0000001a00187202 */ /* 0x000fe20000000f00 */
[----:B------:R-:W-:Y:S01]  /*2410*/  FADD.FTZ R8, R13, -R8 ;  /* 0x800000080d087221 */ /* 0x000fe20000010000 */
[----:B------:R-:W2:Y:S01]  /*2420*/  LDCU.64 UR12, c[0x0][0x380] ;  /* 0x00007000ff0c77ac */ /* 0x000ea20008000a00 */
[----:B------:R-:W-:Y:S02]  /*2430*/  FMUL.FTZ R14, R14, UR5 ;  /* 0x000000050e0e7c20 */ /* 0x000fe40008410000 */
[----:B0-----:R-:W-:-:S04]  /*2440*/  FMUL.FTZ R5, R8, UR5 ;  /* 0x0000000508057c20 */ /* 0x001fc80008410000 */
[----:B------:R-:W-:Y:S01]  /*2450*/  FFMA.FTZ R10, R10, R5, R16 ;  /* 0x000000050a0a7223 */ /* 0x000fe20000010010 */
        /* <DEDUP_REMOVED lines=10> */
.L_x_1957:
        /* <DEDUP_REMOVED lines=33> */
.L_x_1966:
[----:B------:R-:W-:Y:S05]  /*2710*/  BSYNC.RECONVERGENT B1 ;  /* 0x0000000000017941 */ /* 0x000fea0003800200 */
.L_x_1965:
        /* <DEDUP_REMOVED lines=35> */
.L_x_1968:
[----:B------:R-:W-:Y:S05]  /*2950*/  BSYNC.RECONVERGENT B1 ;  /* 0x0000000000017941 */ /* 0x000fea0003800200 */
.L_x_1967:
        /* <DEDUP_REMOVED lines=9> */
[----:B------:R-:W-:Y:S01]  /*29f0*/  FMUL.FTZ R12, R12, UR5 ;  /* 0x000000050c0c7c20 */ /* 0x000fe20008410000 */
[----:B------:R-:W2:Y:S02]  /*2a00*/  LDCU.64 UR14, c[0x0][0x380] ;  /* 0x00007000ff0e77ac */ /* 0x000ea40008000a00 */
[----:B------:R-:W-:Y:S01]  /*2a10*/  FFMA.FTZ R18, R10, R7, R16 ;  /* 0x000000070a127223 */ /* 0x000fe20000010010 */
[----:B0-----:R-:W-:Y:S01]  /*2a20*/  FFMA.FTZ R19, R9, R12, R11 ;  /* 0x0000000c09137223 */ /* 0x001fe2000001000b */
[----:B------:R-:W-:-:S02]  /*2a30*/  SHF.R.S32.HI R12, RZ, 0x1f, R17 ;  /* 0x0000001fff0c7819 */ /* 0x000fc40000011411 */
[----:B------:R-:W-:Y:S01]  /*2a40*/  FMUL.FTZ R5, R18, -1.4426950216293334961 ;  /* 0xbfb8aa3b12057820 */ /* 0x000fe20000410000 */
[----:B------:R-:W-:-:S05]  /*2a50*/  FMUL.FTZ R4, R19, -1.4426950216293334961 ;  /* 0xbfb8aa3b13047820 */ /* 0x000fca0000410000 */
[----:B------:R-:W0:Y:S01]  /*2a60*/  MUFU.EX2 R5, R5 ;  /* 0x0000000500057308 */ /* 0x000e220000000800 */
[----:B-1----:R-:W-:-:S03]  /*2a70*/  IMAD R12, R12, UR12, RZ ;  /* 0x0000000c0c0c7c24 */ /* 0x002fc6000f8e02ff */
[----:B------:R-:W1:Y:S01]  /*2a80*/  MUFU.EX2 R4, R4 ;  /* 0x0000000400047308 */ /* 0x000e620000000800 */
[----:B------:R-:W-:Y:S02]  /*2a90*/  IMAD R12, R17, UR13, R12 ;  /* 0x0000000d110c7c24 */ /* 0x000fe4000f8e020c */
[----:B0-----:R-:W-:Y:S01]  /*2aa0*/  FADD.FTZ R7, R5, 1 ;  /* 0x3f80000005077421 */ /* 0x001fe20000010000 */
[----:B------:R-:W-:Y:S02]  /*2ab0*/  IMAD.MOV.U32 R5, RZ, RZ, R25 ;  /* 0x000000ffff057224 */ /* 0x000fe400078e0019 */
[----:B-1----:R-:W-:Y:S01]  /*2ac0*/  FADD.FTZ R29, R4, 1 ;  /* 0x3f800000041d7421 */ /* 0x002fe20000010000 */
[----:B------:R-:W-:Y:S02]  /*2ad0*/  MOV R4, R26 ;  /* 0x0000001a00047202 */ /* 0x000fe40000000f00 */
[----:B------:R-:W0:Y:S03]  /*2ae0*/  MUFU.RCP R7, R7 ;  /* 0x0000000700077308 */ /* 0x000e260000001000 */
[----:B------:R-:W-:-:S05]  /*2af0*/  IMAD.WIDE.U32 R4, R17, UR12, R4 ;  /* 0x0000000c11047c25 */ /* 0x000fca000f8e0004 */
[----:B------:R-:W1:Y:S01]  /*2b00*/  MUFU.RCP R28, R29 ;  /* 0x0000001d001c7308 */ /* 0x000e620000001000 */
[----:B------:R-:W-:Y:S01]  /*2b10*/  IADD3 R5, PT, PT, R5, R12, RZ ;  /* 0x0000000c05057210 */ /* 0x000fe20007ffe0ff */
[----:B0-----:R-:W-:Y:S01]  /*2b20*/  FMUL.FTZ R17, R18, R7 ;  /* 0x0000000712117220 */ /* 0x001fe20000410000 */
[----:B--2---:R-:W-:Y:S01]  /*2b30*/  LEA R18, P1, R4, UR14, 0x1 ;  /* 0x0000000e04127c11 */ /* 0x004fe2000f8208ff */
[----:B-1----:R-:W-:-:S03]  /*2b40*/  FMUL.FTZ R28, R19, R28 ;  /* 0x0000001c131c7220 */ /* 0x002fc60000410000 */
[----:B------:R-:W-:Y:S02]  /*2b50*/  LEA.HI.X R19, R4, UR15, R5, 0x1, P1 ;  /* 0x0000000f04137c11 */ /* 0x000fe400088f0c05 */
[----:B------:R-:W-:-:S05]  /*2b60*/  F2FP.F16.F32.PACK_AB R17, R17, R28 ;  /* 0x0000001c1111723e */ /* 0x000fca00000000ff */
[----:B------:R1:W-:Y:S02]  /*2b70*/  STG.E desc[UR16][R18.64], R17 ;  /* 0x0000001112007986 */ /* 0x0003e4000c101910 */
.L_x_1970:
[----:B------:R-:W-:Y:S05]  /*2b80*/  BSYNC.RECONVERGENT B1 ;  /* 0x0000000000017941 */ /* 0x000fea0003800200 */
.L_x_1969:
[----:B------:R-:W-:Y:S05]  /*2b90*/  @P2 BRA `(.L_x_1964) ;  /* 0x0000000000702947 */ /* 0x000fea0003800000 */
[--C-:B------:R-:W-:Y:S01]  /*2ba0*/  FADD.FTZ R14, R14, -R8.reuse ;  /* 0x800000080e0e7221 */ /* 0x100fe20000010000 */
[----:B------:R-:W-:Y:S01]  /*2bb0*/  FADD.FTZ R8, R13, -R8 ;  /* 0x800000080d087221 */ /* 0x000fe20000010000 */
[----:B------:R-:W2:Y:S02]  /*2bc0*/  LDCU.64 UR10, c[0x0][0x3e0] ;  /* 0x00007c00ff0a77ac */ /* 0x000ea40008000a00 */
[----:B------:R-:W-:Y:S01]  /*2bd0*/  FMUL.FTZ R14, R14, UR5 ;  /* 0x000000050e0e7c20 */ /* 0x000fe20008410000 */
[----:B------:R-:W-:Y:S01]  /*2be0*/  FMUL.FTZ R5, R8, UR5 ;  /* 0x0000000508057c20 */ /* 0x000fe20008410000 */
[----:B------:R-:W3:Y:S02]  /*2bf0*/  LDCU.64 UR12, c[0x0][0x380] ;  /* 0x00007000ff0c77ac */ /* 0x000ee40008000a00 */
[----:B------:R-:W-:Y:S01]  /*2c00*/  FFMA.FTZ R9, R9, R14, R11 ;  /* 0x0000000e09097223 */ /* 0x000fe2000001000b */
[----:B------:R-:W-:Y:S01]  /*2c10*/  FFMA.FTZ R10, R10, R5, R16 ;  /* 0x000000050a0a7223 */ /* 0x000fe20000010010 */
[----:B------:R-:W-:-:S02]  /*2c20*/  MOV R5, R25 ;  /* 0x0000001900057202 */ /* 0x000fc40000000f00 */
[----:B------:R-:W-:Y:S01]  /*2c30*/  FMUL.FTZ R4, R9, -1.4426950216293334961 ;  /* 0xbfb8aa3b09047820 */ /* 0x000fe20000410000 */
[----:B------:R-:W-:-:S05]  /*2c40*/  FMUL.FTZ R11, R10, -1.4426950216293334961 ;  /* 0xbfb8aa3b0a0b7820 */ /* 0x000fca0000410000 */
[----:B------:R-:W4:Y:S01]  /*2c50*/  MUFU.EX2 R4, R4 ;  /* 0x0000000400047308 */ /* 0x000f220000000800 */
[----:B--2---:R-:W-:-:S03]  /*2c60*/  IMAD R6, R6, UR10, RZ ;  /* 0x0000000a06067c24 */ /* 0x004fc6000f8e02ff */
[----:B------:R-:W2:Y:S01]  /*2c70*/  MUFU.EX2 R11, R11 ;  /* 0x0000000b000b7308 */ /* 0x000ea20000000800 */
[----:B----4-:R-:W-:Y:S01]  /*2c80*/  FADD.FTZ R7, R4, 1 ;  /* 0x3f80000004077421 */ /* 0x010fe20000010000 */
[----:B------:R-:W-:Y:S01]  /*2c90*/  MOV R4, R26 ;  /* 0x0000001a00047202 */ /* 0x000fe20000000f00 */
[----:B--2---:R-:W-:Y:S02]  /*2ca0*/  FADD.FTZ R12, R11, 1 ;  /* 0x3f8000000b0c7421 */ /* 0x004fe40000010000 */
[----:B------:R2:W4:Y:S02]  /*2cb0*/  MUFU.RCP R8, R7 ;  /* 0x0000000700087308 */ /* 0x0005240000001000 */
[----:B------:R-:W-:-:S04]  /*2cc0*/  IMAD.WIDE.U32 R4, R3, UR10, R4 ;  /* 0x0000000a03047c25 */ /* 0x000fc8000f8e0004 */
[----:B------:R-:W-:Y:S01]  /*2cd0*/  IMAD R3, R3, UR11, R6 ;  /* 0x0000000b03037c24 */ /* 0x000fe2000f8e0206 */
[----:B---3--:R-:W-:Y:S01]  /*2ce0*/  LEA R6, P1, R4, UR12, 0x1 ;  /* 0x0000000c04067c11 */ /* 0x008fe2000f8208ff */
[----:B------:R-:W3:Y:S03]  /*2cf0*/  MUFU.RCP R13, R12 ;  /* 0x0000000c000d7308 */ /* 0x000ee60000001000 */
[----:B------:R-:W-:-:S04]  /*2d00*/  IADD3 R3, PT, PT, R5, R3, RZ ;  /* 0x0000000305037210 */ /* 0x000fc80007ffe0ff */
[----:B--2---:R-:W-:Y:S01]  /*2d10*/  LEA.HI.X R7, R4, UR13, R3, 0x1, P1 ;  /* 0x0000000d04077c11 */ /* 0x004fe200088f0c03 */
[----:B----4-:R-:W-:Y:S01]  /*2d20*/  FMUL.FTZ R8, R9, R8 ;  /* 0x0000000809087220 */ /* 0x010fe20000410000 */
[----:B---3--:R-:W-:-:S05]  /*2d30*/  FMUL.FTZ R13, R10, R13 ;  /* 0x0000000d0a0d7220 */ /* 0x008fca0000410000 */
[----:B------:R-:W-:-:S05]  /*2d40*/  F2FP.F16.F32.PACK_AB R13, R13, R8 ;  /* 0x000000080d0d723e */ /* 0x000fca00000000ff */
[----:B------:R2:W-:Y:S02]  /*2d50*/  STG.E desc[UR16][R6.64], R13 ;  /* 0x0000000d06007986 */ /* 0x0005e4000c101910 */
.L_x_1964:
[----:B------:R-:W-:Y:S05]  /*2d60*/  BSYNC.RECONVERGENT B0 ;  /* 0x0000000000007941 */ /* 0x000fea0003800200 */
.L_x_1956:
[----:B------:R-:W-:Y:S02]  /*2d70*/  UIADD3 UR9, UPT, UPT, UR21, UR9, URZ ;  /* 0x0000000915097290 */ /* 0x000fe4000fffe0ff */
[----:B------:R-:W-:Y:S02]  /*2d80*/  UIADD3 UR4, UPT, UPT, UR4, 0x1, URZ ;  /* 0x0000000104047890 */ /* 0x000fe4000fffe0ff */
[----:B------:R-:W-:-:S09]  /*2d90*/  UISETP.GE.AND UP1, UPT, UR9, UR7, UPT ;  /* 0x000000070900728c */ /* 0x000fd2000bf26270 */
[----:B------:R-:W-:Y:S05]  /*2da0*/  BRA.U !UP1, `(.L_x_1971) ;  /* 0xffffffd5091c7547 */ /* 0x000fea000b83ffff */
[----:B------:R-:W-:Y:S05]  /*2db0*/  EXIT ;  /* 0x000000000000794d */ /* 0x000fea0003800000 */
.L_x_1972:
        /* <DEDUP_REMOVED lines=12> */
.L_x_2521:


//--------------------- .text._Z35group_norm_nhwc_fwd_one_pass_kernelI11Fp16IOBf16WLi512ELi4ELi128EEv26Group_norm_nhwc_fwd_params --------------------------
	.section	.text._Z35group_norm_nhwc_fwd_one_pass_kernelI11Fp16IOBf16WLi512ELi4ELi128EEv26Group_norm_nhwc_fwd_params,"ax",@progbits
	.align	128
        .global         _Z35group_norm_nhwc_fwd_one_pass_kernelI11Fp16IOBf16WLi512ELi4ELi128EEv26Group_norm_nhwc_fwd_params
        .type           _Z35group_norm_nhwc_fwd_one_pass_kernelI11Fp16IOBf16WLi512ELi4ELi128EEv26Group_norm_nhwc_fwd_params,@function
        .size           _Z35group_norm_nhwc_fwd_one_pass_kernelI11Fp16IOBf16WLi512ELi4ELi128EEv26Group_norm_nhwc_fwd_params,(.L_x_2522 - _Z35group_norm_nhwc_fwd_one_pass_kernelI11Fp16IOBf16WLi512ELi4ELi128EEv26Group_norm_nhwc_fwd_params)
        .other          _Z35group_norm_nhwc_fwd_one_pass_kernelI11Fp16IOBf16WLi512ELi4ELi128EEv26Group_norm_nhwc_fwd_params,@"STO_CUDA_ENTRY STV_DEFAULT"
_Z35group_norm_nhwc_fwd_one_pass_kernelI11Fp16IOBf16WLi512ELi4ELi128EEv26Group_norm_nhwc_fwd_params:
.text._Z35group_norm_nhwc_fwd_one_pass_kernelI11Fp16IOBf16WLi512ELi4ELi128EEv26Group_norm_nhwc_fwd_params:
        /* <DEDUP_REMOVED lines=42> */
.L_x_2016:
        /* <DEDUP_REMOVED lines=8> */
[----:B------:R-:W-:Y:S02]  /*0320*/  SHF.R.S32.HI R15, RZ, 0x1f, R21 ;  /* 0x0000001fff0f7819 */ /* 0x000fe40000011415 */
        /* <DEDUP_REMOVED lines=54> */
[----:B------:R-:W-:Y:S02]  /*0690*/  IMAD.U32 R43, RZ, RZ, UR12 ;  /* 0x0000000cff2b7e24 */ /* 0x000fe4000f8e00ff */
[----:B------:R-:W-:Y:S02]  /*06a0*/  IMAD.WIDE.U32 R42, R13, UR11, R42 ;  /* 0x0000000b0d2a7c25 */ /* 0x000fe4000f8e002a */
[----:B------:R-:W4:Y:S02]  /*06b0*/  @!P5 LDC.64 R12, c[0x0][0x390] ;  /* 0x0000e400ff0cdb82 */ /* 0x000f240000000a00 */
[----:B---3--:R-:W-:Y:S01]  /*06c0*/  @!P2 IMAD R20, R17, R10, RZ ;  /* 0x0000000a1114a224 */ /* 0x008fe200078e02ff */
[----:B------:R-:W-:Y:S02]  /*06d0*/  IADD3 R41, PT, PT, R43, UR5, RZ ;  /* 0x000000052b297c10 */ /* 0x000fe4000fffe0ff */
[----:B------:R-:W-:-:S05]  /*06e0*/  @!P4 MOV R40, R42 ;  /* 0x0000002a0028c202 */ /* 0x000fca0000000f00 */
[----:B------:R-:W-:Y:S02]  /*06f0*/  @!P4 IMAD.WIDE.U32 R18, R19, R6, R40 ;  /* 0x000000061312c225 */ /* 0x000fe400078e0028 */
[----:B------:R-:W3:Y:S01]  /*0700*/  @!P1 LDC.64 R6, c[0x0][0x3e0] ;  /* 0x0000f800ff069b82 */ /* 0x000ee20000000a00 */
[C---:B-1----:R-:W-:Y:S01]  /*0710*/  @!P4 LEA R14, P3, R18.reuse, R8, 0x1 ;  /* 0x00000008120ec211 */ /* 0x042fe200078608ff */
[----:B0-----:R-:W-:Y:S01]  /*0720*/  @!P5 IMAD R8, R15, R4, RZ ;  /* 0x000000040f08d224 */ /* 0x001fe200078e02ff */
[----:B------:R-:W-:Y:S02]  /*0730*/  @!P4 IADD3 R16, PT, PT, R19, R25, RZ ;  /* 0x000000191310c210 */ /* 0x000fe40007ffe0ff */
        /* <DEDUP_REMOVED lines=12> */
[----:B----4-:R-:W-:Y:S02]  /*0800*/  @!P5 LEA R12, P6, R18, R12, 0x1 ;  /* 0x0000000c120cd211 */ /* 0x010fe400078c08ff */
[----:B------:R-:W-:Y:S02]  /*0810*/  ISETP.GE.U32.AND P4, PT, R35, UR14, PT ;  /* 0x0000000e23007c0c */ /* 0x000fe4000bf86070 */
[----:B-1----:R-:W-:-:S02]  /*0820*/  @!P2 MOV R14, R42 ;  /* 0x0000002a000ea202 */ /* 0x002fc40000000f00 */
[----:B------:R-:W-:Y:S01]  /*0830*/  @!P2 MOV R15, R41 ;  /* 0x00000029000fa202 */ /* 0x000fe20000000f00 */
[----:B------:R-:W-:Y:S01]  /*0840*/  @!P2 IMAD R19, R3, R11, R20 ;  /* 0x0000000b0313a224 */ /* 0x000fe200078e0214 */
[----:B------:R-:W-:Y:S01]  /*0850*/  @!P5 LEA.HI.X R13, R18, R13, R17, 0x1, P6 ;  /* 0x0000000d120dd211 */ /* 0x000fe200030f0c11 */
[----:B---3--:R-:W-:Y:S01]  /*0860*/  @!P1 IMAD R17, R29, R6, RZ ;  /* 0x000000061d119224 */ /* 0x008fe200078e02ff */
[----:B------:R-:W-:Y:S01]  /*0870*/  @!P1 MOV R20, R42 ;  /* 0x0000002a00149202 */ /* 0x000fe20000000f00 */
[----:B------:R-:W-:Y:S01]  /*0880*/  @!P2 IMAD.WIDE.U32 R10, R3, R10, R14 ;  /* 0x0000000a030aa225 */ /* 0x000fe200078e000e */
[----:B------:R-:W-:Y:S01]  /*0890*/  @!P1 MOV R21, R41 ;  /* 0x0000002900159202 */ /* 0x000fe20000000f00 */
[----:B------:R-:W1:Y:S01]  /*08a0*/  @!P3 LDC.64 R14, c[0x0][0x3e0] ;  /* 0x0000f800ff0ebb82 */ /* 0x000e620000000a00 */
[----:B------:R-:W-:Y:S01]  /*08b0*/  ISETP.GE.AND.EX P4, PT, R23, UR15, PT, P4 ;  /* 0x0000000f17007c0c */ /* 0x000fe2000bf86340 */
[----:B------:R-:W-:Y:S02]  /*08c0*/  @!P1 IMAD R25, R38, R7, R17 ;  /* 0x0000000726199224 */ /* 0x000fe400078e0211 */
[----:B------:R-:W-:-:S02]  /*08d0*/  HFMA2 R17, -RZ, RZ, 0, 0 ;  /* 0x00000000ff117431 */ /* 0x000fc400000001ff */
[----:B------:R-:W-:Y:S01]  /*08e0*/  @!P2 IMAD.IADD R3, R11, 0x1, R19 ;  /* 0x000000010b03a824 */ /* 0x000fe200078e0213 */
[----:B0-----:R-:W-:Y:S01]  /*08f0*/  @!P2 LEA R18, P6, R10, R8, 0x1 ;  /* 0x000000080a12a211 */ /* 0x001fe200078c08ff */
[----:B------:R-:W-:-:S03]  /*0900*/  @!P1 IMAD.WIDE.U32 R6, R38, R6, R20 ;  /* 0x0000000626069225 */ /* 0x000fc600078e0014 */
[----:B------:R-:W-:Y:S01]  /*0910*/  @!P2 LEA.HI.X R19, R10, R9, R3, 0x1, P6 ;  /* 0x000000090a13a211 */ /* 0x000fe200030f0c03 */
[----:B------:R0:W3:Y:S01]  /*0920*/  @!P5 LDG.E R17, desc[UR16][R12.64] ;  /* 0x000000100c11d981 */ /* 0x0000e2000c1e1900 */
[----:B------:R-:W-:Y:S02]  /*0930*/  @!P1 IADD3 R3, PT, PT, R7, R25, RZ ;  /* 0x0000001907039210 */ /* 0x000fe40007ffe0ff */
[----:B-----5:R-:W-:Y:S01]  /*0940*/  @!P1 LEA R8, P6, R6, R4, 0x1 ;  /* 0x0000000406089211 */ /* 0x020fe200078c08ff */
[----:B------:R-:W4:Y:S01]  /*0950*/  @!P4 LDC.64 R10, c[0x0][0x390] ;  /* 0x0000e400ff0acb82 */ /* 0x000f220000000a00 */
[----:B------:R-:W-:Y:S02]  /*0960*/  ISETP.GE.U32.AND P5, PT, R34, UR14, PT ;  /* 0x0000000e22007c0c */ /* 0x000fe4000bfa6070 */
[----:B------:R-:W-:Y:S02]  /*0970*/  @!P1 LEA.HI.X R9, R6, R5, R3, 0x1, P6 ;  /* 0x0000000506099211 */ /* 0x000fe400030f0c03 */
[----:B------:R-:W-:-:S03]  /*0980*/  ISETP.GE.AND.EX P5, PT, R0, UR15, PT, P5 ;  /* 0x0000000f00007c0c */ /* 0x000fc6000bfa6350 */
[----:B0-----:R-:W0:Y:S01]  /*0990*/  @!P4 LDC.64 R12, c[0x0][0x3e0] ;  /* 0x0000f800ff0ccb82 */ /* 0x001e220000000a00 */
[----:B------:R-:W-:-:S07]  /*09a0*/  ISETP.GE.U32.AND P6, PT, R33, UR14, PT ;  /* 0x0000000e21007c0c */ /* 0x000fce000bfc6070 */
[----:B------:R-:W5:Y:S01]  /*09b0*/  @!P3 LDC.64 R6, c[0x0][0x390] ;  /* 0x0000e400ff06bb82 */ /* 0x000f620000000a00 */
[----:B------:R-:W-:Y:S02]  /*09c0*/  ISETP.GE.AND.EX P6, PT, R2, UR15, PT, P6 ;  /* 0x0000000f02007c0c */ /* 0x000fe4000bfc6360 */
[----:B------:R-:W-:Y:S02]  /*09d0*/  CS2R R20, SRZ ;  /* 0x0000000000147805 */ /* 0x000fe4000001ff00 */
[----:B------:R-:W-:Y:S01]  /*09e0*/  @!P3 MOV R26, R42 ;  /* 0x0000002a001ab202 */ /* 0x000fe20000000f00 */
[----:B-1----:R-:W-:Y:S01]  /*09f0*/  @!P3 IMAD R3, R28, R14, RZ ;  /* 0x0000000e1c03b224 */ /* 0x002fe200078e02ff */
[----:B------:R-:W-:Y:S01]  /*0a00*/  @!P3 MOV R27, R41 ;  /* 0x00000029001bb202 */ /* 0x000fe20000000f00 */
[----:B------:R-:W1:Y:S01]  /*0a10*/  @!P5 LDC.64 R4, c[0x0][0x3e0] ;  /* 0x0000f800ff04db82 */ /* 0x000e620000000a00 */
[----:B------:R4:W2:Y:S01]  /*0a20*/  @!P1 LDG.E R21, desc[UR16][R8.64] ;  /* 0x0000001008159981 */ /* 0x0008a2000c1e1900 */
[----:B------:R-:W-:-:S02]  /*0a30*/  @!P3 IMAD R3, R36, R15, R3 ;  /* 0x0000000f2403b224 */ /* 0x000fc400078e0203 */
[----:B------:R-:W-:Y:S01]  /*0a40*/  @!P3 IMAD.WIDE.U32 R26, R36, R14, R26 ;  /* 0x0000000e241ab225 */ /* 0x000fe200078e001a */
[----:B------:R-:W-:Y:S01]  /*0a50*/  @!P4 MOV R24, R42 ;  /* 0x0000002a0018c202 */ /* 0x000fe20000000f00 */
[----:B------:R5:W2:Y:S01]  /*0a60*/  @!P2 LDG.E R20, desc[UR16][R18.64] ;  /* 0x000000101214a981 */ /* 0x000aa2000c1e1900 */
[----:B------:R-:W-:Y:S01]  /*0a70*/  @!P4 MOV R25, R41 ;  /* 0x000000290019c202 */ /* 0x000fe20000000f00 */
[----:B0-----:R-:W-:Y:S01]  /*0a80*/  @!P4 IMAD R22, R23, R12, RZ ;  /* 0x0000000c1716c224 */ /* 0x001fe200078e02ff */
[----:B------:R-:W0:Y:S01]  /*0a90*/  @!P5 LDC.64 R14, c[0x0][0x390] ;  /* 0x0000e400ff0edb82 */ /* 0x000e220000000a00 */
[----:B------:R-:W-:-:S07]  /*0aa0*/  @!P3 IADD3 R3, PT, PT, R27, R3, RZ ;  /* 0x000000031b03b210 */ /* 0x000fce0007ffe0ff */
[----:B----4-:R-:W4:Y:S01]  /*0ab0*/  @!P6 LDC.64 R8, c[0x0][0x3e0] ;  /* 0x0000f800ff08eb82 */ /* 0x010f220000000a00 */
[C---:B-----5:R-:W-:Y:S01]  /*0ac0*/  @!P3 LEA R18, P2, R26.reuse, R6, 0x1 ;  /* 0x000000061a12b211 */ /* 0x060fe200078408ff */
[C---:B------:R-:W-:Y:S02]  /*0ad0*/  @!P4 IMAD R13, R35.reuse, R13, R22 ;  /* 0x0000000d230dc224 */ /* 0x040fe400078e0216 */
[----:B------:R-:W-:Y:S01]  /*0ae0*/  @!P4 IMAD.WIDE.U32 R24, R35, R12, R24 ;  /* 0x0000000c2318c225 */ /* 0x000fe200078e0018 */
[----:B------:R-:W-:-:S03]  /*0af0*/  @!P3 LEA.HI.X R19, R26, R7, R3, 0x1, P2 ;  /* 0x000000071a13b211 */ /* 0x000fc600010f0c03 */
[----:B------:R-:W5:Y:S01]  /*0b00*/  @!P6 LDC.64 R6, c[0x0][0x390] ;  /* 0x0000e400ff06eb82 */ /* 0x000f620000000a00 */
[----:B------:R-:W-:Y:S02]  /*0b10*/  @!P4 IADD3 R13, PT, PT, R25, R13, RZ ;  /* 0x0000000d190dc210 */ /* 0x000fe40007ffe0ff */
[C---:B------:R-:W-:Y:S01]  /*0b20*/  @!P4 LEA R10, P2, R24.reuse, R10, 0x1 ;  /* 0x0000000a180ac211 */ /* 0x040fe200078408ff */
[----:B------:R-:W-:Y:S01]  /*0b30*/  HFMA2 R12, -RZ, RZ, 0, 0 ;  /* 0x00000000ff0c7431 */ /* 0x000fe200000001ff */
[----:B------:R-:W-:Y:S02]  /*0b40*/  @!P5 MOV R25, R41 ;  /* 0x000000290019d202 */ /* 0x000fe40000000f00 */
[----:B------:R-:W-:Y:S01]  /*0b50*/  @!P4 LEA.HI.X R11, R24, R11, R13, 0x1, P2 ;  /* 0x0000000b180bc211 */ /* 0x000fe200010f0c0d */
[----:B-1----:R-:W-:Y:S01]  /*0b60*/  @!P5 IMAD R3, R0, R4, RZ ;  /* 0x000000040003d224 */ /* 0x002fe200078e02ff */
[----:B------:R-:W-:Y:S01]  /*0b70*/  @!P5 MOV R24, R42 ;  /* 0x0000002a0018d202 */ /* 0x000fe20000000f00 */
[----:B------:R1:W2:Y:S02]  /*0b80*/  @!P3 LDG.E R12, desc[UR16][R18.64] ;  /* 0x00000010120cb981 */ /* 0x0002a4000c1e1900 */
[C---:B------:R-:W-:Y:S01]  /*0b90*/  @!P5 IMAD R3, R34.reuse, R5, R3 ;  /* 0x000000052203d224 */ /* 0x040fe200078e0203 */
[----:B------:R-:W-:Y:S01]  /*0ba0*/  @!P6 MOV R5, R41 ;  /* 0x000000290005e202 */ /* 0x000fe20000000f00 */
[----:B------:R-:W-:Y:S01]  /*0bb0*/  @!P5 IMAD.WIDE.U32 R24, R34, R4, R24 ;  /* 0x000000042218d225 */ /* 0x000fe200078e0018 */
[----:B------:R-:W-:-:S03]  /*0bc0*/  @!P6 MOV R4, R42 ;  /* 0x0000002a0004e202 */ /* 0x000fc60000000f00 */
[----:B----4-:R-:W-:Y:S01]  /*0bd0*/  @!P6 IMAD R22, R2, R8, RZ ;  /* 0x000000080216e224 */ /* 0x010fe200078e02ff */
[----:B-1----:R-:W-:Y:S01]  /*0be0*/  MOV R18, RZ ;  /* 0x000000ff00127202 */ /* 0x002fe20000000f00 */
[----:B------:R-:W-:Y:S01]  /*0bf0*/  @!P5 IMAD.IADD R3, R25, 0x1, R3 ;  /* 0x000000011903d824 */ /* 0x000fe200078e0203 */
[C---:B0-----:R-:W-:Y:S01]  /*0c00*/  @!P5 LEA R14, P2, R24.reuse, R14, 0x1 ;  /* 0x0000000e180ed211 */ /* 0x041fe200078408ff */
[C---:B------:R-:W-:Y:S02]  /*0c10*/  @!P6 IMAD R9, R33.reuse, R9, R22 ;  /* 0x000000092109e224 */ /* 0x040fe400078e0216 */
[----:B------:R-:W-:Y:S01]  /*0c20*/  @!P6 IMAD.WIDE.U32 R4, R33, R8, R4 ;  /* 0x000000082104e225 */ /* 0x000fe200078e0004 */
[----:B------:R-:W4:Y:S03]  /*0c30*/  @!P4 LDG.E R18, desc[UR16][R10.64] ;  /* 0x000000100a12c981 */ /* 0x000f26000c1e1900 */
[----:B------:R-:W-:Y:S01]  /*0c40*/  HFMA2 R13, -RZ, RZ, 0, 0 ;  /* 0x00000000ff0d7431 */ /* 0x000fe200000001ff */
[----:B------:R-:W-:-:S02]  /*0c50*/  @!P5 LEA.HI.X R15, R24, R15, R3, 0x1, P2 ;  /* 0x0000000f180fd211 */ /* 0x000fc400010f0c03 */
[----:B------:R-:W-:Y:S02]  /*0c60*/  @!P6 IADD3 R3, PT, PT, R5, R9, RZ ;  /* 0x000000090503e210 */ /* 0x000fe40007ffe0ff */
[C---:B-----5:R-:W-:Y:S01]  /*0c70*/  @!P6 LEA R6, P2, R4.reuse, R6, 0x1 ;  /* 0x000000060406e211 */ /* 0x060fe200078408ff */
[----:B------:R-:W5:Y:S01]  /*0c80*/  @!P5 LDG.E R13, desc[UR16][R14.64] ;  /* 0x000000100e0dd981 */ /* 0x000f62000c1e1900 */
[----:B------:R-:W-:Y:S02]  /*0c90*/  MOV R22, RZ ;  /* 0x000000ff00167202 */ /* 0x000fe40000000f00 */
[----:B------:R-:W-:-:S05]  /*0ca0*/  @!P6 LEA.HI.X R7, R4, R7, R3, 0x1, P2 ;  /* 0x000000070407e211 */ /* 0x000fca00010f0c03 */
[----:B------:R0:W5:Y:S01]  /*0cb0*/  @!P6 LDG.E R22, desc[UR16][R6.64] ;  /* 0x000000100616e981 */ /* 0x000162000c1e1900 */
[C---:B------:R-:W-:Y:S02]  /*0cc0*/  ISETP.GT.AND P2, PT, R31.reuse, 0x1e, PT ;  /* 0x0000001e1f00780c */ /* 0x040fe40003f44270 */
[----:B------:R-:W-:Y:S01]  /*0cd0*/  ISETP.GT.AND P3, PT, R31, 0xf, PT ;  /* 0x0000000f1f00780c */ /* 0x000fe20003f64270 */
[----:B------:R-:W-:Y:S01]  /*0ce0*/  BSSY.RECONVERGENT B0, `(.L_x_1973) ;  /* 0x0000055000007945 */ /* 0x000fe20003800200 */
[--C-:B---3--:R-:W-:Y:S02]  /*0cf0*/  HADD2.F32 R5, -RZ, R17.reuse.H0_H0 ;  /* 0x20000011ff057230 */ /* 0x108fe40000004100 */
[----:B0-----:R-:W-:-:S05]  /*0d00*/  HADD2.F32 R6, -RZ, R17.H1_H1 ;  /* 0x30000011ff067230 */ /* 0x001fca0000004100 */
[----:B------:R-:W-:Y:S01]  /*0d10*/  FADD.FTZ R9, R5, R6 ;  /* 0x0000000605097221 */ /* 0x000fe20000010000 */
[----:B------:R-:W-:-:S04]  /*0d20*/  FMUL.FTZ R14, R6, R6 ;  /* 0x00000006060e7220 */ /* 0x000fc80000410000 */
[----:B------:R-:W-:Y:S01]  /*0d30*/  FFMA.FTZ R15, R5, R5, R14 ;  /* 0x00000005050f7223 */ /* 0x000fe2000001000e */
[--C-:B--2---:R-:W-:Y:S02]  /*0d40*/  HADD2.F32 R3, -RZ, R21.reuse.H0_H0 ;  /* 0x20000015ff037230 */ /* 0x104fe40000004100 */
[----:B------:R-:W-:-:S05]  /*0d50*/  HADD2.F32 R4, -RZ, R21.H1_H1 ;  /* 0x30000015ff047230 */ /* 0x000fca0000004100 */
[----:B------:R-:W-:Y:S01]  /*0d60*/  FADD.FTZ R8, R3, R4 ;  /* 0x0000000403087221 */ /* 0x000fe20000010000 */
[----:B------:R-:W-:-:S03]  /*0d70*/  FMUL.FTZ R10, R4, R4 ;  /* 0x00000004040a7220 */ /* 0x000fc60000410000 */
[----:B------:R-:W-:Y:S01]  /*0d80*/  FADD.FTZ R8, RZ, R8 ;  /* 0x00000008ff087221 */ /* 0x000fe20000010000 */
[----:B------:R-:W-:Y:S01]  /*0d90*/  FFMA.FTZ R10, R3, R3, R10 ;  /* 0x00000003030a7223 */ /* 0x000fe2000001000a */
[--C-:B------:R-:W-:Y:S02]  /*0da0*/  HADD2.F32 R7, -RZ, R20.reuse.H1_H1 ;  /* 0x30000014ff077230 */ /* 0x100fe40000004100 */
[----:B------:R-:W-:Y:S01]  /*0db0*/  FADD.FTZ R11, R8, R9 ;  /* 0x00000009080b7221 */ /* 0x000fe20000010000 */
[----:B------:R-:W-:Y:S02]  /*0dc0*/  HADD2.F32 R8, -RZ, R20.H0_H0 ;  /* 0x20000014ff087230 */ /* 0x000fe40000004100 */
[----:B------:R-:W-:Y:S01]  /*0dd0*/  FADD.FTZ R10, RZ, R10 ;  /* 0x0000000aff0a7221 */ /* 0x000fe20000010000 */
[----:B------:R-:W-:Y:S01]  /*0de0*/  FMUL.FTZ R17, R7, R7 ;  /* 0x0000000707117220 */ /* 0x000fe20000410000 */
[--C-:B------:R-:W-:Y:S02]  /*0df0*/  HADD2.F32 R9, -RZ, R16.reuse.H1_H1 ;  /* 0x30000010ff097230 */ /* 0x100fe40000004100 */
[----:B------:R-:W-:Y:S01]  /*0e00*/  FADD.FTZ R14, R8, R7 ;  /* 0x00000007080e7221 */ /* 0x000fe20000010000 */
[----:B------:R-:W-:Y:S01]  /*0e10*/  FADD.FTZ R15, R10, R15 ;  /* 0x0000000f0a0f7221 */ /* 0x000fe20000010000 */
[----:B------:R-:W-:-:S02]  /*0e20*/  HADD2.F32 R10, -RZ, R16.H0_H0 ;  /* 0x20000010ff0a7230 */ /* 0x000fc40000004100 */
[----:B------:R-:W-:Y:S01]  /*0e30*/  FFMA.FTZ R20, R8, R8, R17 ;  /* 0x0000000808147223 */ /* 0x000fe20000010011 */
[----:B------:R-:W-:Y:S01]  /*0e40*/  FADD.FTZ R14, R11, R14 ;  /* 0x0000000e0b0e7221 */ /* 0x000fe20000010000 */
[----:B------:R-:W-:Y:S01]  /*0e50*/  FMUL.FTZ R19, R9, R9 ;  /* 0x0000000909137220 */ /* 0x000fe20000410000 */
[C---:B------:R-:W-:Y:S01]  /*0e60*/  FADD.FTZ R17, R10.reuse, R9 ;  /* 0x000000090a117221 */ /* 0x040fe20000010000 */
[----:B------:R-:W-:Y:S01]  /*0e70*/  FADD.FTZ R15, R15, R20 ;  /* 0x000000140f0f7221 */ /* 0x000fe20000010000 */
[--C-:B------:R-:W-:Y:S02]  /*0e80*/  HADD2.F32 R11, -RZ, R12.reuse.H1_H1 ;  /* 0x3000000cff0b7230 */ /* 0x100fe40000004100 */
[----:B------:R-:W-:Y:S01]  /*0e90*/  FFMA.FTZ R20, R10, R10, R19 ;  /* 0x0000000a0a147223 */ /* 0x000fe20000010013 */
[----:B------:R-:W-:Y:S02]  /*0ea0*/  HADD2.F32 R16, -RZ, R12.H0_H0 ;  /* 0x2000000cff107230 */ /* 0x000fe40000004100 */
[----:B------:R-:W-:Y:S01]  /*0eb0*/  FADD.FTZ R14, R14, R17 ;  /* 0x000000110e0e7221 */ /* 0x000fe20000010000 */
[----:B------:R-:W-:Y:S01]  /*0ec0*/  FMUL.FTZ R21, R11, R11 ;  /* 0x0000000b0b157220 */ /* 0x000fe20000410000 */
[----:B------:R-:W-:Y:S01]  /*0ed0*/  FADD.FTZ R15, R15, R20 ;  /* 0x000000140f0f7221 */ /* 0x000fe20000010000 */
[----:B------:R-:W-:-:S02]  /*0ee0*/  FADD.FTZ R19, R16, R11 ;  /* 0x0000000b10137221 */ /* 0x000fc40000010000 */
[----:B------:R-:W-:Y:S01]  /*0ef0*/  FFMA.FTZ R12, R16, R16, R21 ;  /* 0x00000010100c7223 */ /* 0x000fe20000010015 */
[--C-:B----4-:R-:W-:Y:S02]  /*0f00*/  HADD2.F32 R17, -RZ, R18.reuse.H1_H1 ;  /* 0x30000012ff117230 */ /* 0x110fe40000004100 */
[----:B------:R-:W-:Y:S02]  /*0f10*/  HADD2.F32 R18, -RZ, R18.H0_H0 ;  /* 0x20000012ff127230 */ /* 0x000fe40000004100 */
[----:B------:R-:W-:Y:S01]  /*0f20*/  FADD.FTZ R14, R14, R19 ;  /* 0x000000130e0e7221 */ /* 0x000fe20000010000 */
[----:B------:R-:W-:Y:S01]  /*0f30*/  FMUL.FTZ R21, R17, R17 ;  /* 0x0000001111157220 */ /* 0x000fe20000410000 */
[----:B------:R-:W-:Y:S01]  /*0f40*/  FADD.FTZ R12, R15, R12 ;  /* 0x0000000c0f0c7221 */ /* 0x000fe20000010000 */
[C---:B------:R-:W-:Y:S01]  /*0f50*/  FADD.FTZ R15, R18.reuse, R17 ;  /* 0x00000011120f7221 */ /* 0x040fe20000010000 */
[--C-:B-----5:R-:W-:Y:S02]  /*0f60*/  HADD2.F32 R19, -RZ, R13.reuse.H1_H1 ;  /* 0x3000000dff137230 */ /* 0x120fe40000004100 */
[----:B------:R-:W-:Y:S01]  /*0f70*/  FFMA.FTZ R21, R18, R18, R21 ;  /* 0x0000001212157223 */ /* 0x000fe20000010015 */
[----:B------:R-:W-:-:S02]  /*0f80*/  HADD2.F32 R20, -RZ, R13.H0_H0 ;  /* 0x2000000dff147230 */ /* 0x000fc40000004100 */
[----:B------:R-:W-:Y:S01]  /*0f90*/  FADD.FTZ R14, R14, R15 ;  /* 0x0000000f0e0e7221 */ /* 0x000fe20000010000 */
[----:B------:R-:W-:Y:S01]  /*0fa0*/  FADD.FTZ R12, R12, R21 ;  /* 0x000000150c0c7221 */ /* 0x000fe20000010000 */
[----:B------:R-:W-:Y:S01]  /*0fb0*/  FMUL.FTZ R15, R19, R19 ;  /* 0x00000013130f7220 */ /* 0x000fe20000410000 */
[--C-:B------:R-:W-:Y:S02]  /*0fc0*/  HADD2.F32 R21, -RZ, R22.reuse.H1_H1 ;  /* 0x30000016ff157230 */ /* 0x100fe40000004100 */
[C---:B------:R-:W-:Y:S01]  /*0fd0*/  FADD.FTZ R13, R20.reuse, R19 ;  /* 0x00000013140d7221 */ /* 0x040fe20000010000 */
[----:B------:R-:W-:Y:S02]  /*0fe0*/  HADD2.F32 R22, -RZ, R22.H0_H0 ;  /* 0x20000016ff167230 */ /* 0x000fe40000004100 */
[----:B------:R-:W-:Y:S01]  /*0ff0*/  FFMA.FTZ R15, R20, R20, R15 ;  /* 0x00000014140f7223 */ /* 0x000fe2000001000f */
[----:B------:R-:W-:Y:S01]  /*1000*/  FMUL.FTZ R25, R21, R21 ;  /* 0x0000001515197220 */ /* 0x000fe20000410000 */
[----:B------:R-:W-:-:S02]  /*1010*/  FADD.FTZ R13, R14, R13 ;  /* 0x0000000d0e0d7221 */ /* 0x000fc40000010000 */
        /* <DEDUP_REMOVED lines=33> */
.L_x_1974:
[----:B------:R-:W-:Y:S05]  /*1230*/  BSYNC.RECONVERGENT B0 ;  /* 0x0000000000007941 */ /* 0x000fea0003800200 */
.L_x_1973:
        /* <DEDUP_REMOVED lines=16> */
.L_x_1976:
[----:B------:R-:W-:Y:S05]  /*1340*/  BSYNC.RECONVERGENT B0 ;  /* 0x0000000000007941 */ /* 0x000fea0003800200 */
.L_x_1975:
        /* <DEDUP_REMOVED lines=33> */
.L_x_1979:
[----:B----4-:R-:W2:Y:S04]  /*1560*/  LDG.E.STRONG.GPU R14, desc[UR16][R12.64] ;  /* 0x000000100c0e7981 */ /* 0x010ea8000c1ef900 */
[----:B--2---:R-:W-:Y:S01]  /*1570*/  CCTL.IVALL ;  /* 0x00000000ff00798f */ /* 0x004fe20002000000 */
[----:B------:R-:W-:Y:S05]  /*1580*/  YIELD ;  /* 0x0000000000007946 */ /* 0x000fea0003800000 */
[----:B------:R-:W-:-:S13]  /*1590*/  ISETP.NE.AND P4, PT, R14, R27, PT ;  /* 0x0000001b0e00720c */ /* 0x000fda0003f85270 */
[----:B------:R-:W-:Y:S05]  /*15a0*/  @P4 BRA `(.L_x_1979) ;  /* 0xfffffffc00ec4947 */ /* 0x000fea000383ffff */
.L_x_1978:
        /* <DEDUP_REMOVED lines=15> */
.L_x_1981:
        /* <DEDUP_REMOVED lines=91> */
.L_x_1980:
        /* <DEDUP_REMOVED lines=52> */
.L_x_1982:
        /* <DEDUP_REMOVED lines=28> */
.L_x_1983:
        /* <DEDUP_REMOVED lines=13> */
.L_x_1984:
[----:B------:R-:W-:Y:S05]  /*2220*/  BSYNC.RECONVERGENT B0 ;  /* 0x0000000000007941 */ /* 0x000fea0003800200 */
.L_x_1977:
[----:B------:R-:W4:Y:S01]  /*2230*/  @P0 LDC.64 R14, c[0x0][0x388] ;  /* 0x0000e200ff0e0b82 */ /* 0x000f220000000a00 */
[----:B------:R-:W5:Y:S01]  /*2240*/  LDCU UR12, c[0x0][0x414] ;  /* 0x00008280ff0c77ac */ /* 0x000f620008000800 */
[----:B------:R-:W-:Y:S01]  /*2250*/  IMAD.U32 R13, RZ, RZ, UR9 ;  /* 0x00000009ff0d7e24 */ /* 0x000fe2000f8e00ff */
[----:B--2---:R-:W-:Y:S01]  /*2260*/  IADD3 R27, PT, PT, R39, UR10, RZ ;  /* 0x0000000a271b7c10 */ /* 0x004fe2000fffe0ff */
[----:B------:R-:W-:-:S04]  /*2270*/  UMOV UR5, 0x400 ;  /* 0x0000040000057882 */ /* 0x000fc80000000000 */
[----:B------:R-:W2:Y:S01]  /*2280*/  S2UR UR11, SR_CgaCtaId ;  /* 0x00000000000b79c3 */ /* 0x000ea20000008800 */
[----:B-----5:R-:W-:Y:S01]  /*2290*/  @P0 FMUL.FTZ R12, R24, UR12 ;  /* 0x0000000c180c0c20 */ /* 0x020fe20008410000 */
[----:B----4-:R-:W-:-:S04]  /*22a0*/  @P0 IMAD.WIDE R14, R13, 0x8, R14 ;  /* 0x000000080d0e0825 */ /* 0x010fc800078e020e */
[----:B------:R-:W-:-:S05]  /*22b0*/  @P0 FMUL.FTZ R13, R25, UR12 ;  /* 0x0000000c190d0c20 */ /* 0x000fca0008410000 */
[----:B------:R4:W-:Y:S01]  /*22c0*/  @P0 STG.E.64 desc[UR16][R14.64], R12 ;  /* 0x0000000c0e000986 */ /* 0x0009e2000c101b10 */
[----:B--2---:R-:W-:-:S09]  /*22d0*/  ULEA UR5, UR11, UR5, 0x18 ;  /* 0x000000050b057291 */ /* 0x004fd2000f8ec0ff */
[----:B------:R-:W-:Y:S01]  /*22e0*/  @!P3 STS.64 [UR5+0x30], R24 ;  /* 0x00003018ff00b988 */ /* 0x000fe20008000a05 */
[----:B----4-:R-:W2:Y:S08]  /*22f0*/  LDC.64 R14, c[0x0][0x398] ;  /* 0x0000e600ff0e7b82 */ /* 0x010eb00000000a00 */
[----:B------:R-:W4:Y:S01]  /*2300*/  LDC.64 R12, c[0x0][0x3a0] ;  /* 0x0000e800ff0c7b82 */ /* 0x000f220000000a00 */
[----:B--2---:R-:W-:-:S07]  /*2310*/  IMAD.WIDE R14, R27, 0x2, R14 ;  /* 0x000000021b0e7825 */ /* 0x004fce00078e020e */
[----:B------:R-:W-:Y:S01]  /*2320*/  BAR.SYNC.DEFER_BLOCKING 0x0 ;  /* 0x0000000000007b1d */ /* 0x000fe20000010000 */
[----:B----4-:R-:W-:-:S05]  /*2330*/  IMAD.WIDE R12, R27, 0x2, R12 ;  /* 0x000000021b0c7825 */ /* 0x010fca00078e020c */
[----:B------:R-:W2:Y:S04]  /*2340*/  LDG.E.U16 R27, desc[UR16][R14.64] ;  /* 0x000000100e1b7981 */ /* 0x000ea8000c1e1500 */
[----:B------:R-:W4:Y:S04]  /*2350*/  LDG.E.U16 R44, desc[UR16][R14.64+0x2] ;  /* 0x000002100e2c7981 */ /* 0x000f28000c1e1500 */
[----:B-1----:R-:W5:Y:S04]  /*2360*/  LDG.E.U16 R26, desc[UR16][R12.64] ;  /* 0x000000100c1a7981 */ /* 0x002f68000c1e1500 */
[----:B------:R1:W5:Y:S01]  /*2370*/  LDG.E.U16 R45, desc[UR16][R12.64+0x2] ;  /* 0x000002100c2d7981 */ /* 0x000362000c1e1500 */
[----:B------:R-:W-:Y:S03]  /*2380*/  BSSY.RECONVERGENT B0, `(.L_x_1985) ;  /* 0x00001dd000007945 */ /* 0x000fe60003800200 */
[----:B-1----:R-:W0:Y:S02]  /*2390*/  LDS.64 R12, [UR5+0x30] ;  /* 0x00003005ff0c7984 */ /* 0x002e240008000a00 */
[----:B0--3--:R-:W-:-:S05]  /*23a0*/  FMUL.FTZ R24, R12, UR12 ;  /* 0x0000000c0c187c20 */ /* 0x009fca0008410000 */
        /* <DEDUP_REMOVED lines=14> */
[----:B----4-:R-:W-:Y:S02]  /*2490*/  SHF.L.U32 R13, R44, 0x10, RZ ;  /* 0x000000102c0d7819 */ /* 0x010fe400000006ff */
[----:B-----5:R-:W-:Y:S02]  /*24a0*/  SHF.L.U32 R14, R26, 0x10, RZ ;  /* 0x000000101a0e7819 */ /* 0x020fe400000006ff */
[----:B------:R-:W-:Y:S01]  /*24b0*/  SHF.L.U32 R15, R45, 0x10, RZ ;  /* 0x000000102d0f7819 */ /* 0x000fe200000006ff */
        /* <DEDUP_REMOVED lines=26> */
.L_x_1988:
[----:B------:R-:W-:Y:S05]  /*2660*/  BSYNC.RECONVERGENT B1 ;  /* 0x0000000000017941 */ /* 0x000fea0003800200 */
.L_x_1987:
        /* <DEDUP_REMOVED lines=15> */
[----:B------:R-:W-:Y:S01]  /*2760*/  F2FP.F16.F32.PACK_AB R5, R6, R5 ;  /* 0x000000050605723e */ /* 0x000fe200000000ff */
[----:B0-----:R-:W-:-:S04]  /*2770*/  IMAD R25, R25, UR12, RZ ;  /* 0x0000000c19197c24 */ /* 0x001fc8000f8e02ff */
[----:B------:R-:W-:Y:S01]  /*2780*/  IMAD R27, R44, UR13, R25 ;  /* 0x0000000d2c1b7c24 */ /* 0x000fe2000f8e0219 */
[----:B------:R-:W-:-:S03]  /*2790*/  MOV R25, R41 ;  /* 0x0000002900197202 */ /* 0x000fc60000000f00 */
[----:B------:R-:W-:-:S04]  /*27a0*/  IMAD.WIDE.U32 R24, R44, UR12, R24 ;  /* 0x0000000c2c187c25 */ /* 0x000fc8000f8e0018 */
[----:B------:R-:W-:Y:S01]  /*27b0*/  IMAD.IADD R27, R25, 0x1, R27 ;  /* 0x00000001191b7824 */ /* 0x000fe200078e021b */
[----:B-1----:R-:W-:-:S04]  /*27c0*/  LEA R26, P1, R24, UR18, 0x1 ;  /* 0x00000012181a7c11 */ /* 0x002fc8000f8208ff */
[----:B------:R-:W-:-:S05]  /*27d0*/  LEA.HI.X R27, R24, UR19, R27, 0x1, P1 ;  /* 0x00000013181b7c11 */ /* 0x000fca00088f0c1b */
[----:B------:R0:W-:Y:S04]  /*27e0*/  STG.E desc[UR16][R26.64], R5 ;  /* 0x000000051a007986 */ /* 0x0001e8000c101910 */
.L_x_1990:
[----:B------:R-:W-:Y:S05]  /*27f0*/  BSYNC.RECONVERGENT B1 ;  /* 0x0000000000017941 */ /* 0x000fea0003800200 */
.L_x_1989:
        /* <DEDUP_REMOVED lines=27> */
[----:B------:R-:W-:-:S03]  /*29b0*/  FFMA.FTZ R8, R13, R24, R15 ;  /* 0x000000180d087223 */ /* 0x000fc6000001000f */
[----:B------:R-:W-:Y:S01]  /*29c0*/  FFMA.FTZ R3, R12, R3, R14 ;  /* 0x000000030c037223 */ /* 0x000fe2000001000e */
[----:B------:R-:W-:Y:S02]  /*29d0*/  IADD3 R25, PT, PT, R7, R25, RZ ;  /* 0x0000001907197210 */ /* 0x000fe40007ffe0ff */
[----:B-1----:R-:W-:Y:S02]  /*29e0*/  LEA R24, P5, R6, UR18, 0x1 ;  /* 0x0000001206187c11 */ /* 0x002fe4000f8a08ff */
[----:B------:R-:W-:Y:S02]  /*29f0*/  F2FP.F16.F32.PACK_AB R3, R8, R3 ;  /* 0x000000030803723e */ /* 0x000fe400000000ff */
[----:B------:R-:W-:-:S05]  /*2a00*/  LEA.HI.X R25, R6, UR19, R25, 0x1, P5 ;  /* 0x0000001306197c11 */ /* 0x000fca000a8f0c19 */
[----:B------:R0:W-:Y:S04]  /*2a10*/  STG.E desc[UR16][R24.64], R3 ;  /* 0x0000000318007986 */ /* 0x0001e8000c101910 */
.L_x_1992:
[----:B------:R-:W-:Y:S05]  /*2a20*/  BSYNC.RECONVERGENT B1 ;  /* 0x0000000000017941 */ /* 0x000fea0003800200 */
.L_x_1991:
        /* <DEDUP_REMOVED lines=10> */
[----:B------:R-:W-:-:S03]  /*2ad0*/  FFMA.FTZ R3, R12, R3, R14 ;  /* 0x000000030c037223 */ /* 0x000fc6000001000e */
        /* <DEDUP_REMOVED lines=9> */
.L_x_1994:
[----:B------:R-:W-:Y:S05]  /*2b70*/  BSYNC.RECONVERGENT B1 ;  /* 0x0000000000017941 */ /* 0x000fea0003800200 */
.L_x_1993:
        /* <DEDUP_REMOVED lines=10> */
[----:B------:R-:W-:-:S03]  /*2c20*/  FFMA.FTZ R3, R12, R3, R14 ;  /* 0x000000030c037223 */ /* 0x000fc6000001000e */
        /* <DEDUP_REMOVED lines=9> */
.L_x_1996:
[----:B------:R-:W-:Y:S05]  /*2cc0*/  BSYNC.RECONVERGENT B1 ;  /* 0x0000000000017941 */ /* 0x000fea0003800200 */
.L_x_1995:
[----:B------:R-:W-:Y:S04]  /*2cd0*/  BSSY.RECONVERGENT B1, `(.L_x_1997) ;  /* 0x0000014000017945 */ /* 0x000fe80003800200 */
[----:B------:R-:W-:Y:S05]  /*2ce0*/  @P6 BRA `(.L_x_1998) ;  /* 0x0000000000486947 */ /* 0x000fea0003800000 */
[----:B------:R-:W3:Y:S01]  /*2cf0*/  LDCU.64 UR12, c[0x0][0x3e0] ;  /* 0x00007c00ff0c77ac */ /* 0x000ee20008000a00 */
[----:B-1----:R-:W-:Y:S01]  /*2d00*/  MOV R4, R42 ;  /* 0x0000002a00047202 */ /* 0x002fe20000000f00 */
[----:B------:R-:W-:Y:S01]  /*2d10*/  FADD.FTZ R18, R18, -UR5 ;  /* 0x8000000512127e21 */ /* 0x000fe20008010000 */
[----:B------:R-:W-:Y:S01]  /*2d20*/  MOV R5, R41 ;  /* 0x0000002900057202 */ /* 0x000fe20000000f00 */
[----:B------:R-:W1:Y:S01]  /*2d30*/  LDCU.64 UR18, c[0x0][0x380] ;  /* 0x00007000ff1277ac */ /* 0x000e620008000a00 */
[----:B------:R-:W-:Y:S01]  /*2d40*/  FADD.FTZ R17, R17, -UR5 ;  /* 0x8000000511117e21 */ /* 0x000fe20008010000 */
[----:B0-2---:R-:W-:-:S03]  /*2d50*/  FMUL.FTZ R3, R18, UR10 ;  /* 0x0000000a12037c20 */ /* 0x005fc60008410000 */
[----:B------:R-:W-:Y:S01]  /*2d60*/  FMUL.FTZ R6, R17, UR10 ;  /* 0x0000000a11067c20 */ /* 0x000fe20008410000 */
[----:B------:R-:W-:Y:S01]  /*2d70*/  FFMA.FTZ R3, R12, R3, R14 ;  /* 0x000000030c037223 */ /* 0x000fe2000001000e */
        /* <DEDUP_REMOVED lines=9> */
.L_x_1998:
[----:B------:R-:W-:Y:S05]  /*2e10*/  BSYNC.RECONVERGENT B1 ;  /* 0x0000000000017941 */ /* 0x000fea0003800200 */
.L_x_1997:
        /* <DEDUP_REMOVED lines=10> */
[----:B------:R-:W-:-:S03]  /*2ec0*/  FFMA.FTZ R3, R12, R3, R14 ;  /* 0x000000030c037223 */ /* 0x000fc6000001000e */
[----:B------:R-:W-:Y:S01]  /*2ed0*/  FFMA.FTZ R8, R13, R6, R15 ;  /* 0x000000060d087223 */ /* 0x000fe2000001000f */
[----:B----4-:R-:W-:-:S04]  /*2ee0*/  IMAD R7, R0, UR12, RZ ;  /* 0x0000000c00077c24 */ /* 0x010fc8000f8e02ff */
[----:B------:R-:W-:Y:S01]  /*2ef0*/  F2FP.F16.F32.PACK_AB R3, R8, R3 ;  /* 0x000000030803723e */ /* 0x000fe200000000ff */
[----:B------:R-:W-:-:S04]  /*2f00*/  IMAD.WIDE.U32 R4, R34, UR12, R4 ;  /* 0x0000000c22047c25 */ /* 0x000fc8000f8e0004 */
[----:B------:R-:W-:Y:S01]  /*2f10*/  IMAD R7, R34, UR13, R7 ;  /* 0x0000000d22077c24 */ /* 0x000fe2000f8e0207 */
[----:B-1----:R-:W-:-:S03]  /*2f20*/  LEA R6, P1, R4, UR18, 0x1 ;  /* 0x0000001204067c11 */ /* 0x002fc6000f8208ff */
[----:B------:R-:W-:-:S05]  /*2f30*/  IMAD.IADD R7, R5, 0x1, R7 ;  /* 0x0000000105077824 */ /* 0x000fca00078e0207 */
[----:B------:R-:W-:-:S05]  /*2f40*/  LEA.HI.X R7, R4, UR19, R7, 0x1, P1 ;  /* 0x0000001304077c11 */ /* 0x000fca00088f0c07 */
[----:B------:R4:W-:Y:S02]  /*2f50*/  STG.E desc[UR16][R6.64], R3 ;  /* 0x0000000306007986 */ /* 0x0009e4000c101910 */
.L_x_2000:
[----:B------:R-:W-:Y:S05]  /*2f60*/  BSYNC.RECONVERGENT B1 ;  /* 0x0000000000017941 */ /* 0x000fea0003800200 */
.L_x_1999:
[----:B------:R-:W-:Y:S05]  /*2f70*/  @P4 BRA `(.L_x_2001) ;  /* 0x0000001000744947 */ /* 0x000fea0003800000 */
[----:B------:R-:W5:Y:S01]  /*2f80*/  LDCU.64 UR12, c[0x0][0x3e0] ;  /* 0x00007c00ff0c77ac */ /* 0x000f620008000a00 */
[----:B------:R-:W-:Y:S01]  /*2f90*/  MOV R40, R42 ;  /* 0x0000002a00287202 */ /* 0x000fe20000000f00 */
[----:B------:R-:W-:Y:S01]  /*2fa0*/  FADD.FTZ R22, R22, -UR5 ;  /* 0x8000000516167e21 */ /* 0x000fe20008010000 */
[----:B------:R-:W-:Y:S01]  /*2fb0*/  FADD.FTZ R21, R21, -UR5 ;  /* 0x8000000515157e21 */ /* 0x000fe20008010000 */
[----:B------:R-:W5:Y:S02]  /*2fc0*/  LDCU.64 UR14, c[0x0][0x380] ;  /* 0x00007000ff0e77ac */ /* 0x000f640008000a00 */
[----:B01234-:R-:W-:Y:S01]  /*2fd0*/  FMUL.FTZ R3, R22, UR10 ;  /* 0x0000000a16037c20 */ /* 0x01ffe20008410000 */
[----:B------:R-:W-:-:S03]  /*2fe0*/  FMUL.FTZ R4, R21, UR10 ;  /* 0x0000000a15047c20 */ /* 0x000fc60008410000 */
[----:B------:R-:W-:Y:S01]  /*2ff0*/  FFMA.FTZ R3, R12, R3, R14 ;  /* 0x000000030c037223 */ /* 0x000fe2000001000e */
[----:B-----5:R-:W-:Y:S02]  /*3000*/  IMAD R6, R2, UR12, RZ ;  /* 0x0000000c02067c24 */ /* 0x020fe4000f8e02ff */
[----:B------:R-:W-:-:S04]  /*3010*/  IMAD.WIDE.U32 R40, R33, UR12, R40 ;  /* 0x0000000c21287c25 */ /* 0x000fc8000f8e0028 */
[----:B------:R-:W-:Y:S02]  /*3020*/  IMAD R5, R33, UR13, R6 ;  /* 0x0000000d21057c24 */ /* 0x000fe4000f8e0206 */
[----:B------:R-:W-:Y:S01]  /*3030*/  FFMA.FTZ R6, R13, R4, R15 ;  /* 0x000000040d067223 */ /* 0x000fe2000001000f */
[----:B------:R-:W-:Y:S02]  /*3040*/  LEA R4, P1, R40, UR14, 0x1 ;  /* 0x0000000e28047c11 */ /* 0x000fe4000f8208ff */
[----:B------:R-:W-:Y:S02]  /*3050*/  IADD3 R5, PT, PT, R41, R5, RZ ;  /* 0x0000000529057210 */ /* 0x000fe40007ffe0ff */
[----:B------:R-:W-:Y:S02]  /*3060*/  F2FP.F16.F32.PACK_AB R3, R6, R3 ;  /* 0x000000030603723e */ /* 0x000fe400000000ff */
[----:B------:R-:W-:-:S05]  /*3070*/  LEA.HI.X R5, R40, UR15, R5, 0x1, P1 ;  /* 0x0000000f28057c11 */ /* 0x000fca00088f0c05 */
[----:B------:R0:W-:Y:S01]  /*3080*/  STG.E desc[UR16][R4.64], R3 ;  /* 0x0000000304007986 */ /* 0x0001e2000c101910 */
[----:B------:R-:W-:Y:S05]  /*3090*/  BRA `(.L_x_2001) ;  /* 0x00000010002c7947 */ /* 0x000fea0003800000 */
.L_x_1986:
        /* <DEDUP_REMOVED lines=33> */
.L_x_2003:
[----:B------:R-:W-:Y:S05]  /*32b0*/  BSYNC.RECONVERGENT B1 ;  /* 0x0000000000017941 */ /* 0x000fea0003800200 */
.L_x_2002:
        /* <DEDUP_REMOVED lines=34> */
.L_x_2005:
[----:B------:R-:W-:Y:S05]  /*34e0*/  BSYNC.RECONVERGENT B1 ;  /* 0x0000000000017941 */ /* 0x000fea0003800200 */
.L_x_2004:
        /* <DEDUP_REMOVED lines=29> */
[----:B------:R-:W-:Y:S01]  /*36c0*/  IMAD R45, R3, UR13, R6 ;  /* 0x0000000d032d7c24 */ /* 0x000fe2000f8e0206 */
[----:B------:R-:W-:Y:S01]  /*36d0*/  MOV R6, R42 ;  /* 0x0000002a00067202 */ /* 0x000fe20000000f00 */
        /* <DEDUP_REMOVED lines=13> */
.L_x_2007:
[----:B------:R-:W-:Y:S05]  /*37b0*/  BSYNC.RECONVERGENT B1 ;  /* 0x0000000000017941 */ /* 0x000fea0003800200 */
.L_x_2006:
        /* <DEDUP_REMOVED lines=9> */
[----:B------:R-:W-:Y:S01]  /*3850*/  FFMA.FTZ R6, R12, R3, R14 ;  /* 0x000000030c067223 */ /* 0x000fe2000001000e */
[----:B------:R-:W-:-:S03]  /*3860*/  FFMA.FTZ R3, R13, R8, R15 ;  /* 0x000000080d037223 */ /* 0x000fc6000001000f */
[----:B------:R-:W-:Y:S01]  /*3870*/  FMUL.FTZ R4, R6, -1.4426950216293334961 ;  /* 0xbfb8aa3b06047820 */ /* 0x000fe20000410000 */
[----:B------:R-:W-:-:S05]  /*3880*/  FMUL.FTZ R8, R3, -1.4426950216293334961 ;  /* 0xbfb8aa3b03087820 */ /* 0x000fca0000410000 */
[----:B------:R-:W1:Y:S01]  /*3890*/  MUFU.EX2 R4, R4 ;  /* 0x0000000400047308 */ /* 0x000e620000000800 */
[----:B--2---:R-:W-:-:S03]  /*38a0*/  IMAD R24, R24, UR12, RZ ;  /* 0x0000000c18187c24 */ /* 0x004fc6000f8e02ff */
[----:B------:R-:W2:Y:S01]  /*38b0*/  MUFU.EX2 R8, R8 ;  /* 0x0000000800087308 */ /* 0x000ea20000000800 */
[----:B-1----:R-:W-:Y:S01]  /*38c0*/  FADD.FTZ R7, R4, 1 ;  /* 0x3f80000004077421 */ /* 0x002fe20000010000 */
[----:B------:R-:W-:Y:S02]  /*38d0*/  IMAD.MOV.U32 R4, RZ, RZ, R42 ;  /* 0x000000ffff047224 */ /* 0x000fe400078e002a */
[----:B--2---:R-:W-:Y:S02]  /*38e0*/  FADD.FTZ R9, R8, 1 ;  /* 0x3f80000008097421 */ /* 0x004fe40000010000 */
[C---:B------:R-:W-:Y:S01]  /*38f0*/  IMAD.WIDE.U32 R4, R25.reuse, UR12, R4 ;  /* 0x0000000c19047c25 */ /* 0x040fe2000f8e0004 */
[----:B------:R-:W1:Y:S03]  /*3900*/  MUFU.RCP R7, R7 ;  /* 0x0000000700077308 */ /* 0x000e660000001000 */
[----:B------:R-:W-:-:S05]  /*3910*/  IMAD R25, R25, UR13, R24 ;  /* 0x0000000d19197c24 */ /* 0x000fca000f8e0218 */
[----:B------:R-:W2:Y:S01]  /*3920*/  MUFU.RCP R10, R9 ;  /* 0x00000009000a7308 */ /* 0x000ea20000001000 */
[----:B------:R-:W-:Y:S01]  /*3930*/  IADD3 R25, PT, PT, R5, R25, RZ ;  /* 0x0000001905197210 */ /* 0x000fe20007ffe0ff */
[----:B-1----:R-:W-:Y:S01]  /*3940*/  FMUL.FTZ R8, R6, R7 ;  /* 0x0000000706087220 */ /* 0x002fe20000410000 */
[----:B0-----:R-:W-:-:S04]  /*3950*/  LEA R6, P2, R4, UR14, 0x1 ;  /* 0x0000000e04067c11 */ /* 0x001fc8000f8408ff */
[----:B------:R-:W-:Y:S01]  /*3960*/  LEA.HI.X R7, R4, UR15, R25, 0x1, P2 ;  /* 0x0000000f04077c11 */ /* 0x000fe200090f0c19 */
[----:B--2---:R-:W-:-:S05]  /*3970*/  FMUL.FTZ R3, R3, R10 ;  /* 0x0000000a03037220 */ /* 0x004fca0000410000 */
[----:B------:R-:W-:-:S05]  /*3980*/  F2FP.F16.F32.PACK_AB R3, R3, R8 ;  /* 0x000000080303723e */ /* 0x000fca00000000ff */
[----:B------:R2:W-:Y:S02]  /*3990*/  STG.E desc[UR16][R6.64], R3 ;  /* 0x0000000306007986 */ /* 0x0005e4000c101910 */
.L_x_2009:
[----:B------:R-:W-:Y:S05]  /*39a0*/  BSYNC.RECONVERGENT B1 ;  /* 0x0000000000017941 */ /* 0x000fea0003800200 */
.L_x_2008:
        /* <DEDUP_REMOVED lines=10> */
[----:B------:R-:W-:Y:S01]  /*3a50*/  FFMA.FTZ R3, R12, R3, R14 ;  /* 0x000000030c037223 */ /* 0x000fe2000001000e */
        /* <DEDUP_REMOVED lines=19> */
.L_x_2011:
[----:B------:R-:W-:Y:S05]  /*3b90*/  BSYNC.RECONVERGENT B1 ;  /* 0x0000000000017941 */ /* 0x000fea0003800200 */
.L_x_2010:
        /* <DEDUP_REMOVED lines=10> */
[----:B------:R-:W-:Y:S01]  /*3c40*/  FFMA.FTZ R9, R12, R3, R14 ;  /* 0x000000030c097223 */ /* 0x000fe2000001000e */
        /* <DEDUP_REMOVED lines=19> */
.L_x_2013:
[----:B------:R-:W-:Y:S05]  /*3d80*/  BSYNC.RECONVERGENT B1 ;  /* 0x0000000000017941 */ /* 0x000fea0003800200 */
.L_x_2012:
[----:B------:R-:W-:Y:S04]  /*3d90*/  BSSY.RECONVERGENT B1, `(.L_x_2014) ;  /* 0x000001e000017945 */ /* 0x000fe80003800200 */
[----:B------:R-:W-:Y:S05]  /*3da0*/  @P3 BRA `(.L_x_2015) ;  /* 0x0000000000703947 */ /* 0x000fea0003800000 */
[----:B------:R-:W-:Y:S01]  /*3db0*/  FADD.FTZ R20, R20, -UR5 ;  /* 0x8000000514147e21 */ /* 0x000fe20008010000 */
[----:B------:R-:W-:Y:S01]  /*3dc0*/  FADD.FTZ R19, R19, -UR5 ;  /* 0x8000000513137e21 */ /* 0x000fe20008010000 */
[----:B------:R-:W5:Y:S01]  /*3dd0*/  LDCU.64 UR12, c[0x0][0x3e0] ;  /* 0x00007c00ff0c77ac */ /* 0x000f620008000a00 */
[----:B--2---:R-:W-:Y:S01]  /*3de0*/  MOV R6, R42 ;  /* 0x0000002a00067202 */ /* 0x004fe20000000f00 */
[----:B---34-:R-:W-:Y:S01]  /*3df0*/  FMUL.FTZ R3, R20, UR10 ;  /* 0x0000000a14037c20 */ /* 0x018fe20008410000 */
        /* <DEDUP_REMOVED lines=8> */
[----:B-----5:R-:W-:-:S03]  /*3e80*/  IMAD R17, R0, UR12, RZ ;  /* 0x0000000c00117c24 */ /* 0x020fc6000f8e02ff */
        /* <DEDUP_REMOVED lines=14> */
.L_x_2015:
[----:B------:R-:W-:Y:S05]  /*3f70*/  BSYNC.RECONVERGENT B1 ;  /* 0x0000000000017941 */ /* 0x000fea0003800200 */
.L_x_2014:
[----:B------:R-:W-:Y:S05]  /*3f80*/  @P4 BRA `(.L_x_2001) ;  /* 0x0000000000704947 */ /* 0x000fea0003800000 */
[----:B------:R-:W-:Y:S01]  /*3f90*/  FADD.FTZ R22, R22, -UR5 ;  /* 0x8000000516167e21 */ /* 0x000fe20008010000 */
[----:B------:R-:W-:Y:S01]  /*3fa0*/  FADD.FTZ R21, R21, -UR5 ;  /* 0x8000000515157e21 */ /* 0x000fe20008010000 */
[----:B------:R-:W5:Y:S01]  /*3fb0*/  LDCU.64 UR12, c[0x0][0x3e0] ;  /* 0x00007c00ff0c77ac */ /* 0x000f620008000a00 */
[----:B01-34-:R-:W-:Y:S01]  /*3fc0*/  MOV R5, R41 ;  /* 0x0000002900057202 */ /* 0x01bfe20000000f00 */
[----:B--2---:R-:W-:Y:S01]  /*3fd0*/  FMUL.FTZ R3, R22, UR10 ;  /* 0x0000000a16037c20 */ /* 0x004fe20008410000 */
[----:B------:R-:W-:Y:S01]  /*3fe0*/  FMUL.FTZ R4, R21, UR10 ;  /* 0x0000000a15047c20 */ /* 0x000fe20008410000 */
[----:B------:R-:W0:Y:S02]  /*3ff0*/  LDCU.64 UR14, c[0x0][0x380] ;  /* 0x00007000ff0e77ac */ /* 0x000e240008000a00 */
[----:B------:R-:W-:Y:S01]  /*4000*/  FFMA.FTZ R9, R12, R3, R14 ;  /* 0x000000030c097223 */ /* 0x000fe2000001000e */
[----:B------:R-:W-:Y:S01]  /*4010*/  FFMA.FTZ R13, R13, R4, R15 ;  /* 0x000000040d0d7223 */ /* 0x000fe2000001000f */
[----:B------:R-:W-:-:S02]  /*4020*/  MOV R4, R42 ;  /* 0x0000002a00047202 */ /* 0x000fc40000000f00 */
[----:B------:R-:W-:Y:S01]  /*4030*/  FMUL.FTZ R3, R9, -1.4426950216293334961 ;  /* 0xbfb8aa3b09037820 */ /* 0x000fe20000410000 */
[----:B------:R-:W-:-:S05]  /*4040*/  FMUL.FTZ R7, R13, -1.4426950216293334961 ;  /* 0xbfb8aa3b0d077820 */ /* 0x000fca0000410000 */
[----:B------:R-:W1:Y:S01]  /*4050*/  MUFU.EX2 R3, R3 ;  /* 0x0000000300037308 */ /* 0x000e620000000800 */
[----:B-----5:R-:W-:-:S03]  /*4060*/  IMAD R10, R2, UR12, RZ ;  /* 0x0000000c020a7c24 */ /* 0x020fc6000f8e02ff */
        /* <DEDUP_REMOVED lines=14> */
.L_x_2001:
[----:B------:R-:W-:Y:S05]  /*4150*/  BSYNC.RECONVERGENT B0 ;  /* 0x0000000000007941 */ /* 0x000fea0003800200 */
.L_x_1985:
[----:B------:R-:W-:Y:S02]  /*4160*/  UIADD3 UR9, UPT, UPT, UR21, UR9, URZ ;  /* 0x0000000915097290 */ /* 0x000fe4000fffe0ff */
[----:B------:R-:W-:Y:S02]  /*4170*/  UIADD3 UR4, UPT, UPT, UR4, 0x1, URZ ;  /* 0x0000000104047890 */ /* 0x000fe4000fffe0ff */
[----:B------:R-:W-:-:S09]  /*4180*/  UISETP.GE.AND UP1, UPT, UR9, UR7, UPT ;  /* 0x000000070900728c */ /* 0x000fd2000bf26270 */
[----:B------:R-:W-:Y:S05]  /*4190*/  BRA.U !UP1, `(.L_x_2016) ;  /* 0xffffffc109407547 */ /* 0x000fea000b83ffff */
[----:B------:R-:W-:Y:S05]  /*41a0*/  EXIT ;  /* 0x000000000000794d */ /* 0x000fea0003800000 */
.L_x_2017:
        /* <DEDUP_REMOVED lines=13> */
.L_x_2522:


//--------------------- .text._Z35group_norm_nhwc_fwd_one_pass_kernelI11Fp16IOFp16WLi64ELi4ELi128EEv26Group_norm_nhwc_fwd_params --------------------------
	.section	.text._Z35group_norm_nhwc_fwd_one_pass_kernelI11Fp16IOFp16WLi64ELi4ELi128EEv26Group_norm_nhwc_fwd_params,"ax",@progbits
	.align	128
        .global         _Z35group_norm_nhwc_fwd_one_pass_kernelI11Fp16IOFp16WLi64ELi4ELi128EEv26Group_norm_nhwc_fwd_params
        .type           _Z35group_norm_nhwc_fwd_one_pass_kernelI11Fp16IOFp16WLi64ELi4ELi128EEv26Group_norm_nhwc_fwd_params,@function
        .size           _Z35group_norm_nhwc_fwd_one_pass_kernelI11Fp16IOFp16WLi64ELi4ELi128EEv26Group_norm_nhwc_fwd_params,(.L_x_2523 - _Z35group_norm_nhwc_fwd_one_pass_kernelI11Fp16IOFp16WLi64ELi4ELi128EEv26Group_norm_nhwc_fwd_params)
        .other          _Z35group_norm_nhwc_fwd_one_pass_kernelI11Fp16IOFp16WLi64ELi4ELi128EEv26Group_norm_nhwc_fwd_params,@"STO_CUDA_ENTRY STV_DEFAULT"
_Z35group_norm_nhwc_fwd_one_pass_kernelI11Fp16IOFp16WLi64ELi4ELi128EEv26Group_norm_nhwc_fwd_params:
.text._Z35group_norm_nhwc_fwd_one_pass_kernelI11Fp16IOFp16WLi64ELi4ELi128EEv26Group_norm_nhwc_fwd_params:
        /* <DEDUP_REMOVED lines=34> */
.L_x_2033:
        /* <DEDUP_REMOVED lines=95> */
.L_x_2019:
[----:B------:R-:W-:Y:S05]  /*0810*/  BSYNC.RECONVERGENT B0 ;  /* 0x0000000000007941 */ /* 0x000fea0003800200 */
.L_x_2018:
        /* <DEDUP_REMOVED lines=16> */
.L_x_2021:
[----:B------:R-:W-:Y:S05]  /*0920*/  BSYNC.RECONVERGENT B0 ;  /* 0x0000000000007941 */ /* 0x000fea0003800200 */
.L_x_2020:
        /* <DEDUP_REMOVED lines=33> */
.L_x_2024:
[----:B------:R-:W4:Y:S04]  /*0b40*/  LDG.E.STRONG.GPU R10, desc[UR16][R8.64] ;  /* 0x00000010080a7981 */ /* 0x000f28000c1ef900 */
[----:B----4-:R-:W-:Y:S01]  /*0b50*/  CCTL.IVALL ;  /* 0x00000000ff00798f */ /* 0x010fe20002000000 */
[----:B------:R-:W-:Y:S05]  /*0b60*/  YIELD ;  /* 0x0000000000007946 */ /* 0x000fea0003800000 */
[----:B------:R-:W-:-:S13]  /*0b70*/  ISETP.NE.AND P2, PT, R10, R17, PT ;  /* 0x000000110a00720c */ /* 0x000fda0003f45270 */
[----:B------:R-:W-:Y:S05]  /*0b80*/  @P2 BRA `(.L_x_2024) ;  /* 0xfffffffc00ec2947 */ /* 0x000fea000383ffff */
.L_x_2023:
        /* <DEDUP_REMOVED lines=14> */
.L_x_2026:
        /* <DEDUP_REMOVED lines=91> */
.L_x_2025:
[----:B------:R-:W-:-:S04]  /*1220*/  LOP3.LUT R8, R0, 0x7, RZ, 0xc0, !PT ;  /* 0x0000000700087812 */ /* 0x000fc800078ec0ff */
[----:B------:R-:W-:-:S13]  /*1230*/  ISETP.NE.AND P1, PT, R8, RZ, PT ;  /* 0x000000ff0800720c */ /* 0x000fda0003f25270 */
[----:B------:R-:W-:Y:S05]  /*1240*/  @!P1 BRA `(.L_x_2022) ;  /* 0x0000000400689947 */ /* 0x000fea0003800000 */
[----:B--2---:R-:W-:-:S04]  /*1250*/  LOP3.LUT R18, R0, 0x3, RZ, 0xc0, !PT ;  /* 0x0000000300127812 */ /* 0x004fc800078ec0ff */
[----:B------:R-:W-:Y:S01]  /*1260*/  ISETP.NE.AND P1, PT, R18, RZ, PT ;  /* 0x000000ff1200720c */ /* 0x000fe20003f25270 */
[----:B------:R-:W-:-:S12]  /*1270*/  @!P3 BRA `(.L_x_2027) ;  /* 0x0000000000b8b947 */ /* 0x000fd80003800000 */
        /* <DEDUP_REMOVED lines=46> */
.L_x_2027:
        /* <DEDUP_REMOVED lines=27> */
.L_x_2028:
        /* <DEDUP_REMOVED lines=13> */
.L_x_2029:
[----:B------:R-:W-:Y:S05]  /*17e0*/  BSYNC.RECONVERGENT B0 ;  /* 0x0000000000007941 */ /* 0x000fea0003800200 */
.L_x_2022:
        /* <DEDUP_REMOVED lines=58> */
.L_x_2030:
        /* <DEDUP_REMOVED lines=13> */
.L_x_2032:
[----:B------:R-:W-:Y:S05]  /*1c60*/  BSYNC.RECONVERGENT B0 ;  /* 0x0000000000007941 */ /* 0x000fea0003800200 */
.L_x_2031:
[----:B------:R-:W-:Y:S02]  /*1c70*/  UIADD3 UR9, UPT, UPT, UR21, UR9, URZ ;  /* 0x0000000915097290 */ /* 0x000fe4000fffe0ff */
[----:B------:R-:W-:Y:S02]  /*1c80*/  UIADD3 UR4, UPT, UPT, UR4, 0x1, URZ ;  /* 0x0000000104047890 */ /* 0x000fe4000fffe0ff */
[----:B------:R-:W-:-:S09]  /*1c90*/  UISETP.GE.AND UP0, UPT, UR9, UR7, UPT ;  /* 0x000000070900728c */ /* 0x000fd2000bf06270 */
[----:B------:R-:W-:Y:S05]  /*1ca0*/  BRA.U !UP0, `(.L_x_2033) ;  /* 0xffffffe5085c7547 */ /* 0x000fea000b83ffff */
[----:B------:R-:W-:Y:S05]  /*1cb0*/  EXIT ;  /* 0x000000000000794d */ /* 0x000fea0003800000 */
.L_x_2034:
        /* <DEDUP_REMOVED lines=12> */
.L_x_2523:


//--------------------- .text._Z35group_norm_nhwc_fwd_one_pass_kernelI11Fp16IOFp16WLi128ELi4ELi128EEv26Group_norm_nhwc_fwd_params --------------------------
	.section	.text._Z35group_norm_nhwc_fwd_one_pass_kernelI11Fp16IOFp16WLi128ELi4ELi128EEv26Group_norm_nhwc_fwd_params,"ax",@progbits
	.align	128
        .global         _Z35group_norm_nhwc_fwd_one_pass_kernelI11Fp16IOFp16WLi128ELi4ELi128EEv26Group_norm_nhwc_fwd_params
        .type           _Z35group_norm_nhwc_fwd_one_pass_kernelI11Fp16IOFp16WLi128ELi4ELi128EEv26Group_norm_nhwc_fwd_params,@function
        .size           _Z35group_norm_nhwc_fwd_one_pass_kernelI11Fp16IOFp16WLi128ELi4ELi128EEv26Group_norm_nhwc_fwd_params,(.L_x_2524 - _Z35group_norm_nhwc_fwd_one_pass_kernelI11Fp16IOFp16WLi128ELi4ELi128EEv26Group_norm_nhwc_fwd_params)
        .other          _Z35group_norm_nhwc_fwd_one_pass_kernelI11Fp16IOFp16WLi128ELi4ELi128EEv26Group_norm_nhwc_fwd_params,@"STO_CUDA_ENTRY STV_DEFAULT"
_Z35group_norm_nhwc_fwd_one_pass_kernelI11Fp16IOFp16WLi128ELi4ELi128EEv26Group_norm_nhwc_fwd_params:
.text._Z35group_norm_nhwc_fwd_one_pass_kernelI11Fp16IOFp16WLi128ELi4ELi128EEv26Group_norm_nhwc_fwd_params:
        /* <DEDUP_REMOVED lines=27> */
.L_x_2054:
        /* <DEDUP_REMOVED lines=120> */
.L_x_2036:
[----:B------:R-:W-:Y:S05]  /*0930*/  BSYNC.RECONVERGENT B0 ;  /* 0x0000000000007941 */ /* 0x000fea0003800200 */
.L_x_2035:
        /* <DEDUP_REMOVED lines=16> */
.L_x_2038:
[----:B------:R-:W-:Y:S05]  /*0a40*/  BSYNC.RECONVERGENT B0 ;  /* 0x0000000000007941 */ /* 0x000fea0003800200 */
.L_x_2037:
        /* <DEDUP_REMOVED lines=33> */
.L_x_2041:
[----:B------:R-:W2:Y:S04]  /*0c60*/  LDG.E.STRONG.GPU R10, desc[UR14][R8.64] ;  /* 0x0000000e080a7981 */ /* 0x000ea8000c1ef900 */
[----:B--2---:R-:W-:Y:S01]  /*0c70*/  CCTL.IVALL ;  /* 0x00000000ff00798f */ /* 0x004fe20002000000 */
[----:B------:R-:W-:Y:S05]  /*0c80*/  YIELD ;  /* 0x0000000000007946 */ /* 0x000fea0003800000 */
[----:B------:R-:W-:-:S13]  /*0c90*/  ISETP.NE.AND P4, PT, R10, R17, PT ;  /* 0x000000110a00720c */ /* 0x000fda0003f85270 */
[----:B------:R-:W-:Y:S05]  /*0ca0*/  @P4 BRA `(.L_x_2041) ;  /* 0xfffffffc00ec4947 */ /* 0x000fea000383ffff */
.L_x_2040:
        /* <DEDUP_REMOVED lines=14> */
.L_x_2043:
        /* <DEDUP_REMOVED lines=63> */
[----:B------:R-:W-:Y:S02]  /*1180*/  MOV R16, UR24 ;  /* 0x0000001800107c02 */ /* 0x000fe40008000f00 */
        /* <DEDUP_REMOVED lines=27> */
.L_x_2042:
        /* <DEDUP_REMOVED lines=32> */
[----:B------:R-:W-:Y:S02]  /*1540*/  ISETP.EQ.OR P6, PT, R10, UR18, P3 ;  /* 0x000000120a007c0c */ /* 0x000fe40009fc2670 */
[----:B------:R-:W-:Y:S02]  /*1550*/  MOV R8, UR10 ;  /* 0x0000000a00087c02 */ /* 0x000fe40008000f00 */
[----:B------:R-:W-:Y:S02]  /*1560*/  MOV R9, UR11 ;  /* 0x0000000b00097c02 */ /* 0x000fe40008000f00 */
[----:B------:R-:W-:-:S04]  /*1570*/  MOV R10, UR12 ;  /* 0x0000000c000a7c02 */ /* 0x000fc80008000f00 */
[----:B------:R-:W3:Y:S03]  /*1580*/  @!P5 LDG.E.64 R8, desc[UR14][R8.64] ;  /* 0x0000000e0808d981 */ /* 0x000ee6000c1e1b00 */
[----:B------:R-:W-:Y:S01]  /*1590*/  VOTEU.ALL UP3, P6 ;  /* 0x0000000000ff7886 */ /* 0x000fe20003060000 */
[----:B------:R-:W4:Y:S04]  /*15a0*/  @!P4 LDG.E.64 R10, desc[UR14][R10.64] ;  /* 0x0000000e0a0ac981 */ /* 0x000f28000c1e1b00 */
[----:B------:R-:W-:-:S04]  /*15b0*/  @!UP3 UIMAD UR9, UR9, UR19, UR6 ;  /* 0x000000130909b2a4 */ /* 0x000fc8000f8e0206 */
[----:B------:R-:W-:-:S06]  /*15c0*/  @!UP3 UIMAD.WIDE.U32 UR10, UR9, 0x8, UR16 ;  /* 0x00000008090ab8a5 */ /* 0x000fcc000f8e0010 */
[----:B------:R-:W-:Y:S02]  /*15d0*/  MOV R16, UR10 ;  /* 0x0000000a00107c02 */ /* 0x000fe40008000f00 */
        /* <DEDUP_REMOVED lines=11> */
.L_x_2044:
        /* <DEDUP_REMOVED lines=27> */
.L_x_2045:
        /* <DEDUP_REMOVED lines=13> */
.L_x_2046:
[----:B------:R-:W-:Y:S05]  /*1910*/  BSYNC.RECONVERGENT B0 ;  /* 0x0000000000007941 */ /* 0x000fea0003800200 */
.L_x_2039:
        /* <DEDUP_REMOVED lines=67> */
.L_x_2050:
[----:B------:R-:W-:Y:S05]  /*1d50*/  BSYNC.RECONVERGENT B1 ;  /* 0x0000000000017941 */ /* 0x000fea0003800200 */
.L_x_2049:
        /* <DEDUP_REMOVED lines=19> */
.L_x_2048:
        /* <DEDUP_REMOVED lines=31> */
.L_x_2053:
[----:B------:R-:W-:Y:S05]  /*2080*/  BSYNC.RECONVERGENT B1 ;  /* 0x0000000000017941 */ /* 0x000fea0003800200 */
.L_x_2052:
        /* <DEDUP_REMOVED lines=33> */
.L_x_2051:
[----:B------:R-:W-:Y:S05]  /*22a0*/  BSYNC.RECONVERGENT B0 ;  /* 0x0000000000007941 */ /* 0x000fea0003800200 */
.L_x_2047:
[----:B------:R-:W-:Y:S02]  /*22b0*/  UIADD3 UR8, UPT, UPT, UR19, UR8, URZ ;  /* 0x0000000813087290 */ /* 0x000fe4000fffe0ff */
[----:B------:R-:W-:Y:S02]  /*22c0*/  UIADD3 UR4, UPT, UPT, UR4, 0x1, URZ ;  /* 0x0000000104047890 */ /* 0x000fe4000fffe0ff */
[----:B------:R-:W-:-:S09]  /*22d0*/  UISETP.GE.AND UP1, UPT, UR8, UR7, UPT ;  /* 0x000000070800728c */ /* 0x000fd2000bf26270 */
[----:B------:R-:W-:Y:S05]  /*22e0*/  BRA.U !UP1, `(.L_x_2054) ;  /* 0xffffffdd09b07547 */ /* 0x000fea000b83ffff */
[----:B------:R-:W-:Y:S05]  /*22f0*/  EXIT ;  /* 0x000000000000794d */ /* 0x000fea0003800000 */
.L_x_2055:
        /* <DEDUP_REMOVED lines=16> */
.L_x_2524:


//--------------------- .text._Z35group_norm_nhwc_fwd_one_pass_kernelI11Fp16IOFp16WLi256ELi4ELi128EEv26Group_norm_nhwc_fwd_params --------------------------
	.section	.text._Z35group_norm_nhwc_fwd_one_pass_kernelI11Fp16IOFp16WLi256ELi4ELi128EEv26Group_norm_nhwc_fwd_params,"ax",@progbits
	.align	128
        .global         _Z35group_norm_nhwc_fwd_one_pass_kernelI11Fp16IOFp16WLi256ELi4ELi128EEv26Group_norm_nhwc_fwd_params
        .type           _Z35group_norm_nhwc_fwd_one_pass_kernelI11Fp16IOFp16WLi256ELi4ELi128EEv26Group_norm_nhwc_fwd_params,@function
        .size           _Z35group_norm_nhwc_fwd_one_pass_kernelI11Fp16IOFp16WLi256ELi4ELi128EEv26Group_norm_nhwc_fwd_params,(.L_x_2525 - _Z35group_norm_nhwc_fwd_one_pass_kernelI11Fp16IOFp16WLi256ELi4ELi128EEv26Group_norm_nhwc_fwd_params)
        .other          _Z35group_norm_nhwc_fwd_one_pass_kernelI11Fp16IOFp16WLi256ELi4ELi128EEv26Group_norm_nhwc_fwd_params,@"STO_CUDA_ENTRY STV_DEFAULT"
_Z35group_norm_nhwc_fwd_one_pass_kernelI11Fp16IOFp16WLi256ELi4ELi128EEv26Group_norm_nhwc_fwd_params:
.text._Z35group_norm_nhwc_fwd_one_pass_kernelI11Fp16IOFp16WLi256ELi4ELi128EEv26Group_norm_nhwc_fwd_params:
        /* <DEDUP_REMOVED lines=34> */
.L_x_2083:
[----:B0-----:R-:W0:Y:S01]  /*0220*/  LDCU UR5, c[0x0][0x3f8] ;  /* 0x00007f00ff0577ac */ /* 0x001e220008000800 */
[----:B------:R-:W-:Y:S01]  /*0230*/  IABS R8, UR9 ;  /* 0x0000000900087c13 */ /* 0x000fe20008000000 */
[C---:B------:R-:W-:Y:S01]  /*0240*/  VIADD R16, R22.reuse, 0x80 ;  /* 0x0000008016107836 */ /* 0x040fe20000000000 */
[----:B------:R-:W-:Y:S01]  /*0250*/  IADD3 R9, PT, PT, R22, 0x40, RZ ;  /* 0x0000004016097810 */ /* 0x000fe20007ffe0ff */
[----:B-1----:R-:W1:Y:S01]  /*0260*/  LDCU.64 UR14, c[0x0][0x3e8] ;  /* 0x00007d00ff0e77ac */ /* 0x002e620008000a00 */
[----:B------:R-:W-:Y:S02]  /*0270*/  R2UR UR12, R8 ;  /* 0x00000000080c72ca */ /* 0x000fe400000e0000 */
[----:B------:R-:W-:Y:S01]  /*0280*/  SHF.R.S32.HI R17, RZ, 0x1f, R16 ;  /* 0x0000001fff117819 */ /* 0x000fe20000011410 */
[----:B------:R-:W3:Y:S01]  /*0290*/  LDCU.64 UR18, c[0x0][0x3f0] ;  /* 0x00007e00ff1277ac */ /* 0x000ee20008000a00 */
        /* <DEDUP_REMOVED lines=157> */
.L_x_2057:
[----:B------:R-:W-:Y:S05]  /*0c70*/  BSYNC.RECONVERGENT B0 ;  /* 0x0000000000007941 */ /* 0x000fea0003800200 */
.L_x_2056:
        /* <DEDUP_REMOVED lines=16> */
.L_x_2059:
[----:B------:R-:W-:Y:S05]  /*0d80*/  BSYNC.RECONVERGENT B0 ;  /* 0x0000000000007941 */ /* 0x000fea0003800200 */
.L_x_2058:
        /* <DEDUP_REMOVED lines=16> */
[----:B-1----:R-:W-:Y:S01]  /*0e90*/  IMAD.U32 R18, RZ, RZ, UR14 ;  /* 0x0000000eff127e24 */ /* 0x002fe2000f8e00ff */
[----:B------:R-:W-:Y:S02]  /*0ea0*/  UIMAD.WIDE.U32 UR12, UR12, 0x8, UR18 ;  /* 0x000000080c0c78a5 */ /* 0x000fe4000f8e0012 */
[----:B------:R-:W-:-:S04]  /*0eb0*/  UIADD3 UR11, UPT, UPT, -UR11, 0x1, URZ ;  /* 0x000000010b0b7890 */ /* 0x000fc8000fffe1ff */
[----:B------:R-:W-:Y:S02]  /*0ec0*/  MOV R10, UR12 ;  /* 0x0000000c000a7c02 */ /* 0x000fe40008000f00 */
        /* <DEDUP_REMOVED lines=13> */
.L_x_2062:
[----:B------:R-:W2:Y:S04]  /*0fa0*/  LDG.E.STRONG.GPU R10, desc[UR16][R8.64] ;  /* 0x00000010080a7981 */ /* 0x000ea8000c1ef900 */
[----:B--2---:R-:W-:Y:S01]  /*0fb0*/  CCTL.IVALL ;  /* 0x00000000ff00798f */ /* 0x004fe20002000000 */
[----:B------:R-:W-:Y:S05]  /*0fc0*/  YIELD ;  /* 0x0000000000007946 */ /* 0x000fea0003800000 */
[----:B------:R-:W-:-:S13]  /*0fd0*/  ISETP.NE.AND P4, PT, R10, R19, PT ;  /* 0x000000130a00720c */ /* 0x000fda0003f85270 */
[----:B------:R-:W-:Y:S05]  /*0fe0*/  @P4 BRA `(.L_x_2062) ;  /* 0xfffffffc00ec4947 */ /* 0x000fea000383ffff */
.L_x_2061:
        /* <DEDUP_REMOVED lines=15> */
.L_x_2064:
[----:B------:R-:W-:Y:S01]  /*10e0*/  UIADD3 UR26, UPT, UPT, UR5, 0x1, URZ ;  /* 0x00000001051a7890 */ /* 0x000fe2000fffe0ff */
[----:B------:R-:W-:-:S05]  /*10f0*/  ISETP.EQ.OR P2, PT, RZ, UR14, P3 ;  /* 0x0000000eff007c0c */ /* 0x000fca0009f42670 */
[----:B------:R-:W-:-:S04]  /*1100*/  MOV R8, UR26 ;  /* 0x0000001a00087c02 */ /* 0x000fc80008000f00 */
        /* <DEDUP_REMOVED lines=15> */
[----:B------:R-:W-:-:S05]  /*1200*/  IMAD.U32 R18, RZ, RZ, UR26 ;  /* 0x0000001aff127e24 */ /* 0x000fca000f8e00ff */
[----:B------:R-:W-:-:S04]  /*1210*/  ISETP.EQ.OR P6, PT, R18, UR20, P3 ;  /* 0x0000001412007c0c */ /* 0x000fc80009fc2670 */
        /* <DEDUP_REMOVED lines=49> */
[----:B------:R-:W-:Y:S01]  /*1530*/  IMAD.U32 R18, RZ, RZ, UR26 ;  /* 0x0000001aff127e24 */ /* 0x000fe2000f8e00ff */
[----:B------:R-:W-:-:S06]  /*1540*/  MOV R19, UR27 ;  /* 0x0000001b00137c02 */ /* 0x000fcc0008000f00 */
        /* <DEDUP_REMOVED lines=20> */
.L_x_2063:
[----:B------:R-:W-:-:S04]  /*1690*/  LOP3.LUT R8, R0, 0x7, RZ, 0xc0, !PT ;  /* 0x0000000700087812 */ /* 0x000fc800078ec0ff */
        /* <DEDUP_REMOVED lines=39> */
[----:B0-----:R-:W-:Y:S02]  /*1910*/  MOV R18, UR14 ;  /* 0x0000000e00127c02 */ /* 0x001fe40008000f00 */
[----:B------:R-:W-:-:S06]  /*1920*/  MOV R19, UR15 ;  /* 0x0000000f00137c02 */ /* 0x000fcc0008000f00 */
[----:B------:R-:W3:Y:S01]  /*1930*/  @!P6 LDG.E.64 R18, desc[UR16][R18.64] ;  /* 0x000000101212e981 */ /* 0x000ee2000c1e1b00 */
[----:B------:R-:W-:Y:S01]  /*1940*/  MOV R28, UR5 ;  /* 0x00000005001c7c02 */ /* 0x000fe20008000f00 */
[----:B----4-:R-:W-:-:S04]  /*1950*/  @!P4 FADD.FTZ R16, R16, R8 ;  /* 0x000000081010c221 */ /* 0x010fc80000010000 */
[----:B------:R-:W-:Y:S02]  /*1960*/  VIADD R8, R28, 0x4 ;  /* 0x000000041c087836 */ /* 0x000fe40000000000 */
[----:B------:R-:W-:-:S03]  /*1970*/  @!P4 FADD.FTZ R17, R17, R9 ;  /* 0x000000091111c221 */ /* 0x000fc60000010000 */
[----:B------:R-:W-:Y:S01]  /*1980*/  R2UR UR5, R8 ;  /* 0x00000000080572ca */ /* 0x000fe200000e0000 */
[----:B--2---:R-:W-:Y:S01]  /*1990*/  @!P5 FADD.FTZ R16, R16, R10 ;  /* 0x0000000a1010d221 */ /* 0x004fe20000010000 */
[----:B------:R-:W-:-:S03]  /*19a0*/  @!P5 FADD.FTZ R17, R17, R11 ;  /* 0x0000000b1111d221 */ /* 0x000fc60000010000 */
[----:B---3--:R-:W-:Y:S01]  /*19b0*/  @!P6 FADD.FTZ R16, R16, R18 ;  /* 0x000000121010e221 */ /* 0x008fe20000010000 */
[----:B------:R-:W-:-:S09]  /*19c0*/  @!P6 FADD.FTZ R17, R17, R19 ;  /* 0x000000131111e221 */ /* 0x000fd20000010000 */
.L_x_2065:
        /* <DEDUP_REMOVED lines=28> */
.L_x_2066:
        /* <DEDUP_REMOVED lines=13> */
.L_x_2067:
[----:B------:R-:W-:Y:S05]  /*1c60*/  BSYNC.RECONVERGENT B0 ;  /* 0x0000000000007941 */ /* 0x000fea0003800200 */
.L_x_2060:
        /* <DEDUP_REMOVED lines=64> */
.L_x_2071:
[----:B------:R-:W-:Y:S05]  /*2070*/  BSYNC.RECONVERGENT B1 ;  /* 0x0000000000017941 */ /* 0x000fea0003800200 */
.L_x_2070:
[----:B------:R-:W-:Y:S01]  /*2080*/  VIADD R19, R22, 0x40 ;  /* 0x0000004016137836 */ /* 0x000fe20000000000 */
[----:B------:R-:W-:Y:S04]  /*2090*/  BSSY.RECONVERGENT B1, `(.L_x_2072) ;  /* 0x0000017000017945 */ /* 0x000fe80003800200 */
        /* <DEDUP_REMOVED lines=22> */
.L_x_2073:
[----:B------:R-:W-:Y:S05]  /*2200*/  BSYNC.RECONVERGENT B1 ;  /* 0x0000000000017941 */ /* 0x000fea0003800200 */
.L_x_2072:
[----:B------:R-:W-:Y:S01]  /*2210*/  SHF.R.S32.HI R4, RZ, 0x1f, R17 ;  /* 0x0000001fff047819 */ /* 0x000fe20000011411 */
[----:B------:R-:W-:Y:S01]  /*2220*/  BSSY.RECONVERGENT B1, `(.L_x_2074) ;  /* 0x000001a000017945 */ /* 0x000fe20003800200 */
[----:B------:R-:W-:Y:S02]  /*2230*/  ISETP.GE.U32.AND P1, PT, R17, UR12, PT ;  /* 0x0000000c11007c0c */ /* 0x000fe4000bf26070 */
[----:B01----:R-:W-:Y:S02]  /*2240*/  IADD3 R3, PT, PT, R22, 0xc0, RZ ;  /* 0x000000c016037810 */ /* 0x003fe40007ffe0ff */
[----:B------:R-:W-:Y:S02]  /*2250*/  ISETP.GE.AND.EX P1, PT, R4, UR13, PT, P1 ;  /* 0x0000000d04007c0c */ /* 0x000fe4000bf26310 */
[----:B------:R-:W-:Y:S02]  /*2260*/  ISETP.GE.U32.AND P2, PT, R3, UR12, PT ;  /* 0x0000000c03007c0c */ /* 0x000fe4000bf46070 */
[----:B------:R-:W-:-:S04]  /*2270*/  SHF.R.S32.HI R18, RZ, 0x1f, R3 ;  /* 0x0000001fff127819 */ /* 0x000fc80000011403 */
[----:B------:R-:W-:-:S05]  /*2280*/  ISETP.GE.AND.EX P2, PT, R18, UR13, PT, P2 ;  /* 0x0000000d12007c0c */ /* 0x000fca000bf46320 */
[----:B------:R-:W-:Y:S08]  /*2290*/  @P1 BRA `(.L_x_2075) ;  /* 0x0000000000481947 */ /* 0x000ff00003800000 */
[----:B------:R-:W0:Y:S01]  /*22a0*/  LDCU.64 UR10, c[0x0][0x3e0] ;  /* 0x00007c00ff0a77ac */ /* 0x000e220008000a00 */
[--C-:B------:R-:W-:Y:S01]  /*22b0*/  FADD.FTZ R6, R7, -R8.reuse ;  /* 0x8000000807067221 */ /* 0x100fe20000010000 */
[----:B------:R-:W-:Y:S02]  /*22c0*/  IMAD.MOV.U32 R5, RZ, RZ, R25 ;  /* 0x000000ffff057224 */ /* 0x000fe400078e0019 */
        /* <DEDUP_REMOVED lines=15> */
.L_x_2075:
[----:B------:R-:W-:Y:S05]  /*23c0*/  BSYNC.RECONVERGENT B1 ;  /* 0x0000000000017941 */ /* 0x000fea0003800200 */
.L_x_2074:
        /* <DEDUP_REMOVED lines=15> */
[----:B------:R-:W-:Y:S02]  /*24c0*/  F2FP.F16.F32.PACK_AB R3, R10, R3 ;  /* 0x000000030a03723e */ /* 0x000fe400000000ff */
[----:B------:R-:W-:-:S05]  /*24d0*/  LEA.HI.X R5, R24, UR13, R7, 0x1, P1 ;  /* 0x0000000d18057c11 */ /* 0x000fca00088f0c07 */
[----:B------:R1:W-:Y:S01]  /*24e0*/  STG.E desc[UR16][R4.64], R3 ;  /* 0x0000000304007986 */ /* 0x0003e2000c101910 */
[----:B------:R-:W-:Y:S05]  /*24f0*/  BRA `(.L_x_2076) ;  /* 0x0000000800187947 */ /* 0x000fea0003800000 */
.L_x_2069:
        /* <DEDUP_REMOVED lines=29> */
[----:B-1----:R-:W-:-:S03]  /*26d0*/  LEA R18, P2, R28, UR14, 0x1 ;  /* 0x0000000e1c127c11 */ /* 0x002fc6000f8408ff */
[----:B------:R-:W-:-:S05]  /*26e0*/  IMAD.IADD R19, R29, 0x1, R19 ;  /* 0x000000011d137824 */ /* 0x000fca00078e0213 */
[----:B------:R-:W-:-:S05]  /*26f0*/  LEA.HI.X R19, R28, UR15, R19, 0x1, P2 ;  /* 0x0000000f1c137c11 */ /* 0x000fca00090f0c13 */
[----:B------:R0:W-:Y:S02]  /*2700*/  STG.E desc[UR16][R18.64], R3 ;  /* 0x0000000312007986 */ /* 0x0001e4000c101910 */
.L_x_2078:
[----:B------:R-:W-:Y:S05]  /*2710*/  BSYNC.RECONVERGENT B1 ;  /* 0x0000000000017941 */ /* 0x000fea0003800200 */
.L_x_2077:
[C---:B0-----:R-:W-:Y:S01]  /*2720*/  IADD3 R18, PT, PT, R22.reuse, 0x40, RZ ;  /* 0x0000004016127810 */ /* 0x041fe20007ffe0ff */
[----:B------:R-:W-:Y:S01]  /*2730*/  BSSY.RECONVERGENT B1, `(.L_x_2079) ;  /* 0x0000022000017945 */ /* 0x000fe20003800200 */
[----:B------:R-:W-:Y:S02]  /*2740*/  IADD3 R3, PT, PT, R22, 0xc0, RZ ;  /* 0x000000c016037810 */ /* 0x000fe40007ffe0ff */
        /* <DEDUP_REMOVED lines=32> */
.L_x_2080:
[----:B------:R-:W-:Y:S05]  /*2950*/  BSYNC.RECONVERGENT B1 ;  /* 0x0000000000017941 */ /* 0x000fea0003800200 */
.L_x_2079:
        /* <DEDUP_REMOVED lines=21> */
[----:B------:R-:W-:Y:S01]  /*2ab0*/  MOV R5, R25 ;  /* 0x0000001900057202 */ /* 0x000fe20000000f00 */
[----:B-1----:R-:W-:Y:S01]  /*2ac0*/  FADD.FTZ R29, R4, 1 ;  /* 0x3f800000041d7421 */ /* 0x002fe20000010000 */
[----:B------:R-:W-:-:S03]  /*2ad0*/  IMAD.MOV.U32 R4, RZ, RZ, R26 ;  /* 0x000000ffff047224 */ /* 0x000fc600078e001a */
[----:B------:R-:W0:Y:S01]  /*2ae0*/  MUFU.RCP R7, R7 ;  /* 0x0000000700077308 */ /* 0x000e220000001000 */
[----:B------:R-:W-:-:S07]  /*2af0*/  IMAD.WIDE.U32 R4, R17, UR12, R4 ;  /* 0x0000000c11047c25 */ /* 0x000fce000f8e0004 */
        /* <DEDUP_REMOVED lines=8> */
.L_x_2082:
[----:B------:R-:W-:Y:S05]  /*2b80*/  BSYNC.RECONVERGENT B1 ;  /* 0x0000000000017941 */ /* 0x000fea0003800200 */
.L_x_2081:
        /* <DEDUP_REMOVED lines=29> */
.L_x_2076:
[----:B------:R-:W-:Y:S05]  /*2d60*/  BSYNC.RECONVERGENT B0 ;  /* 0x0000000000007941 */ /* 0x000fea0003800200 */
.L_x_2068:
[----:B------:R-:W-:Y:S02]  /*2d70*/  UIADD3 UR9, UPT, UPT, UR21, UR9, URZ ;  /* 0x0000000915097290 */ /* 0x000fe4000fffe0ff */
[----:B------:R-:W-:Y:S02]  /*2d80*/  UIADD3 UR4, UPT, UPT, UR4, 0x1, URZ ;  /* 0x0000000104047890 */ /* 0x000fe4000fffe0ff */
[----:B------:R-:W-:-:S09]  /*2d90*/  UISETP.GE.AND UP1, UPT, UR9, UR7, UPT ;  /* 0x000000070900728c */ /* 0x000fd2000bf26270 */
[----:B------:R-:W-:Y:S05]  /*2da0*/  BRA.U !UP1, `(.L_x_2083) ;  /* 0xffffffd5091c7547 */ /* 0x000fea000b83ffff */
[----:B------:R-:W-:Y:S05]  /*2db0*/  EXIT ;  /* 0x000000000000794d */ /* 0x000fea0003800000 */
.L_x_2084:
        /* <DEDUP_REMOVED lines=12> */
.L_x_2525:


//--------------------- .text._Z35group_norm_nhwc_fwd_one_pass_kernelI11Fp16IOFp16WLi512ELi4ELi128EEv26Group_norm_nhwc_fwd_params --------------------------
	.section	.text._Z35group_norm_nhwc_fwd_one_pass_kernelI11Fp16IOFp16WLi512ELi4ELi128EEv26Group_norm_nhwc_fwd_params,"ax",@progbits
	.align	128
        .global         _Z35group_norm_nhwc_fwd_one_pass_kernelI11Fp16IOFp16WLi512ELi4ELi128EEv26Group_norm_nhwc_fwd_params
        .type           _Z35group_norm_nhwc_fwd_one_pass_kernelI11Fp16IOFp16WLi512ELi4ELi128EEv26Group_norm_nhwc_fwd_params,@function
        .size           _Z35group_norm_nhwc_fwd_one_pass_kernelI11Fp16IOFp16WLi512ELi4ELi128EEv26Group_norm_nhwc_fwd_params,(.L_x_2526 - _Z35group_norm_nhwc_fwd_one_pass_kernelI11Fp16IOFp16WLi512ELi4ELi128EEv26Group_norm_nhwc_fwd_params)
        .other          _Z35group_norm_nhwc_fwd_one_pass_kernelI11Fp16IOFp16WLi512ELi4ELi128EEv26Group_norm_nhwc_fwd_params,@"STO_CUDA_ENTRY STV_DEFAULT"
_Z35group_norm_nhwc_fwd_one_pass_kernelI11Fp16IOFp16WLi512ELi4ELi128EEv26Group_norm_nhwc_fwd_params:
.text._Z35group_norm_nhwc_fwd_one_pass_kernelI11Fp16IOFp16WLi512ELi4ELi128EEv26Group_norm_nhwc_fwd_params:
        /* <DEDUP_REMOVED lines=42> */
.L_x_2128:
        /* <DEDUP_REMOVED lines=86> */
[C---:B----4-:R-:W-:Y:S02]  /*0800*/  @!P5 LEA R12, P6, R18.reuse, R12, 0x1 ;  /* 0x0000000c120cd211 */ /* 0x050fe400078c08ff */
[----:B------:R-:W-:Y:S02]  /*0810*/  ISETP.GE.U32.AND P4, PT, R35, UR14, PT ;  /* 0x0000000e23007c0c */ /* 0x000fe4000bf86070 */
[-C--:B-1----:R-:W-:Y:S01]  /*0820*/  @!P2 MOV R14, R42.reuse ;  /* 0x0000002a000ea202 */ /* 0x082fe20000000f00 */
[----:B------:R-:W-:Y:S01]  /*0830*/  @!P2 IMAD.MOV.U32 R15, RZ, RZ, R41 ;  /* 0x000000ffff0fa224 */ /* 0x000fe200078e0029 */
[----:B------:R-:W-:Y:S01]  /*0840*/  @!P5 LEA.HI.X R13, R18, R13, R17, 0x1, P6 ;  /* 0x0000000d120dd211 */ /* 0x000fe200030f0c11 */
[----:B------:R-:W-:Y:S01]  /*0850*/  @!P2 IMAD R19, R3, R11, R20 ;  /* 0x0000000b0313a224 */ /* 0x000fe200078e0214 */
[----:B------:R-:W-:Y:S01]  /*0860*/  @!P1 MOV R20, R42 ;  /* 0x0000002a00149202 */ /* 0x000fe20000000f00 */
[----:B---3--:R-:W-:Y:S01]  /*0870*/  @!P1 IMAD R17, R29, R6, RZ ;  /* 0x000000061d119224 */ /* 0x008fe200078e02ff */
[----:B------:R-:W-:Y:S01]  /*0880*/  @!P1 MOV R21, R41 ;  /* 0x0000002900159202 */ /* 0x000fe20000000f00 */
[----:B------:R-:W-:Y:S01]  /*0890*/  @!P2 IMAD.WIDE.U32 R10, R3, R10, R14 ;  /* 0x0000000a030aa225 */ /* 0x000fe200078e000e */
[----:B------:R-:W-:Y:S01]  /*08a0*/  ISETP.GE.AND.EX P4, PT, R23, UR15, PT, P4 ;  /* 0x0000000f17007c0c */ /* 0x000fe2000bf86340 */
[----:B------:R-:W1:Y:S02]  /*08b0*/  @!P3 LDC.64 R14, c[0x0][0x3e0] ;  /* 0x0000f800ff0ebb82 */ /* 0x000e640000000a00 */
[----:B------:R-:W-:-:S02]  /*08c0*/  @!P1 IMAD R25, R38, R7, R17 ;  /* 0x0000000726199224 */ /* 0x000fc400078e0211 */
[----:B------:R-:W-:Y:S01]  /*08d0*/  HFMA2 R17, -RZ, RZ, 0, 0 ;  /* 0x00000000ff117431 */ /* 0x000fe200000001ff */
[----:B------:R-:W-:Y:S01]  /*08e0*/  @!P2 IADD3 R3, PT, PT, R11, R19, RZ ;  /* 0x000000130b03a210 */ /* 0x000fe20007ffe0ff */
[----:B------:R-:W-:Y:S01]  /*08f0*/  @!P1 IMAD.WIDE.U32 R6, R38, R6, R20 ;  /* 0x0000000626069225 */ /* 0x000fe200078e0014 */
[----:B0-----:R-:W-:-:S03]  /*0900*/  @!P2 LEA R18, P6, R10, R8, 0x1 ;  /* 0x000000080a12a211 */ /* 0x001fc600078c08ff */
[----:B------:R0:W3:Y:S01]  /*0910*/  @!P5 LDG.E R17, desc[UR16][R12.64] ;  /* 0x000000100c11d981 */ /* 0x0000e2000c1e1900 */
[----:B------:R-:W-:Y:S02]  /*0920*/  @!P2 LEA.HI.X R19, R10, R9, R3, 0x1, P6 ;  /* 0x000000090a13a211 */ /* 0x000fe400030f0c03 */
[----:B------:R-:W-:Y:S01]  /*0930*/  @!P1 IADD3 R3, PT, PT, R7, R25, RZ ;  /* 0x0000001907039210 */ /* 0x000fe20007ffe0ff */
[----:B------:R-:W4:Y:S01]  /*0940*/  @!P4 LDC.64 R10, c[0x0][0x390] ;  /* 0x0000e400ff0acb82 */ /* 0x000f220000000a00 */
[----:B-----5:R-:W-:Y:S02]  /*0950*/  @!P1 LEA R8, P6, R6, R4, 0x1 ;  /* 0x0000000406089211 */ /* 0x020fe400078c08ff */
[----:B------:R-:W-:Y:S02]  /*0960*/  ISETP.GE.U32.AND P5, PT, R34, UR14, PT ;  /* 0x0000000e22007c0c */ /* 0x000fe4000bfa6070 */
[----:B------:R-:W-:-:S03]  /*0970*/  @!P1 LEA.HI.X R9, R6, R5, R3, 0x1, P6 ;  /* 0x0000000506099211 */ /* 0x000fc600030f0c03 */
[----:B0-----:R-:W0:Y:S01]  /*0980*/  @!P4 LDC.64 R12, c[0x0][0x3e0] ;  /* 0x0000f800ff0ccb82 */ /* 0x001e220000000a00 */
[----:B------:R-:W-:Y:S02]  /*0990*/  ISETP.GE.AND.EX P5, PT, R0, UR15, PT, P5 ;  /* 0x0000000f00007c0c */ /* 0x000fe4000bfa6350 */
[----:B------:R-:W-:-:S05]  /*09a0*/  ISETP.GE.U32.AND P6, PT, R33, UR14, PT ;  /* 0x0000000e21007c0c */ /* 0x000fca000bfc6070 */
        /* <DEDUP_REMOVED lines=34> */
[-C--:B----4-:R-:W-:Y:S01]  /*0bd0*/  @!P6 IMAD R22, R2, R8.reuse, RZ ;  /* 0x000000080216e224 */ /* 0x090fe200078e02ff */
[----:B-1----:R-:W-:Y:S01]  /*0be0*/  MOV R18, RZ ;  /* 0x000000ff00127202 */ /* 0x002fe20000000f00 */
[----:B------:R-:W-:Y:S01]  /*0bf0*/  @!P6 IMAD.WIDE.U32 R4, R33, R8, R4 ;  /* 0x000000082104e225 */ /* 0x000fe200078e0004 */
[----:B------:R-:W-:Y:S02]  /*0c00*/  @!P5 IADD3 R3, PT, PT, R25, R3, RZ ;  /* 0x000000031903d210 */ /* 0x000fe40007ffe0ff */
[C---:B0-----:R-:W-:Y:S01]  /*0c10*/  @!P5 LEA R14, P2, R24.reuse, R14, 0x1 ;  /* 0x0000000e180ed211 */ /* 0x041fe200078408ff */
[----:B------:R-:W-:Y:S01]  /*0c20*/  @!P6 IMAD R9, R33, R9, R22 ;  /* 0x000000092109e224 */ /* 0x000fe200078e0216 */
[----:B------:R-:W4:Y:S01]  /*0c30*/  @!P4 LDG.E R18, desc[UR16][R10.64] ;  /* 0x000000100a12c981 */ /* 0x000f22000c1e1900 */
[----:B------:R-:W-:Y:S01]  /*0c40*/  HFMA2 R13, -RZ, RZ, 0, 0 ;  /* 0x00000000ff0d7431 */ /* 0x000fe200000001ff */
[----:B------:R-:W-:Y:S02]  /*0c50*/  @!P5 LEA.HI.X R15, R24, R15, R3, 0x1, P2 ;  /* 0x0000000f180fd211 */ /* 0x000fe400010f0c03 */
[----:B------:R-:W-:-:S02]  /*0c60*/  @!P6 IADD3 R3, PT, PT, R5, R9, RZ ;  /* 0x000000090503e210 */ /* 0x000fc40007ffe0ff */
        /* <DEDUP_REMOVED lines=92> */
.L_x_2086:
[----:B------:R-:W-:Y:S05]  /*1230*/  BSYNC.RECONVERGENT B0 ;  /* 0x0000000000007941 */ /* 0x000fea0003800200 */
.L_x_2085:
        /* <DEDUP_REMOVED lines=16> */
.L_x_2088:
[----:B------:R-:W-:Y:S05]  /*1340*/  BSYNC.RECONVERGENT B0 ;  /* 0x0000000000007941 */ /* 0x000fea0003800200 */
.L_x_2087:
        /* <DEDUP_REMOVED lines=33> */
.L_x_2091:
[----:B----4-:R-:W2:Y:S04]  /*1560*/  LDG.E.STRONG.GPU R14, desc[UR16][R12.64] ;  /* 0x000000100c0e7981 */ /* 0x010ea8000c1ef900 */
[----:B--2---:R-:W-:Y:S01]  /*1570*/  CCTL.IVALL ;  /* 0x00000000ff00798f */ /* 0x004fe20002000000 */
[----:B------:R-:W-:Y:S05]  /*1580*/  YIELD ;  /* 0x0000000000007946 */ /* 0x000fea0003800000 */
[----:B------:R-:W-:-:S13]  /*1590*/  ISETP.NE.AND P4, PT, R14, R27, PT ;  /* 0x0000001b0e00720c */ /* 0x000fda0003f85270 */
[----:B------:R-:W-:Y:S05]  /*15a0*/  @P4 BRA `(.L_x_2091) ;  /* 0xfffffffc00ec4947 */ /* 0x000fea000383ffff */
.L_x_2090:
        /* <DEDUP_REMOVED lines=15> */
.L_x_2093:
        /* <DEDUP_REMOVED lines=91> */
.L_x_2092:
        /* <DEDUP_REMOVED lines=52> */
.L_x_2094:
        /* <DEDUP_REMOVED lines=28> */
.L_x_2095:
        /* <DEDUP_REMOVED lines=13> */
.L_x_2096:
[----:B------:R-:W-:Y:S05]  /*2220*/  BSYNC.RECONVERGENT B0 ;  /* 0x0000000000007941 */ /* 0x000fea0003800200 */
.L_x_2089:
        /* <DEDUP_REMOVED lines=38> */
[----:B----4-:R-:W-:Y:S02]  /*2490*/  HADD2.F32 R13, -RZ, R44.H0_H0 ;  /* 0x2000002cff0d7230 */ /* 0x010fe40000004100 */
[----:B-----5:R-:W-:Y:S02]  /*24a0*/  HADD2.F32 R14, -RZ, R26.H0_H0 ;  /* 0x2000001aff0e7230 */ /* 0x020fe40000004100 */
[----:B------:R-:W-:Y:S01]  /*24b0*/  HADD2.F32 R15, -RZ, R45.H0_H0 ;  /* 0x2000002dff0f7230 */ /* 0x000fe20000004100 */
        /* <DEDUP_REMOVED lines=26> */
.L_x_2100:
[----:B------:R-:W-:Y:S05]  /*2660*/  BSYNC.RECONVERGENT B1 ;  /* 0x0000000000017941 */ /* 0x000fea0003800200 */
.L_x_2099:
        /* <DEDUP_REMOVED lines=24> */
.L_x_2102:
[----:B------:R-:W-:Y:S05]  /*27f0*/  BSYNC.RECONVERGENT B1 ;  /* 0x0000000000017941 */ /* 0x000fea0003800200 */
.L_x_2101:
        /* <DEDUP_REMOVED lines=34> */
.L_x_2104:
[----:B------:R-:W-:Y:S05]  /*2a20*/  BSYNC.RECONVERGENT B1 ;  /* 0x0000000000017941 */ /* 0x000fea0003800200 */
.L_x_2103:
        /* <DEDUP_REMOVED lines=20> */
.L_x_2106:
[----:B------:R-:W-:Y:S05]  /*2b70*/  BSYNC.RECONVERGENT B1 ;  /* 0x0000000000017941 */ /* 0x000fea0003800200 */
.L_x_2105:
        /* <DEDUP_REMOVED lines=20> */
.L_x_2108:
[----:B------:R-:W-:Y:S05]  /*2cc0*/  BSYNC.RECONVERGENT B1 ;  /* 0x0000000000017941 */ /* 0x000fea0003800200 */
.L_x_2107:
        /* <DEDUP_REMOVED lines=20> */
.L_x_2110:
[----:B------:R-:W-:Y:S05]  /*2e10*/  BSYNC.RECONVERGENT B1 ;  /* 0x0000000000017941 */ /* 0x000fea0003800200 */
.L_x_2109:
        /* <DEDUP_REMOVED lines=20> */
.L_x_2112:
[----:B------:R-:W-:Y:S05]  /*2f60*/  BSYNC.RECONVERGENT B1 ;  /* 0x0000000000017941 */ /* 0x000fea0003800200 */
.L_x_2111:
        /* <DEDUP_REMOVED lines=19> */
.L_x_2098:
        /* <DEDUP_REMOVED lines=33> */
.L_x_2115:
[----:B------:R-:W-:Y:S05]  /*32b0*/  BSYNC.RECONVERGENT B1 ;  /* 0x0000000000017941 */ /* 0x000fea0003800200 */
.L_x_2114:
[----:B------:R-:W-:Y:S01]  /*32c0*/  SHF.R.S32.HI R4, RZ, 0x1f, R24 ;  /* 0x0000001fff047819 */ /* 0x000fe20000011418 */
[----:B------:R-:W-:Y:S01]  /*32d0*/  BSSY.RECONVERGENT B1, `(.L_x_2116) ;  /* 0x0000021000017945 */ /* 0x000fe20003800200 */
[C---:B0-----:R-:W-:Y:S01]  /*32e0*/  VIADD R3, R38.reuse, 0x80 ;  /* 0x0000008026037836 */ /* 0x041fe20000000000 */
[----:B------:R-:W-:Y:S02]  /*32f0*/  IADD3 R25, PT, PT, R38, 0xc0, RZ ;  /* 0x000000c026197810 */ /* 0x000fe40007ffe0ff */
[----:B------:R-:W-:-:S13]  /*3300*/  ISETP.GE.AND.EX P2, PT, R4, UR19, PT, P2 ;  /* 0x0000001304007c0c */ /* 0x000fda000bf46320 */
        /* <DEDUP_REMOVED lines=29> */
.L_x_2117:
[----:B------:R-:W-:Y:S05]  /*34e0*/  BSYNC.RECONVERGENT B1 ;  /* 0x0000000000017941 */ /* 0x000fea0003800200 */
.L_x_2116:
        /* <DEDUP_REMOVED lines=44> */
.L_x_2119:
[----:B------:R-:W-:Y:S05]  /*37b0*/  BSYNC.RECONVERGENT B1 ;  /* 0x0000000000017941 */ /* 0x000fea0003800200 */
.L_x_2118:
        /* <DEDUP_REMOVED lines=30> */
.L_x_2121:
[----:B------:R-:W-:Y:S05]  /*39a0*/  BSYNC.RECONVERGENT B1 ;  /* 0x0000000000017941 */ /* 0x000fea0003800200 */
.L_x_2120:
        /* <DEDUP_REMOVED lines=30> */
.L_x_2123:
[----:B------:R-:W-:Y:S05]  /*3b90*/  BSYNC.RECONVERGENT B1 ;  /* 0x0000000000017941 */ /* 0x000fea0003800200 */
.L_x_2122:
        /* <DEDUP_REMOVED lines=30> */
.L_x_2125:
[----:B------:R-:W-:Y:S05]  /*3d80*/  BSYNC.RECONVERGENT B1 ;  /* 0x0000000000017941 */ /* 0x000fea0003800200 */
.L_x_2124:
        /* <DEDUP_REMOVED lines=30> */
.L_x_2127:
[----:B------:R-:W-:Y:S05]  /*3f70*/  BSYNC.RECONVERGENT B1 ;  /* 0x0000000000017941 */ /* 0x000fea0003800200 */
.L_x_2126:
        /* <DEDUP_REMOVED lines=29> */
.L_x_2113:
[----:B------:R-:W-:Y:S05]  /*4150*/  BSYNC.RECONVERGENT B0 ;  /* 0x0000000000007941 */ /* 0x000fea0003800200 */
.L_x_2097:
[----:B------:R-:W-:Y:S02]  /*4160*/  UIADD3 UR9, UPT, UPT, UR21, UR9, URZ ;  /* 0x0000000915097290 */ /* 0x000fe4000fffe0ff */
[----:B------:R-:W-:Y:S02]  /*4170*/  UIADD3 UR4, UPT, UPT, UR4, 0x1, URZ ;  /* 0x0000000104047890 */ /* 0x000fe4000fffe0ff */
[----:B------:R-:W-:-:S09]  /*4180*/  UISETP.GE.AND UP1, UPT, UR9, UR7, UPT ;  /* 0x000000070900728c */ /* 0x000fd2000bf26270 */
[----:B------:R-:W-:Y:S05]  /*4190*/  BRA.U !UP1, `(.L_x_2128) ;  /* 0xffffffc109407547 */ /* 0x000fea000b83ffff */
[----:B------:R-:W-:Y:S05]  /*41a0*/  EXIT ;  /* 0x000000000000794d */ /* 0x000fea0003800000 */
.L_x_2129:
        /* <DEDUP_REMOVED lines=13> */
.L_x_2526:


//--------------------- .text._Z35group_norm_nhwc_fwd_one_pass_kernelI11Fp32IOFp32WLi64ELi4ELi128EEv26Group_norm_nhwc_fwd_params --------------------------
	.section	.text._Z35group_norm_nhwc_fwd_one_pass_kernelI11Fp32IOFp32WLi64ELi4ELi128EEv26Group_norm_nhwc_fwd_params,"ax",@progbits
	.align	128
        .global         _Z35group_norm_nhwc_fwd_one_pass_kernelI11Fp32IOFp32WLi64ELi4ELi128EEv26Group_norm_nhwc_fwd_params
        .type           _Z35group_norm_nhwc_fwd_one_pass_kernelI11Fp32IOFp32WLi64ELi4ELi128EEv26Group_norm_nhwc_fwd_params,@function
        .size           _Z35group_norm_nhwc_fwd_one_pass_kernelI11Fp32IOFp32WLi64ELi4ELi128EEv26Group_norm_nhwc_fwd_params,(.L_x_2527 - _Z35group_norm_nhwc_fwd_one_pass_kernelI11Fp32IOFp32WLi64ELi4ELi128EEv26Group_norm_nhwc_fwd_params)
        .other          _Z35group_norm_nhwc_fwd_one_pass_kernelI11Fp32IOFp32WLi64ELi4ELi128EEv26Group_norm_nhwc_fwd_params,@"STO_CUDA_ENTRY STV_DEFAULT"
_Z35group_norm_nhwc_fwd_one_pass_kernelI11Fp32IOFp32WLi64ELi4ELi128EEv26Group_norm_nhwc_fwd_params:
.text._Z35group_norm_nhwc_fwd_one_pass_kernelI11Fp32IOFp32WLi64ELi4ELi128EEv26Group_norm_nhwc_fwd_params:
        /* <DEDUP_REMOVED lines=34> */
.L_x_2145:
        /* <DEDUP_REMOVED lines=46> */
[----:B------:R-:W-:Y:S01]  /*0500*/  IMAD.IADD R23, R15, 0x1, R23 ;  /* 0x000000010f177824 */ /* 0x000fe200078e0217 */
[----:B------:R-:W-:Y:S01]  /*0510*/  CS2R R16, SRZ ;  /* 0x0000000000107805 */ /* 0x000fe2000001ff00 */
[C---:B------:R-:W-:Y:S02]  /*0520*/  @!P1 IMAD R13, R4.reuse, R11, R12 ;  /* 0x0000000b040d9224 */ /* 0x040fe400078e020c */
[----:B------:R-:W-:-:S04]  /*0530*/  @!P1 IMAD.WIDE.U32 R10, R4, R10, R22 ;  /* 0x0000000a040a9225 */ /* 0x000fc800078e0016 */
[----:B------:R-:W-:Y:S01]  /*0540*/  @!P1 IMAD.IADD R11, R11, 0x1, R13 ;  /* 0x000000010b0b9824 */ /* 0x000fe200078e020d */
[----:B--2---:R-:W-:-:S04]  /*0550*/  @!P1 LEA R8, P2, R10, R8, 0x2 ;  /* 0x000000080a089211 */ /* 0x004fc800078410ff */
[----:B------:R-:W-:-:S05]  /*0560*/  @!P1 LEA.HI.X R9, R10, R9, R11, 0x2, P2 ;  /* 0x000000090a099211 */ /* 0x000fca00010f140b */
[----:B------:R-:W2:Y:S01]  /*0570*/  @!P1 LDG.E.64 R16, desc[UR16][R8.64] ;  /* 0x0000001008109981 */ /* 0x000ea2000c1e1b00 */
[C---:B------:R-:W-:Y:S01]  /*0580*/  ISETP.GT.AND P1, PT, R3.reuse, 0x1e, PT ;  /* 0x0000001e0300780c */ /* 0x040fe20003f24270 */
[----:B------:R-:W-:Y:S01]  /*0590*/  BSSY.RECONVERGENT B0, `(.L_x_2130) ;  /* 0x0000023000007945 */ /* 0x000fe20003800200 */
[----:B------:R-:W-:Y:S01]  /*05a0*/  ISETP.GT.AND P2, PT, R3, 0xf, PT ;  /* 0x0000000f0300780c */ /* 0x000fe20003f44270 */
[C---:B--2---:R-:W-:Y:S01]  /*05b0*/  FMUL.FTZ R12, R16.reuse, R16 ;  /* 0x00000010100c7220 */ /* 0x044fe20000410000 */
[----:B------:R-:W-:-:S03]  /*05c0*/  FADD.FTZ R10, R16, R17 ;  /* 0x00000011100a7221 */ /* 0x000fc60000010000 */
[----:B------:R-:W-:Y:S01]  /*05d0*/  FFMA.FTZ R12, R17, R17, R12 ;  /* 0x00000011110c7223 */ /* 0x000fe2000001000c */
[----:B------:R-:W-:-:S03]  /*05e0*/  FADD.FTZ R10, RZ, R10 ;  /* 0x0000000aff0a7221 */ /* 0x000fc60000010000 */
[----:B------:R-:W-:Y:S02]  /*05f0*/  FADD.FTZ R11, RZ, R12 ;  /* 0x0000000cff0b7221 */ /* 0x000fe40000010000 */
        /* <DEDUP_REMOVED lines=28> */
.L_x_2131:
[----:B------:R-:W-:Y:S05]  /*07c0*/  BSYNC.RECONVERGENT B0 ;  /* 0x0000000000007941 */ /* 0x000fea0003800200 */
.L_x_2130:
        /* <DEDUP_REMOVED lines=16> */
.L_x_2133:
[----:B------:R-:W-:Y:S05]  /*08d0*/  BSYNC.RECONVERGENT B0 ;  /* 0x0000000000007941 */ /* 0x000fea0003800200 */
.L_x_2132:
        /* <DEDUP_REMOVED lines=33> */
.L_x_2136:
[----:B------:R-:W2:Y:S04]  /*0af0*/  LDG.E.STRONG.GPU R10, desc[UR16][R8.64] ;  /* 0x00000010080a7981 */ /* 0x000ea8000c1ef900 */
[----:B--2---:R-:W-:Y:S01]  /*0b00*/  CCTL.IVALL ;  /* 0x00000000ff00798f */ /* 0x004fe20002000000 */
[----:B------:R-:W-:Y:S05]  /*0b10*/  YIELD ;  /* 0x0000000000007946 */ /* 0x000fea0003800000 */
[----:B------:R-:W-:-:S13]  /*0b20*/  ISETP.NE.AND P2, PT, R10, R19, PT ;  /* 0x000000130a00720c */ /* 0x000fda0003f45270 */
[----:B------:R-:W-:Y:S05]  /*0b30*/  @P2 BRA `(.L_x_2136) ;  /* 0xfffffffc00ec2947 */ /* 0x000fea000383ffff */
.L_x_2135:
        /* <DEDUP_REMOVED lines=14> */
.L_x_2138:
        /* <DEDUP_REMOVED lines=24> */
[----:B--2---:R-:W-:Y:S01]  /*0da0*/  MOV R19, UR29 ;  /* 0x0000001d00137c02 */ /* 0x004fe20008000f00 */
[----:B------:R-:W2:Y:S01]  /*0db0*/  @!P2 LDG.E.64 R10, desc[UR16][R10.64] ;  /* 0x000000100a0aa981 */ /* 0x000ea2000c1e1b00 */
[----:B------:R-:W-:Y:S01]  /*0dc0*/  IMAD.U32 R20, RZ, RZ, UR26 ;  /* 0x0000001aff147e24 */ /* 0x000fe2000f8e00ff */
[----:B------:R-:W-:-:S03]  /*0dd0*/  MOV R21, UR27 ;  /* 0x0000001b00157c02 */ /* 0x000fc60008000f00 */
[----:B------:R-:W4:Y:S04]  /*0de0*/  @!P6 LDG.E.64 R18, desc[UR16][R18.64] ;  /* 0x000000101212e981 */ /* 0x000f28000c1e1b00 */
        /* <DEDUP_REMOVED lines=15> */
[----:B----4-:R-:W-:Y:S01]  /*0ee0*/  @!P6 FADD.FTZ R12, R12, R18 ;  /* 0x000000120c0ce221 */ /* 0x010fe20000010000 */
        /* <DEDUP_REMOVED lines=46> */
.L_x_2137:
[----:B------:R-:W-:-:S04]  /*11d0*/  LOP3.LUT R8, R0, 0x7, RZ, 0xc0, !PT ;  /* 0x0000000700087812 */ /* 0x000fc800078ec0ff */
[----:B------:R-:W-:-:S13]  /*11e0*/  ISETP.NE.AND P1, PT, R8, RZ, PT ;  /* 0x000000ff0800720c */ /* 0x000fda0003f25270 */
[----:B------:R-:W-:Y:S05]  /*11f0*/  @!P1 BRA `(.L_x_2134) ;  /* 0x0000000400689947 */ /* 0x000fea0003800000 */
[----:B------:R-:W-:-:S04]  /*1200*/  LOP3.LUT R20, R0, 0x3, RZ, 0xc0, !PT ;  /* 0x0000000300147812 */ /* 0x000fc800078ec0ff */
        /* <DEDUP_REMOVED lines=24> */
[----:B-1----:R-:W-:Y:S02]  /*1390*/  MOV R18, UR12 ;  /* 0x0000000c00127c02 */ /* 0x002fe40008000f00 */
[----:B--2---:R-:W-:-:S06]  /*13a0*/  MOV R19, UR13 ;  /* 0x0000000d00137c02 */ /* 0x004fcc0008000f00 */
[----:B------:R-:W2:Y:S01]  /*13b0*/  @!P2 LDG.E.64 R18, desc[UR16][R18.64] ;  /* 0x000000101212a981 */ /* 0x000ea2000c1e1b00 */
[----:B0--3--:R-:W-:Y:S01]  /*13c0*/  @!P6 FADD.FTZ R12, R12, R8 ;  /* 0x000000080c0ce221 */ /* 0x009fe20000010000 */
[----:B------:R-:W-:Y:S01]  /*13d0*/  @!P6 FADD.FTZ R13, R13, R9 ;  /* 0x000000090d0de221 */ /* 0x000fe20000010000 */
[----:B------:R-:W-:Y:S01]  /*13e0*/  ISETP.EQ.OR P6, PT, R10, UR15, P4 ;  /* 0x0000000f0a007c0c */ /* 0x000fe2000a7c2670 */
[----:B------:R-:W-:Y:S01]  /*13f0*/  IMAD.U32 R9, RZ, RZ, UR11 ;  /* 0x0000000bff097e24 */ /* 0x000fe2000f8e00ff */
[----:B------:R-:W-:-:S06]  /*1400*/  MOV R8, UR10 ;  /* 0x0000000a00087c02 */ /* 0x000fcc0008000f00 */
[----:B------:R-:W3:Y:S05]  /*1410*/  @!P5 LDG.E.64 R8, desc[UR16][R8.64] ;  /* 0x000000100808d981 */ /* 0x000eea000c1e1b00 */
[----:B------:R-:W-:-:S05]  /*1420*/  VOTEU.ALL UP2, P6 ;  /* 0x0000000000ff7886 */ /* 0x000fca0003040000 */
[----:B------:R-:W-:-:S04]  /*1430*/  @!UP2 UIMAD UR14, UR14, UR21, UR6 ;  /* 0x000000150e0ea2a4 */ /* 0x000fc8000f8e0206 */
[----:B------:R-:W-:-:S06]  /*1440*/  @!UP2 UIMAD.WIDE.U32 UR10, UR14, 0x8, UR18 ;  /* 0x000000080e0aa8a5 */ /* 0x000fcc000f8e0012 */
[----:B------:R-:W-:Y:S01]  /*1450*/  IMAD.U32 R10, RZ, RZ, UR10 ;  /* 0x0000000aff0a7e24 */ /* 0x000fe2000f8e00ff */
[----:B------:R-:W-:-:S06]  /*1460*/  MOV R11, UR11 ;  /* 0x0000000b000b7c02 */ /* 0x000fcc0008000f00 */
[----:B------:R-:W4:Y:S01]  /*1470*/  @!P6 LDG.E.64 R10, desc[UR16][R10.64] ;  /* 0x000000100a0ae981 */ /* 0x000f22000c1e1b00 */
[----:B------:R-:W-:-:S05]  /*1480*/  MOV R21, UR5 ;  /* 0x0000000500157c02 */ /* 0x000fca0008000f00 */
[----:B------:R-:W-:-:S05]  /*1490*/  VIADD R21, R21, 0x4 ;  /* 0x0000000415157836 */ /* 0x000fca0000000000 */
[----:B------:R-:W-:Y:S01]  /*14a0*/  R2UR UR5, R21 ;  /* 0x00000000150572ca */ /* 0x000fe200000e0000 */
[----:B---3--:R-:W-:Y:S01]  /*14b0*/  @!P5 FADD.FTZ R12, R12, R8 ;  /* 0x000000080c0cd221 */ /* 0x008fe20000010000 */
[----:B------:R-:W-:-:S03]  /*14c0*/  @!P5 FADD.FTZ R13, R13, R9 ;  /* 0x000000090d0dd221 */ /* 0x000fc60000010000 */
[----:B--2---:R-:W-:Y:S01]  /*14d0*/  @!P2 FADD.FTZ R12, R12, R18 ;  /* 0x000000120c0ca221 */ /* 0x004fe20000010000 */
[----:B------:R-:W-:-:S03]  /*14e0*/  @!P2 FADD.FTZ R13, R13, R19 ;  /* 0x000000130d0da221 */ /* 0x000fc60000010000 */
[----:B----4-:R-:W-:Y:S01]  /*14f0*/  @!P6 FADD.FTZ R12, R12, R10 ;  /* 0x0000000a0c0ce221 */ /* 0x010fe20000010000 */
[----:B------:R-:W-:-:S07]  /*1500*/  @!P6 FADD.FTZ R13, R13, R11 ;  /* 0x0000000b0d0de221 */ /* 0x000fce0000010000 */
.L_x_2139:
        /* <DEDUP_REMOVED lines=27> */
.L_x_2140:
        /* <DEDUP_REMOVED lines=13> */
.L_x_2141:
[----:B------:R-:W-:Y:S05]  /*1790*/  BSYNC.RECONVERGENT B0 ;  /* 0x0000000000007941 */ /* 0x000fea0003800200 */
.L_x_2134:
[----:B------:R-:W4:Y:S01]  /*17a0*/  S2UR UR10, SR_CgaCtaId ;  /* 0x00000000000a79c3 */ /* 0x000f220000008800 */
[----:B------:R-:W5:Y:S01]  /*17b0*/  LDCU UR11, c[0x0][0x414] ;  /* 0x00008280ff0b77ac */ /* 0x000f620008000800 */
[----:B-1----:R-:W-:Y:S01]  /*17c0*/  IMAD.SHL.U32 R18, R2, 0x2, RZ ;  /* 0x0000000202127824 */ /* 0x002fe200078e00ff */
[----:B--2---:R-:W-:Y:S01]  /*17d0*/  MOV R19, UR9 ;  /* 0x0000000900137c02 */ /* 0x004fe20008000f00 */
[----:B------:R-:W-:-:S03]  /*17e0*/  UMOV UR5, 0x400 ;  /* 0x0000040000057882 */ /* 0x000fc60000000000 */
[----:B------:R-:W-:Y:S01]  /*17f0*/  LOP3.LUT R18, R18, 0x2, RZ, 0xc0, !PT ;  /* 0x0000000212127812 */ /* 0x000fe200078ec0ff */
[----:B------:R-:W1:Y:S03]  /*1800*/  @P0 LDC.64 R20, c[0x0][0x388] ;  /* 0x0000e200ff140b82 */ /* 0x000e660000000a00 */
[----:B------:R-:W-:-:S05]  /*1810*/  IADD3 R7, PT, PT, R18, R7, RZ ;  /* 0x0000000712077210 */ /* 0x000fca0007ffe0ff */
[----:B------:R-:W2:Y:S01]  /*1820*/  LDC.64 R10, c[0x0][0x398] ;  /* 0x0000e600ff0a7b82 */ /* 0x000ea20000000a00 */
[----:B-----5:R-:W-:Y:S01]  /*1830*/  @P0 FMUL.FTZ R18, R12, UR11 ;  /* 0x0000000b0c120c20 */ /* 0x020fe20008410000 */
[----:B----4-:R-:W-:-:S06]  /*1840*/  ULEA UR5, UR10, UR5, 0x18 ;  /* 0x000000050a057291 */ /* 0x010fcc000f8ec0ff */
[----:B------:R-:W4:Y:S01]  /*1850*/  LDC.64 R8, c[0x0][0x3a0] ;  /* 0x0000e800ff087b82 */ /* 0x000f220000000a00 */
[----:B-1----:R-:W-:-:S04]  /*1860*/  @P0 IMAD.WIDE R20, R19, 0x8, R20 ;  /* 0x0000000813140825 */ /* 0x002fc800078e0214 */
        /* <DEDUP_REMOVED lines=13> */
[C---:B------:R-:W-:Y:S01]  /*1940*/  FMUL.FTZ R26, R24.reuse, R24 ;  /* 0x00000018181a7220 */ /* 0x040fe20000410000 */
[C---:B------:R-:W-:Y:S01]  /*1950*/  FADD.FTZ R13, -R24.reuse, R16 ;  /* 0x00000010180d7221 */ /* 0x040fe20000010100 */
[----:B------:R-:W-:Y:S02]  /*1960*/  FADD.FTZ R17, -R24, R17 ;  /* 0x0000001118117221 */ /* 0x000fe40000010100 */
        /* <DEDUP_REMOVED lines=23> */
.L_x_2142:
[----:B------:R-:W-:Y:S04]  /*1ae0*/  BSSY.RECONVERGENT B0, `(.L_x_2143) ;  /* 0x000000c000007945 */ /* 0x000fe80003800200 */
        /* <DEDUP_REMOVED lines=11> */
.L_x_2144:
[----:B------:R-:W-:Y:S05]  /*1ba0*/  BSYNC.RECONVERGENT B0 ;  /* 0x0000000000007941 */ /* 0x000fea0003800200 */
.L_x_2143:
[----:B------:R-:W-:Y:S02]  /*1bb0*/  UIADD3 UR9, UPT, UPT, UR21, UR9, URZ ;  /* 0x0000000915097290 */ /* 0x000fe4000fffe0ff */
[----:B------:R-:W-:Y:S02]  /*1bc0*/  UIADD3 UR4, UPT, UPT, UR4, 0x1, URZ ;  /* 0x0000000104047890 */ /* 0x000fe4000fffe0ff */
[----:B------:R-:W-:-:S09]  /*1bd0*/  UISETP.GE.AND UP0, UPT, UR9, UR7, UPT ;  /* 0x000000070900728c */ /* 0x000fd2000bf06270 */
[----:B------:R-:W-:Y:S05]  /*1be0*/  BRA.U !UP0, `(.L_x_2145) ;  /* 0xffffffe5088c7547 */ /* 0x000fea000b83ffff */
[----:B------:R-:W-:Y:S05]  /*1bf0*/  EXIT ;  /* 0x000000000000794d */ /* 0x000fea0003800000 */
.L_x_2146:
        /* <DEDUP_REMOVED lines=16> */
.L_x_2527:


//--------------------- .text._Z35group_norm_nhwc_fwd_one_pass_kernelI11Fp32IOFp32WLi128ELi4ELi128EEv26Group_norm_nhwc_fwd_params --------------------------
	.section	.text._Z35group_norm_nhwc_fwd_one_pass_kernelI11Fp32IOFp32WLi128ELi4ELi128EEv26Group_norm_nhwc_fwd_params,"ax",@progbits
	.align	128
        .global         _Z35group_norm_nhwc_fwd_one_pass_kernelI11Fp32IOFp32WLi128ELi4ELi128EEv26Group_norm_nhwc_fwd_params
        .type           _Z35group_norm_nhwc_fwd_one_pass_kernelI11Fp32IOFp32WLi128ELi4ELi128EEv26Group_norm_nhwc_fwd_params,@function
        .size           _Z35group_norm_nhwc_fwd_one_pass_kernelI11Fp32IOFp32WLi128ELi4ELi128EEv26Group_norm_nhwc_fwd_params,(.L_x_2528 - _Z35group_norm_nhwc_fwd_one_pass_kernelI11Fp32IOFp32WLi128ELi4ELi128EEv26Group_norm_nhwc_fwd_params)
        .other          _Z35group_norm_nhwc_fwd_one_pass_kernelI11Fp32IOFp32WLi128ELi4ELi128EEv26Group_norm_nhwc_fwd_params,@"STO_CUDA_ENTRY STV_DEFAULT"
_Z35group_norm_nhwc_fwd_one_pass_kernelI11Fp32IOFp32WLi128ELi4ELi128EEv26Group_norm_nhwc_fwd_params:
.text._Z35group_norm_nhwc_fwd_one_pass_kernelI11Fp32IOFp32WLi128ELi4ELi128EEv26Group_norm_nhwc_fwd_params:
        /* <DEDUP_REMOVED lines=12> */
[----:B------:R-:W3:Y:S01]  /*00c0*/  LDCU.64 UR8, c[0x0][0x388] ;  /* 0x00007100ff0877ac */ /* 0x000ee20008000a00 */
[----:B------:R-:W4:Y:S04]  /*00d0*/  LDCU UR19, c[0x0][0x374] ;  /* 0x00006e80ff1377ac */ /* 0x000f280008000800 */
[----:B------:R-:W2:Y:S01]  /*00e0*/  LDC R19, c[0x0][0x370] ;  /* 0x0000dc00ff137b82 */ /* 0x000ea20000000800 */
[----:B------:R-:W5:Y:S01]  /*00f0*/  LDCU.U8 UR5, c[0x0][0x3fc] ;  /* 0x00007f80ff0577ac */ /* 0x000f620008000000 */
[----:B------:R-:W0:Y:S01]  /*0100*/  LDCU.64 UR14, c[0x0][0x358] ;  /* 0x00006b00ff0e77ac */ /* 0x000e220008000a00 */
[----:B-1----:R-:W-:Y:S01]  /*0110*/  MOV R0, UR4 ;  /* 0x0000000400007c02 */ /* 0x002fe20008000f00 */
[----:B------:R-:W-:Y:S01]  /*0120*/  UMOV UR4, URZ ;  /* 0x000000ff00047c82 */ /* 0x000fe20008000000 */
[----:B---3--:R-:W-:Y:S01]  /*0130*/  ISETP.NE.U32.AND P1, PT, RZ, UR8, PT ;  /* 0x00000008ff007c0c */ /* 0x008fe2000bf25070 */
[----:B------:R-:W-:Y:S01]  /*0140*/  UMOV UR8, UR6 ;  /* 0x0000000600087c82 */ /* 0x000fe20008000000 */
[----:B0-----:R-:W-:Y:S01]  /*0150*/  LOP3.LUT P0, RZ, R15, UR18, RZ, 0xfc, !PT ;  /* 0x000000120fff7c12 */ /* 0x001fe2000f80fcff */
[----:B-----5:R-:W-:Y:S01]  /*0160*/  UISETP.NE.AND UP0, UPT, UR5, URZ, UPT ;  /* 0x000000ff0500728c */ /* 0x020fe2000bf05270 */
[----:B------:R-:W-:-:S02]  /*0170*/  SHF.R.U32.HI R15, RZ, 0x1, R15 ;  /* 0x00000001ff0f7819 */ /* 0x000fc4000001160f */
[----:B------:R-:W-:-:S03]  /*0180*/  ISETP.NE.AND.EX P0, PT, RZ, UR9, !P0, P1 ;  /* 0x00000009ff007c0c */ /* 0x000fc6000c705310 */
[----:B----4-:R-:W-:-:S10]  /*0190*/  IMAD R15, R0, UR18, R15 ;  /* 0x00000012000f7c24 */ /* 0x010fd4000f8e020f */
.L_x_2166:
[----:B0-----:R-:W0:Y:S01]  /*01a0*/  LDC R13, c[0x0][0x3f8] ;  /* 0x0000fe00ff0d7b82 */ /* 0x001e220000000800 */
[----:B-1----:R-:W1:Y:S01]  /*01b0*/  LDCU.64 UR10, c[0x0][0x3e8] ;  /* 0x00007d00ff0a77ac */ /* 0x002e620008000a00 */
[----:B---3--:R-:W3:Y:S01]  /*01c0*/  S2R R14, SR_TID.X ;  /* 0x00000000000e7919 */ /* 0x008ee20000002100 */
[----:B--2---:R-:W-:Y:S02]  /*01d0*/  IADD3 R16, PT, PT, R15, 0x40, RZ ;  /* 0x000000400f107810 */ /* 0x004fe40007ffe0ff */
[----:B------:R-:W-:Y:S02]  /*01e0*/  SHF.R.S32.HI R9, RZ, 0x1f, R15 ;  /* 0x0000001fff097819 */ /* 0x000fe4000001140f */
[----:B------:R-:W-:Y:S02]  /*01f0*/  SHF.R.S32.HI R17, RZ, 0x1f, R16 ;  /* 0x0000001fff117819 */ /* 0x000fe40000011410 */
[----:B0---45:R-:W-:Y:S02]  /*0200*/  IABS R5, R13 ;  /* 0x0000000d00057213 */ /* 0x031fe40000000000 */
[----:B------:R-:W-:-:S02]  /*0210*/  ISETP.NE.AND P3, PT, R13, RZ, PT ;  /* 0x000000ff0d00720c */ /* 0x000fc40003f65270 */
[----:B------:R-:W0:Y:S08]  /*0220*/  I2F.RP R0, R5 ;  /* 0x0000000500007306 */ /* 0x000e300000209400 */
[----:B0-----:R-:W0:Y:S02]  /*0230*/  MUFU.RCP R0, R0 ;  /* 0x0000000000007308 */ /* 0x001e240000001000 */
[----:B0-----:R-:W-:-:S06]  /*0240*/  IADD3 R2, PT, PT, R0, 0xffffffe, RZ ;  /* 0x0ffffffe00027810 */ /* 0x001fcc0007ffe0ff */
[----:B------:R0:W4:Y:S02]  /*0250*/  F2I.FTZ.U32.TRUNC.NTZ R3, R2 ;  /* 0x0000000200037305 */ /* 0x000124000021f000 */
[----:B0-----:R-:W-:Y:S02]  /*0260*/  HFMA2 R2, -RZ, RZ, 0, 0 ;  /* 0x00000000ff027431 */ /* 0x001fe400000001ff */
[----:B----4-:R-:W-:-:S04]  /*0270*/  IMAD.MOV R4, RZ, RZ, -R3 ;  /* 0x000000ffff047224 */ /* 0x010fc800078e0a03 */
[----:B------:R-:W-:Y:S01]  /*0280*/  IMAD R7, R4, R5, RZ ;  /* 0x0000000504077224 */ /* 0x000fe200078e02ff */
[----:B------:R-:W-:-:S03]  /*0290*/  IABS R4, UR8 ;  /* 0x0000000800047c13 */ /* 0x000fc60008000000 */
[----:B------:R-:W-:-:S06]  /*02a0*/  IMAD.HI.U32 R3, R3, R7, R2 ;  /* 0x0000000703037227 */ /* 0x000fcc00078e0002 */
        /* <DEDUP_REMOVED lines=8> */
[----:B------:R-:W-:Y:S02]  /*0330*/  LOP3.LUT R0, R13, UR8, RZ, 0x3c, !PT ;  /* 0x000000080d007c12 */ /* 0x000fe4000f8e3cff */
[----:B------:R-:W-:Y:S02]  /*0340*/  ISETP.GE.AND.EX P2, PT, R17, UR11, PT, P2 ;  /* 0x0000000b11007c0c */ /* 0x000fe4000bf46320 */
[----:B------:R-:W-:-:S07]  /*0350*/  ISETP.GE.AND P4, PT, R0, RZ, PT ;  /* 0x000000ff0000720c */ /* 0x000fce0003f86270 */
[----:B------:R-:W-:Y:S01]  /*0360*/  @P1 VIADD R3, R3, 0x1 ;  /* 0x0000000103031836 */ /* 0x000fe20000000000 */
[----:B------:R-:W-:-:S03]  /*0370*/  ISETP.GE.U32.AND P1, PT, R15, UR10, PT ;  /* 0x0000000a0f007c0c */ /* 0x000fc6000bf26070 */
[----:B------:R-:W0:Y:S01]  /*0380*/  @!P2 LDC.64 R4, c[0x0][0x390] ;  /* 0x0000e400ff04ab82 */ /* 0x000e220000000a00 */
[----:B------:R-:W-:Y:S01]  /*0390*/  ISETP.GE.AND.EX P1, PT, R9, UR11, PT, P1 ;  /* 0x0000000b09007c0c */ /* 0x000fe2000bf26310 */
[----:B------:R-:W1:Y:S01]  /*03a0*/  LDCU.64 UR10, c[0x0][0x3f0] ;  /* 0x00007e00ff0a77ac */ /* 0x000e620008000a00 */
[----:B------:R-:W-:Y:S02]  /*03b0*/  MOV R21, R3 ;  /* 0x0000000300157202 */ /* 0x000fe40000000f00 */
[----:B---3--:R-:W-:Y:S02]  /*03c0*/  SHF.L.U32 R3, R14, 0x1, RZ ;  /* 0x000000010e037819 */ /* 0x008fe400000006ff */
[----:B------:R-:W-:Y:S02]  /*03d0*/  @!P4 IADD3 R21, PT, PT, -R21, RZ, RZ ;  /* 0x000000ff1515c210 */ /* 0x000fe40007ffe1ff */
[----:B------:R-:W-:Y:S02]  /*03e0*/  @!P3 LOP3.LUT R21, RZ, R13, RZ, 0x33, !PT ;  /* 0x0000000dff15b212 */ /* 0x000fe400078e33ff */
[----:B------:R-:W-:-:S02]  /*03f0*/  LOP3.LUT R3, R3, 0x2, RZ, 0xc0, !PT ;  /* 0x0000000203037812 */ /* 0x000fc400078ec0ff */
[--C-:B------:R-:W-:Y:S01]  /*0400*/  SHF.R.S32.HI R2, RZ, 0x1f, R21.reuse ;  /* 0x0000001fff027819 */ /* 0x100fe20000011415 */
[----:B------:R-:W-:Y:S01]  /*0410*/  IMAD.MOV R0, RZ, RZ, -R21 ;  /* 0x000000ffff007224 */ /* 0x000fe200078e0a15 */
[----:B------:R-:W3:Y:S03]  /*0420*/  @!P1 LDC.64 R10, c[0x0][0x3e0] ;  /* 0x0000f800ff0a9b82 */ /* 0x000ee60000000a00 */
[----:B------:R-:W-:Y:S02]  /*0430*/  IMAD R0, R13, R0, UR8 ;  /* 0x000000080d007e24 */ /* 0x000fe4000f8e0200 */
[----:B-1----:R-:W-:-:S03]  /*0440*/  IMAD R8, R2, UR10, RZ ;  /* 0x0000000a02087c24 */ /* 0x002fc6000f8e02ff */
[----:B------:R-:W1:Y:S01]  /*0450*/  @!P2 LDC.64 R12, c[0x0][0x3e0] ;  /* 0x0000f800ff0cab82 */ /* 0x000e620000000a00 */
[----:B------:R-:W-:Y:S01]  /*0460*/  SHF.L.U32 R0, R0, 0x2, RZ ;  /* 0x0000000200007819 */ /* 0x000fe200000006ff */
[----:B------:R-:W-:-:S03]  /*0470*/  IMAD R23, R21, UR11, R8 ;  /* 0x0000000b15177c24 */ /* 0x000fc6000f8e0208 */
[----:B------:R-:W-:Y:S02]  /*0480*/  LOP3.LUT R2, R0, R3, RZ, 0xfc, !PT ;  /* 0x0000000300027212 */ /* 0x000fe400078efcff */
[----:B------:R-:W-:Y:S01]  /*0490*/  SHF.R.S32.HI R3, RZ, 0x1f, R0 ;  /* 0x0000001fff037819 */ /* 0x000fe20000011400 */
[----:B------:R-:W4:Y:S02]  /*04a0*/  @!P1 LDC.64 R6, c[0x0][0x390] ;  /* 0x0000e400ff069b82 */ /* 0x000f240000000a00 */
[----:B------:R-:W-:-:S04]  /*04b0*/  IMAD.WIDE.U32 R2, R21, UR10, R2 ;  /* 0x0000000a15027c25 */ /* 0x000fc8000f8e0002 */
[----:B---3--:R-:W-:Y:S02]  /*04c0*/  @!P1 IMAD R8, R9, R10, RZ ;  /* 0x0000000a09089224 */ /* 0x008fe400078e02ff */
[----:B------:R-:W-:-:S04]  /*04d0*/  IMAD.IADD R9, R3, 0x1, R23 ;  /* 0x0000000103097824 */ /* 0x000fc800078e0217 */
[----:B------:R-:W-:Y:S02]  /*04e0*/  @!P2 IMAD.MOV.U32 R21, RZ, RZ, R9 ;  /* 0x000000ffff15a224 */ /* 0x000fe400078e0009 */
[----:B-1----:R-:W-:Y:S02]  /*04f0*/  @!P2 IMAD R20, R17, R12, RZ ;  /* 0x0000000c1114a224 */ /* 0x002fe400078e02ff */
[----:B------:R-:W-:Y:S01]  /*0500*/  @!P1 IMAD R17, R15, R11, R8 ;  /* 0x0000000b0f119224 */ /* 0x000fe200078e0208 */
[-C--:B------:R-:W-:Y:S01]  /*0510*/  @!P1 MOV R8, R2.reuse ;  /* 0x0000000200089202 */ /* 0x080fe20000000f00 */
[----:B------:R-:W-:Y:S01]  /*0520*/  @!P2 IMAD R23, R16, R13, R20 ;  /* 0x0000000d1017a224 */ /* 0x000fe200078e0214 */
[----:B------:R-:W-:-:S03]  /*0530*/  @!P2 MOV R20, R2 ;  /* 0x000000020014a202 */ /* 0x000fc60000000f00 */
[----:B------:R-:W-:-:S04]  /*0540*/  @!P1 IMAD.WIDE.U32 R10, R15, R10, R8 ;  /* 0x0000000a0f0a9225 */ /* 0x000fc800078e0008 */
[----:B------:R-:W-:Y:S01]  /*0550*/  @!P2 IMAD.WIDE.U32 R12, R16, R12, R20 ;  /* 0x0000000c100ca225 */ /* 0x000fe200078e0014 */
[----:B------:R-:W-:Y:S02]  /*0560*/  @!P1 IADD3 R11, PT, PT, R11, R17, RZ ;  /* 0x000000110b0b9210 */ /* 0x000fe40007ffe0ff */
[----:B----4-:R-:W-:Y:S02]  /*0570*/  @!P1 LEA R6, P3, R10, R6, 0x2 ;  /* 0x000000060a069211 */ /* 0x010fe400078610ff */
[----:B------:R-:W-:Y:S02]  /*0580*/  @!P2 IADD3 R13, PT, PT, R13, R23, RZ ;  /* 0x000000170d0da210 */ /* 0x000fe40007ffe0ff */
[----:B0-----:R-:W-:Y:S02]  /*0590*/  @!P2 LEA R4, P4, R12, R4, 0x2 ;  /* 0x000000040c04a211 */ /* 0x001fe400078810ff */
[----:B------:R-:W-:Y:S02]  /*05a0*/  @!P1 LEA.HI.X R7, R10, R7, R11, 0x2, P3 ;  /* 0x000000070a079211 */ /* 0x000fe400018f140b */
[----:B------:R-:W-:-:S02]  /*05b0*/  CS2R R10, SRZ ;  /* 0x00000000000a7805 */ /* 0x000fc4000001ff00 */
[----:B------:R-:W-:Y:S02]  /*05c0*/  @!P2 LEA.HI.X R5, R12, R5, R13, 0x2, P4 ;  /* 0x000000050c05a211 */ /* 0x000fe400020f140d */
[----:B------:R-:W-:Y:S02]  /*05d0*/  CS2R R12, SRZ ;  /* 0x00000000000c7805 */ /* 0x000fe4000001ff00 */
[----:B------:R-:W3:Y:S04]  /*05e0*/  @!P1 LDG.E.64 R10, desc[UR14][R6.64] ;  /* 0x0000000e060a9981 */ /* 0x000ee8000c1e1b00 */
[----:B------:R-:W4:Y:S01]  /*05f0*/  @!P2 LDG.E.64 R12, desc[UR14][R4.64] ;  /* 0x0000000e040ca981 */ /* 0x000f22000c1e1b00 */
[C---:B--2---:R-:W-:Y:S01]  /*0600*/  ISETP.GT.AND P2, PT, R18.reuse, 0x1e, PT ;  /* 0x0000001e1200780c */ /* 0x044fe20003f44270 */
[----:B------:R-:W-:Y:S01]  /*0610*/  BSSY.RECONVERGENT B0, `(.L_x_2147) ;  /* 0x000002d000007945 */ /* 0x000fe20003800200 */
[----:B------:R-:W-:Y:S01]  /*0620*/  ISETP.GT.AND P3, PT, R18, 0xf, PT ;  /* 0x0000000f1200780c */ /* 0x000fe20003f64270 */
[----:B---3--:R-:W-:Y:S01]  /*0630*/  FMUL.FTZ R17, R11, R11 ;  /* 0x0000000b0b117220 */ /* 0x008fe20000410000 */
[----:B------:R-:W-:Y:S01]  /*0640*/  FADD.FTZ R16, R10, R11 ;  /* 0x0000000b0a107221 */ /* 0x000fe20000010000 */
[----:B----4-:R-:W-:-:S02]  /*0650*/  FMUL.FTZ R23, R13, R13 ;  /* 0x0000000d0d177220 */ /* 0x010fc40000410000 */
        /* <DEDUP_REMOVED lines=40> */
.L_x_2148:
[----:B------:R-:W-:Y:S05]  /*08e0*/  BSYNC.RECONVERGENT B0 ;  /* 0x0000000000007941 */ /* 0x000fea0003800200 */
.L_x_2147:
        /* <DEDUP_REMOVED lines=8> */
[----:B-12---:R-:W1:Y:S04]  /*0970*/  LDS.128 R4, [UR5+0x10] ;  /* 0x00001005ff047984 */ /* 0x006e680008000c00 */
[----:B---3--:R-:W0:Y:S01]  /*0980*/  LDS.64 R20, [UR5+0x20] ;  /* 0x00002005ff147984 */ /* 0x008e220008000a00 */
[----:B-1----:R-:W-:Y:S01]  /*0990*/  FADD.FTZ R23, R16, R4 ;  /* 0x0000000410177221 */ /* 0x002fe20000010000 */
[----:B------:R-:W-:-:S03]  /*09a0*/  FADD.FTZ R4, R17, R5 ;  /* 0x0000000511047221 */ /* 0x000fc60000010000 */
[----:B------:R-:W-:Y:S01]  /*09b0*/  FADD.FTZ R23, R23, R6 ;  /* 0x0000000617177221 */ /* 0x000fe20000010000 */
[----:B------:R-:W-:-:S03]  /*09c0*/  FADD.FTZ R4, R4, R7 ;  /* 0x0000000704047221 */ /* 0x000fc60000010000 */
[----:B0-----:R-:W-:Y:S01]  /*09d0*/  FADD.FTZ R16, R23, R20 ;  /* 0x0000001417107221 */ /* 0x001fe20000010000 */
[----:B------:R-:W-:-:S07]  /*09e0*/  FADD.FTZ R17, R4, R21 ;  /* 0x0000001504117221 */ /* 0x000fce0000010000 */
.L_x_2150:
[----:B------:R-:W-:Y:S05]  /*09f0*/  BSYNC.RECONVERGENT B0 ;  /* 0x0000000000007941 */ /* 0x000fea0003800200 */
.L_x_2149:
[----:B------:R-:W-:Y:S05]  /*0a00*/  @!P2 BRA `(.L_x_2151) ;  /* 0x0000000c00b4a947 */ /* 0x000fea0003800000 */
[----:B------:R-:W4:Y:S01]  /*0a10*/  LDC.64 R4, c[0x0][0x3b8] ;  /* 0x0000ee00ff047b82 */ /* 0x000f220000000a00 */
[----:B------:R-:W-:Y:S01]  /*0a20*/  ULOP3.LUT UR5, UR4, 0x1, URZ, 0xc0, !UPT ;  /* 0x0000000104057892 */ /* 0x000fe2000f8ec0ff */
[----:B------:R-:W-:-:S03]  /*0a30*/  ISETP.GE.U32.AND P2, PT, R19, 0x8, PT ;  /* 0x000000081300780c */ /* 0x000fc60003f46070 */
[----:B------:R-:W-:-:S06]  /*0a40*/  UIMAD UR5, UR5, UR19, URZ ;  /* 0x00000013050572a4 */ /* 0x000fcc000f8e02ff */
[----:B--2---:R-:W-:-:S04]  /*0a50*/  IMAD R6, R19, UR5, RZ ;  /* 0x0000000513067c24 */ /* 0x004fc8000f8e02ff */
[----:B-1----:R-:W-:-:S04]  /*0a60*/  IMAD.SHL.U32 R7, R6, 0x2, RZ ;  /* 0x0000000206077824 */ /* 0x002fc800078e00ff */
[----:B----4-:R-:W-:-:S03]  /*0a70*/  IMAD.WIDE R4, R7, 0x4, R4 ;  /* 0x0000000407047825 */ /* 0x010fc600078e0204 */
[----:B------:R-:W-:Y:S02]  /*0a80*/  R2UR UR16, R4 ;  /* 0x00000000041072ca */ /* 0x000fe400000e0000 */
[----:B------:R-:W-:Y:S01]  /*0a90*/  R2UR UR17, R5 ;  /* 0x00000000051172ca */ /* 0x000fe200000e0000 */
[----:B------:R-:W-:-:S14]  /*0aa0*/  @P3 BRA `(.L_x_2152) ;  /* 0x00000000006c3947 */ /* 0x000fdc0003800000 */
[----:B------:R-:W1:Y:S01]  /*0ab0*/  LDC.64 R4, c[0x0][0x3b0] ;  /* 0x0000ec00ff047b82 */ /* 0x000e620000000a00 */
        /* <DEDUP_REMOVED lines=8> */
[----:B------:R-:W-:Y:S01]  /*0b40*/  IMAD.U32 R6, RZ, RZ, UR10 ;  /* 0x0000000aff067e24 */ /* 0x000fe2000f8e00ff */
[----:B-1----:R-:W-:Y:S02]  /*0b50*/  LEA R4, P4, R7, R4, 0x2 ;  /* 0x0000000407047211 */ /* 0x002fe400078810ff */
        /* <DEDUP_REMOVED lines=10> */
[----:B-1----:R-:W-:Y:S05]  /*0c00*/  @!P4 BRA `(.L_x_2152) ;  /* 0x000000000014c947 */ /* 0x002fea0003800000 */
.L_x_2153:
[----:B------:R-:W2:Y:S04]  /*0c10*/  LDG.E.STRONG.GPU R6, desc[UR14][R4.64] ;  /* 0x0000000e04067981 */ /* 0x000ea8000c1ef900 */
[----:B--2---:R-:W-:Y:S01]  /*0c20*/  CCTL.IVALL ;  /* 0x00000000ff00798f */ /* 0x004fe20002000000 */
[----:B------:R-:W-:Y:S05]  /*0c30*/  YIELD ;  /* 0x0000000000007946 */ /* 0x000fea0003800000 */
[----:B------:R-:W-:-:S13]  /*0c40*/  ISETP.NE.AND P4, PT, R6, R21, PT ;  /* 0x000000150600720c */ /* 0x000fda0003f85270 */
[----:B------:R-:W-:Y:S05]  /*0c50*/  @P4 BRA `(.L_x_2153) ;  /* 0xfffffffc00ec4947 */ /* 0x000fea000383ffff */
.L_x_2152:
[----:B------:R-:W-:Y:S05]  /*0c60*/  WARPSYNC.ALL ;  /* 0x0000000000007948 */ /* 0x000fea0003800000 */
[----:B------:R-:W-:Y:S06]  /*0c70*/  BAR.SYNC.DEFER_BLOCKING 0x0 ;  /* 0x0000000000007b1d */ /* 0x000fec0000010000 */
[----:B------:R-:W-:Y:S01]  /*0c80*/  UMOV UR5, URZ ;  /* 0x000000ff00057c82 */ /* 0x000fe20008000000 */
[----:B------:R-:W-:Y:S05]  /*0c90*/  @!P2 BRA `(.L_x_2154) ;  /* 0x000000040098a947 */ /* 0x000fea0003800000 */
[----:B------:R-:W-:Y:S01]  /*0ca0*/  LOP3.LUT R14, R19, 0x7ffffff8, RZ, 0xc0, !PT ;  /* 0x7ffffff8130e7812 */ /* 0x000fe200078ec0ff */
[----:B------:R-:W-:Y:S02]  /*0cb0*/  UIMAD UR23, UR19, 0x7, UR6 ;  /* 0x00000007131778a4 */ /* 0x000fe4000f8e0206 */
[----:B------:R-:W-:Y:S02]  /*0cc0*/  UIMAD UR22, UR19, 0x5, UR6 ;  /* 0x00000005131678a4 */ /* 0x000fe4000f8e0206 */
[----:B------:R-:W-:Y:S02]  /*0cd0*/  ULEA UR21, UR19, UR6, 0x2 ;  /* 0x0000000613157291 */ /* 0x000fe4000f8e10ff */
[----:B------:R-:W-:Y:S02]  /*0ce0*/  UIMAD UR20, UR19, 0x3, UR6 ;  /* 0x00000003131478a4 */ /* 0x000fe4000f8e0206 */
[----:B------:R-:W-:Y:S02]  /*0cf0*/  UIMAD UR10, UR19, 0x6, UR6 ;  /* 0x00000006130a78a4 */ /* 0x000fe4000f8e0206 */
[----:B------:R-:W-:-:S02]  /*0d00*/  ULEA UR11, UR19, UR6, 0x1 ;  /* 0x00000006130b7291 */ /* 0x000fc4000f8e08ff */
[----:B------:R-:W-:Y:S02]  /*0d10*/  UIADD3 UR12, UPT, UPT, UR6, UR19, URZ ;  /* 0x00000013060c7290 */ /* 0x000fe4000fffe0ff */
[----:B------:R-:W-:Y:S01]  /*0d20*/  UIADD3 UR13, UPT, UPT, -UR18, URZ, URZ ;  /* 0x000000ff120d7290 */ /* 0x000fe2000fffe1ff */
[----:B------:R-:W-:Y:S01]  /*0d30*/  UMOV UR5, URZ ;  /* 0x000000ff00057c82 */ /* 0x000fe20008000000 */
[----:B------:R-:W-:-:S10]  /*0d40*/  UMOV UR9, UR6 ;  /* 0x0000000600097c82 */ /* 0x000fd40008000000 */
.L_x_2155:
        /* <DEDUP_REMOVED lines=24> */
[----:B------:R-:W-:Y:S01]  /*0ed0*/  MOV R23, UR27 ;  /* 0x0000001b00177c02 */ /* 0x000fe20008000f00 */
[----:B------:R-:W2:Y:S01]  /*0ee0*/  @!P4 LDG.E.64 R6, desc[UR14][R6.64] ;  /* 0x0000000e0606c981 */ /* 0x000ea2000c1e1b00 */
[----:B---3--:R-:W-:Y:S01]  /*0ef0*/  IMAD.U32 R20, RZ, RZ, UR24 ;  /* 0x00000018ff147e24 */ /* 0x008fe2000f8e00ff */
[----:B------:R-:W-:-:S03]  /*0f00*/  MOV R21, UR25 ;  /* 0x0000001900157c02 */ /* 0x000fc60008000f00 */
        /* <DEDUP_REMOVED lines=11> */
[----:B--2---:R-:W-:Y:S01]  /*0fc0*/  @!P4 FADD.FTZ R16, R16, R6 ;  /* 0x000000061010c221 */ /* 0x004fe20000010000 */
[----:B------:R-:W-:Y:S02]  /*0fd0*/  @!P4 FADD.FTZ R17, R17, R7 ;  /* 0x000000071111c221 */ /* 0x000fe40000010000 */
[----:B------:R-:W-:-:S02]  /*0fe0*/  ISETP.EQ.OR P4, PT, R4, UR18, P3 ;  /* 0x0000001204007c0c */ /* 0x000fc40009f82670 */
[----:B------:R-:W-:Y:S01]  /*0ff0*/  MOV R4, UR24 ;  /* 0x0000001800047c02 */ /* 0x000fe20008000f00 */
[----:B---3--:R-:W-:Y:S01]  /*1000*/  @!P6 FADD.FTZ R16, R16, R22 ;  /* 0x000000161010e221 */ /* 0x008fe20000010000 */
        /* <DEDUP_REMOVED lines=47> */
.L_x_2154:
        /* <DEDUP_REMOVED lines=41> */
[----:B------:R-:W-:Y:S02]  /*1590*/  MOV R20, UR10 ;  /* 0x0000000a00147c02 */ /* 0x000fe40008000f00 */
        /* <DEDUP_REMOVED lines=11> */
.L_x_2156:
        /* <DEDUP_REMOVED lines=19> */
[----:B------:R-:W2:Y:S01]  /*1780*/  @!P2 LDG.E.64 R6, desc[UR14][R6.64] ;  /* 0x0000000e0606a981 */ /* 0x000ea2000c1e1b00 */
[----:B------:R-:W-:-:S05]  /*1790*/  MOV R14, UR5 ;  /* 0x00000005000e7c02 */ /* 0x000fca0008000f00 */
[----:B------:R-:W-:-:S05]  /*17a0*/  VIADD R14, R14, 0x2 ;  /* 0x000000020e0e7836 */ /* 0x000fca0000000000 */
[----:B------:R-:W-:Y:S01]  /*17b0*/  R2UR UR5, R14 ;  /* 0x000000000e0572ca */ /* 0x000fe200000e0000 */
[----:B0--3--:R-:W-:Y:S01]  /*17c0*/  @!P4 FADD.FTZ R16, R16, R4 ;  /* 0x000000041010c221 */ /* 0x009fe20000010000 */
[----:B------:R-:W-:-:S03]  /*17d0*/  @!P4 FADD.FTZ R17, R17, R5 ;  /* 0x000000051111c221 */ /* 0x000fc60000010000 */
[----:B--2---:R-:W-:Y:S01]  /*17e0*/  @!P2 FADD.FTZ R16, R16, R6 ;  /* 0x000000061010a221 */ /* 0x004fe20000010000 */
[----:B------:R-:W-:-:S09]  /*17f0*/  @!P2 FADD.FTZ R17, R17, R7 ;  /* 0x000000071111a221 */ /* 0x000fd20000010000 */
.L_x_2157:
        /* <DEDUP_REMOVED lines=13> */
.L_x_2158:
[----:B------:R-:W-:Y:S05]  /*18d0*/  BSYNC.RECONVERGENT B0 ;  /* 0x0000000000007941 */ /* 0x000fea0003800200 */
.L_x_2151:
[----:B------:R-:W4:Y:S01]  /*18e0*/  S2UR UR9, SR_CgaCtaId ;  /* 0x00000000000979c3 */ /* 0x000f220000008800 */
[----:B------:R-:W0:Y:S01]  /*18f0*/  S2R R14, SR_TID.X ;  /* 0x00000000000e7919 */ /* 0x000e220000002100 */
[----:B------:R-:W1:Y:S01]  /*1900*/  LDCU UR10, c[0x0][0x414] ;  /* 0x00008280ff0a77ac */ /* 0x000e620008000800 */
[----:B------:R-:W-:Y:S01]  /*1910*/  MOV R23, UR8 ;  /* 0x0000000800177c02 */ /* 0x000fe20008000f00 */
[----:B------:R-:W-:-:S04]  /*1920*/  UMOV UR5, 0x400 ;  /* 0x0000040000057882 */ /* 0x000fc80000000000 */
[----:B---3--:R-:W3:Y:S08]  /*1930*/  @P0 LDC.64 R20, c[0x0][0x388] ;  /* 0x0000e200ff140b82 */ /* 0x008ef00000000a00 */
[----:B-12---:R-:W1:Y:S01]  /*1940*/  LDC.64 R6, c[0x0][0x398] ;  /* 0x0000e600ff067b82 */ /* 0x006e620000000a00 */
[----:B------:R-:W-:Y:S01]  /*1950*/  @P0 FMUL.FTZ R22, R16, UR10 ;  /* 0x0000000a10160c20 */ /* 0x000fe20008410000 */
[----:B----4-:R-:W-:-:S06]  /*1960*/  ULEA UR5, UR9, UR5, 0x18 ;  /* 0x0000000509057291 */ /* 0x010fcc000f8ec0ff */
[----:B------:R-:W2:Y:S01]  /*1970*/  LDC.64 R4, c[0x0][0x3a0] ;  /* 0x0000e800ff047b82 */ /* 0x000ea20000000a00 */
[----:B---3--:R-:W-:-:S04]  /*1980*/  @P0 IMAD.WIDE R20, R23, 0x8, R20 ;  /* 0x0000000817140825 */ /* 0x008fc800078e0214 */
[----:B------:R-:W-:Y:S01]  /*1990*/  @P0 FMUL.FTZ R23, R17, UR10 ;  /* 0x0000000a11170c20 */ /* 0x000fe20008410000 */
[----:B------:R-:W-:Y:S01]  /*19a0*/  @!P3 STS.64 [UR5+0x30], R16 ;  /* 0x00003010ff00b988 */ /* 0x000fe20008000a05 */
[----:B0-----:R-:W-:-:S03]  /*19b0*/  IMAD.SHL.U32 R14, R14, 0x2, RZ ;  /* 0x000000020e0e7824 */ /* 0x001fc600078e00ff */
[----:B------:R-:W-:Y:S02]  /*19c0*/  @P0 STG.E.64 desc[UR14][R20.64], R22 ;  /* 0x0000001614000986 */ /* 0x000fe4000c101b0e */
[----:B------:R-:W-:-:S04]  /*19d0*/  LOP3.LUT R27, R14, 0x2, RZ, 0xc0, !PT ;  /* 0x000000020e1b7812 */ /* 0x000fc800078ec0ff */
[----:B------:R-:W-:-:S05]  /*19e0*/  IADD3 R27, PT, PT, R27, R0, RZ ;  /* 0x000000001b1b7210 */ /* 0x000fca0007ffe0ff */
[----:B-1----:R-:W-:-:S04]  /*19f0*/  IMAD.WIDE R24, R27, 0x4, R6 ;  /* 0x000000041b187825 */ /* 0x002fc800078e0206 */
[----:B--2---:R-:W-:Y:S01]  /*1a00*/  IMAD.WIDE R6, R27, 0x4, R4 ;  /* 0x000000041b067825 */ /* 0x004fe200078e0204 */
[----:B------:R-:W-:Y:S06]  /*1a10*/  BAR.SYNC.DEFER_BLOCKING 0x0 ;  /* 0x0000000000007b1d */ /* 0x000fec0000010000 */
[----:B------:R0:W5:Y:S04]  /*1a20*/  LDG.E.64 R4, desc[UR14][R24.64] ;  /* 0x0000000e18047981 */ /* 0x000168000c1e1b00 */
[----:B------:R-:W5:Y:S01]  /*1a30*/  LDG.E.64 R6, desc[UR14][R6.64] ;  /* 0x0000000e06067981 */ /* 0x000f62000c1e1b00 */
[----:B------:R-:W-:Y:S03]  /*1a40*/  BSSY.RECONVERGENT B0, `(.L_x_2159) ;  /* 0x0000078000007945 */ /* 0x000fe60003800200 */
[----:B------:R-:W1:Y:S02]  /*1a50*/  LDS.64 R26, [UR5+0x30] ;  /* 0x00003005ff1a7984 */ /* 0x000e640008000a00 */
[----:B-1----:R-:W-:-:S04]  /*1a60*/  FMUL.FTZ R14, R26, UR10 ;  /* 0x0000000a1a0e7c20 */ /* 0x002fc80008410000 */
[----:B------:R-:W-:-:S04]  /*1a70*/  FMUL.FTZ R0, R14, R14 ;  /* 0x0000000e0e007220 */ /* 0x000fc80000410000 */
[----:B------:R-:W-:-:S05]  /*1a80*/  FFMA.FTZ R0, R27, UR10, -R0 ;  /* 0x0000000a1b007c23 */ /* 0x000fca0008010800 */
[----:B------:R-:W-:-:S13]  /*1a90*/  FSETP.GTU.FTZ.AND P2, PT, R0, RZ, PT ;  /* 0x000000ff0000720b */ /* 0x000fda0003f5c000 */
[----:B------:R-:W1:Y:S02]  /*1aa0*/  @P2 LDC R27, c[0x0][0x3a8] ;  /* 0x0000ea00ff1b2b82 */ /* 0x000e640000000800 */
[----:B-1----:R-:W-:Y:S01]  /*1ab0*/  @P2 FADD.FTZ R16, R0, R27 ;  /* 0x0000001b00102221 */ /* 0x002fe20000010000 */
[----:B------:R-:W-:-:S06]  /*1ac0*/  MOV R0, 0x3f800000 ;  /* 0x3f80000000007802 */ /* 0x000fcc0000000f00 */
[----:B------:R0:W1:Y:S01]  /*1ad0*/  @P2 MUFU.RSQ R0, R16 ;  /* 0x0000001000002308 */ /* 0x0000620000001400 */
[----:B------:R-:W-:Y:S05]  /*1ae0*/  BRA.U UP0, `(.L_x_2160) ;  /* 0x0000000100b87547 */ /* 0x000fea000b800000 */
[----:B------:R-:W2:Y:S01]  /*1af0*/  LDCU.64 UR12, c[0x0][0x3e8] ;  /* 0x00007d00ff0c77ac */ /* 0x000ea20008000a00 */
[----:B------:R-:W-:Y:S01]  /*1b00*/  SHF.R.S32.HI R20, RZ, 0x1f, R15 ;  /* 0x0000001fff147819 */ /* 0x000fe2000001140f */
[C---:B------:R-:W-:Y:S01]  /*1b10*/  VIADD R22, R15.reuse, 0x40 ;  /* 0x000000400f167836 */ /* 0x040fe20000000000 */
[----:B------:R-:W-:Y:S04]  /*1b20*/  BSSY.RECONVERGENT B1, `(.L_x_2161) ;  /* 0x0000018000017945 */ /* 0x000fe80003800200 */
[----:B------:R-:W-:Y:S02]  /*1b30*/  SHF.R.S32.HI R23, RZ, 0x1f, R22 ;  /* 0x0000001fff177819 */ /* 0x000fe40000011416 */
[----:B--2---:R-:W-:Y:S02]  /*1b40*/  ISETP.GE.U32.AND P1, PT, R15, UR12, PT ;  /* 0x0000000c0f007c0c */ /* 0x004fe4000bf26070 */
[----:B------:R-:W-:-:S02]  /*1b50*/  ISETP.GE.U32.AND P2, PT, R22, UR12, PT ;  /* 0x0000000c16007c0c */ /* 0x000fc4000bf46070 */
[----:B------:R-:W-:Y:S02]  /*1b60*/  ISETP.GE.AND.EX P1, PT, R20, UR13, PT, P1 ;  /* 0x0000000d14007c0c */ /* 0x000fe4000bf26310 */
[----:B------:R-:W-:-:S11]  /*1b70*/  ISETP.GE.AND.EX P2, PT, R23, UR13, PT, P2 ;  /* 0x0000000d17007c0c */ /* 0x000fd6000bf46320 */
[----:B------:R-:W-:Y:S05]  /*1b80*/  @P1 BRA `(.L_x_2162) ;  /* 0x0000000000441947 */ /* 0x000fea0003800000 */
[----:B------:R-:W2:Y:S01]  /*1b90*/  LDCU.64 UR16, c[0x0][0x3e0] ;  /* 0x00007c00ff1077ac */ /* 0x000ea20008000a00 */
[----:B0-----:R-:W-:Y:S01]  /*1ba0*/  MOV R16, R2 ;  /* 0x0000000200107202 */ /* 0x001fe20000000f00 */
[C---:B------:R-:W-:Y:S01]  /*1bb0*/  FADD.FTZ R21, -R14.reuse, R10 ;  /* 0x0000000a0e157221 */ /* 0x040fe20000010100 */
[----:B------:R-:W-:Y:S01]  /*1bc0*/  MOV R17, R9 ;  /* 0x0000000900117202 */ /* 0x000fe20000000f00 */
[----:B------:R-:W0:Y:S01]  /*1bd0*/  LDCU.64 UR10, c[0x0][0x380] ;  /* 0x00007000ff0a77ac */ /* 0x000e220008000a00 */
[----:B------:R-:W-:Y:S01]  /*1be0*/  FADD.FTZ R11, -R14, R11 ;  /* 0x0000000b0e0b7221 */ /* 0x000fe20000010100 */
[----:B-1----:R-:W-:-:S03]  /*1bf0*/  FMUL.FTZ R21, R21, R0 ;  /* 0x0000000015157220 */ /* 0x002fc60000410000 */
[----:B------:R-:W-:Y:S01]  /*1c00*/  FMUL.FTZ R24, R11, R0 ;  /* 0x000000000b187220 */ /* 0x000fe20000410000 */
[----:B--2---:R-:W-:Y:S02]  /*1c10*/  IMAD R20, R20, UR16, RZ ;  /* 0x0000001014147c24 */ /* 0x004fe4000f8e02ff */
[----:B------:R-:W-:-:S04]  /*1c20*/  IMAD.WIDE.U32 R16, R15, UR16, R16 ;  /* 0x000000100f107c25 */ /* 0x000fc8000f8e0010 */
[----:B------:R-:W-:Y:S01]  /*1c30*/  IMAD R25, R15, UR17, R20 ;  /* 0x000000110f197c24 */ /* 0x000fe2000f8e0214 */
[----:B0-----:R-:W-:Y:S01]  /*1c40*/  LEA R10, P1, R16, UR10, 0x2 ;  /* 0x0000000a100a7c11 */ /* 0x001fe2000f8210ff */
[----:B-----5:R-:W-:Y:S01]  /*1c50*/  FFMA.FTZ R20, R4, R21, R6 ;  /* 0x0000001504147223 */ /* 0x020fe20000010006 */
[----:B------:R-:W-:Y:S02]  /*1c60*/  FFMA.FTZ R21, R5, R24, R7 ;  /* 0x0000001805157223 */ /* 0x000fe40000010007 */
[----:B------:R-:W-:-:S04]  /*1c70*/  IADD3 R25, PT, PT, R17, R25, RZ ;  /* 0x0000001911197210 */ /* 0x000fc80007ffe0ff */
[----:B------:R-:W-:-:S05]  /*1c80*/  LEA.HI.X R11, R16, UR11, R25, 0x2, P1 ;  /* 0x0000000b100b7c11 */ /* 0x000fca00088f1419 */
[----:B------:R2:W-:Y:S02]  /*1c90*/  STG.E.64 desc[UR14][R10.64], R20 ;  /* 0x000000140a007986 */ /* 0x0005e4000c101b0e */
.L_x_2162:
[----:B------:R-:W-:Y:S05]  /*1ca0*/  BSYNC.RECONVERGENT B1 ;  /* 0x0000000000017941 */ /* 0x000fea0003800200 */
.L_x_2161:
[----:B------:R-:W-:Y:S05]  /*1cb0*/  @P2 BRA `(.L_x_2163) ;  /* 0x0000000400402947 */ /* 0x000fea0003800000 */
[----:B------:R-:W3:Y:S01]  /*1cc0*/  LDCU.64 UR10, c[0x0][0x3e0] ;  /* 0x00007c00ff0a77ac */ /* 0x000ee20008000a00 */
[----:B------:R-:W-:Y:S02]  /*1cd0*/  IMAD.MOV.U32 R3, RZ, RZ, R9 ;  /* 0x000000ffff037224 */ /* 0x000fe400078e0009 */
[C---:B------:R-:W-:Y:S01]  /*1ce0*/  FADD.FTZ R9, -R14.reuse, R12 ;  /* 0x0000000c0e097221 */ /* 0x040fe20000010100 */
[----:B------:R-:W-:Y:S01]  /*1cf0*/  FADD.FTZ R13, -R14, R13 ;  /* 0x0000000d0e0d7221 */ /* 0x000fe20000010100 */
[----:B------:R-:W4:Y:S02]  /*1d00*/  LDCU.64 UR12, c[0x0][0x380] ;  /* 0x00007000ff0c77ac */ /* 0x000f240008000a00 */
[-C--:B-1----:R-:W-:Y:S01]  /*1d10*/  FMUL.FTZ R9, R9, R0.reuse ;  /* 0x0000000009097220 */ /* 0x082fe20000410000 */
[----:B------:R-:W-:-:S03]  /*1d20*/  FMUL.FTZ R0, R13, R0 ;  /* 0x000000000d007220 */ /* 0x000fc60000410000 */
[----:B-----5:R-:W-:Y:S01]  /*1d30*/  FFMA.FTZ R4, R4, R9, R6 ;  /* 0x0000000904047223 */ /* 0x020fe20000010006 */
[----:B------:R-:W-:Y:S01]  /*1d40*/  FFMA.FTZ R5, R5, R0, R7 ;  /* 0x0000000005057223 */ /* 0x000fe20000010007 */
[----:B---3--:R-:W-:Y:S02]  /*1d50*/  IMAD R23, R23, UR10, RZ ;  /* 0x0000000a17177c24 */ /* 0x008fe4000f8e02ff */
[----:B------:R-:W-:-:S04]  /*1d60*/  IMAD.WIDE.U32 R2, R22, UR10, R2 ;  /* 0x0000000a16027c25 */ /* 0x000fc8000f8e0002 */
[----:B------:R-:W-:Y:S01]  /*1d70*/  IMAD R23, R22, UR11, R23 ;  /* 0x0000000b16177c24 */ /* 0x000fe2000f8e0217 */
[----:B----4-:R-:W-:-:S04]  /*1d80*/  LEA R8, P1, R2, UR12, 0x2 ;  /* 0x0000000c02087c11 */ /* 0x010fc8000f8210ff */
[----:B------:R-:W-:-:S04]  /*1d90*/  IADD3 R23, PT, PT, R3, R23, RZ ;  /* 0x0000001703177210 */ /* 0x000fc80007ffe0ff */
[----:B------:R-:W-:-:S05]  /*1da0*/  LEA.HI.X R9, R2, UR13, R23, 0x2, P1 ;  /* 0x0000000d02097c11 */ /* 0x000fca00088f1417 */
[----:B------:R3:W-:Y:S01]  /*1db0*/  STG.E.64 desc[UR14][R8.64], R4 ;  /* 0x0000000408007986 */ /* 0x0007e2000c101b0e */
[----:B------:R-:W-:Y:S05]  /*1dc0*/  BRA `(.L_x_2163) ;  /* 0x0000000000fc7947 */ /* 0x000fea0003800000 */
.L_x_2160:
[----:B------:R-:W-:Y:S04]  /*1dd0*/  BSSY.RECONVERGENT B1, `(.L_x_2164) ;  /* 0x000001e000017945 */ /* 0x000fe80003800200 */
[----:B------:R-:W-:Y:S05]  /*1de0*/  @P1 BRA `(.L_x_2165) ;  /* 0x0000000000701947 */ /* 0x000fea0003800000 */
[C---:B------:R-:W-:Y:S01]  /*1df0*/  FADD.FTZ R17, -R14.reuse, R10 ;  /* 0x0000000a0e117221 */ /* 0x040fe20000010100 */
[----:B------:R-:W-:Y:S01]  /*1e00*/  FADD.FTZ R11, -R14, R11 ;  /* 0x0000000b0e0b7221 */ /* 0x000fe20000010100 */
[----:B------:R-:W2:Y:S01]  /*1e10*/  LDCU.64 UR10, c[0x0][0x3e0] ;  /* 0x00007c00ff0a77ac */ /* 0x000ea20008000a00 */
[----:B------:R-:W-:Y:S01]  /*1e20*/  SHF.R.S32.HI R26, RZ, 0x1f, R15 ;  /* 0x0000001fff1a7819 */ /* 0x000fe2000001140f */
[-C--:B-1----:R-:W-:Y:S01]  /*1e30*/  FMUL.FTZ R17, R17, R0.reuse ;  /* 0x0000000011117220 */ /* 0x082fe20000410000 */
[----:B------:R-:W-:Y:S01]  /*1e40*/  FMUL.FTZ R20, R11, R0 ;  /* 0x000000000b147220 */ /* 0x000fe20000410000 */
[----:B------:R-:W1:Y:S01]  /*1e50*/  LDCU.64 UR12, c[0x0][0x380] ;  /* 0x00007000ff0c77ac */ /* 0x000e620008000a00 */
[----:B------:R-:W-:Y:S01]  /*1e60*/  MOV R11, R9 ;  /* 0x00000009000b7202 */ /* 0x000fe20000000f00 */
[----:B-----5:R-:W-:Y:S01]  /*1e70*/  FFMA.FTZ R21, R4, R17, R6 ;  /* 0x0000001104157223 */ /* 0x020fe20000010006 */
[----:B------:R-:W-:-:S03]  /*1e80*/  FFMA.FTZ R20, R5, R20, R7 ;  /* 0x0000001405147223 */ /* 0x000fc60000010007 */
[----:B------:R-:W-:Y:S01]  /*1e90*/  FMUL.FTZ R10, R21, -1.4426950216293334961 ;  /* 0xbfb8aa3b150a7820 */ /* 0x000fe20000410000 */
[----:B0-----:R-:W-:-:S05]  /*1ea0*/  FMUL.FTZ R16, R20, -1.4426950216293334961 ;  /* 0xbfb8aa3b14107820 */ /* 0x001fca0000410000 */
[----:B------:R-:W0:Y:S01]  /*1eb0*/  MUFU.EX2 R10, R10 ;  /* 0x0000000a000a7308 */ /* 0x000e220000000800 */
[----:B--2---:R-:W-:-:S03]  /*1ec0*/  IMAD R26, R26, UR10, RZ ;  /* 0x0000000a1a1a7c24 */ /* 0x004fc6000f8e02ff */
[----:B------:R-:W2:Y:S01]  /*1ed0*/  MUFU.EX2 R16, R16 ;  /* 0x0000001000107308 */ /* 0x000ea20000000800 */
[----:B------:R-:W-:Y:S02]  /*1ee0*/  IMAD R17, R15, UR11, R26 ;  /* 0x0000000b0f117c24 */ /* 0x000fe4000f8e021a */
[----:B0-----:R-:W-:Y:S01]  /*1ef0*/  FADD.FTZ R22, R10, 1 ;  /* 0x3f8000000a167421 */ /* 0x001fe20000010000 */
[----:B------:R-:W-:Y:S01]  /*1f00*/  MOV R10, R2 ;  /* 0x00000002000a7202 */ /* 0x000fe20000000f00 */
[----:B--2---:R-:W-:-:S04]  /*1f10*/  FADD.FTZ R24, R16, 1 ;  /* 0x3f80000010187421 */ /* 0x004fc80000010000 */
[----:B------:R-:W0:Y:S01]  /*1f20*/  MUFU.RCP R22, R22 ;  /* 0x0000001600167308 */ /* 0x000e220000001000 */
[----:B------:R-:W-:-:S04]  /*1f30*/  IMAD.WIDE.U32 R10, R15, UR10, R10 ;  /* 0x0000000a0f0a7c25 */ /* 0x000fc8000f8e000a */
[----:B------:R-:W-:Y:S01]  /*1f40*/  IMAD.IADD R17, R11, 0x1, R17 ;  /* 0x000000010b117824 */ /* 0x000fe200078e0211 */
[C---:B-1----:R-:W-:Y:S02]  /*1f50*/  LEA R16, P1, R10.reuse, UR12, 0x2 ;  /* 0x0000000c0a107c11 */ /* 0x042fe4000f8210ff */
[----:B------:R-:W1:Y:S02]  /*1f60*/  MUFU.RCP R23, R24 ;  /* 0x0000001800177308 */ /* 0x000e640000001000 */
[----:B------:R-:W-:Y:S01]  /*1f70*/  LEA.HI.X R17, R10, UR13, R17, 0x2, P1 ;  /* 0x0000000d0a117c11 */ /* 0x000fe200088f1411 */
[----:B0-----:R-:W-:Y:S01]  /*1f80*/  FMUL.FTZ R22, R21, R22 ;  /* 0x0000001615167220 */ /* 0x001fe20000410000 */
[----:B-1----:R-:W-:-:S05]  /*1f90*/  FMUL.FTZ R23, R20, R23 ;  /* 0x0000001714177220 */ /* 0x002fca0000410000 */
[----:B------:R2:W-:Y:S02]  /*1fa0*/  STG.E.64 desc[UR14][R16.64], R22 ;  /* 0x0000001610007986 */ /* 0x0005e4000c101b0e */
.L_x_2165:
[----:B------:R-:W-:Y:S05]  /*1fb0*/  BSYNC.RECONVERGENT B1 ;  /* 0x0000000000017941 */ /* 0x000fea0003800200 */
.L_x_2164:
[----:B------:R-:W3:Y:S01]  /*1fc0*/  LDCU.64 UR10, c[0x0][0x3e8] ;  /* 0x00007d00ff0a77ac */ /* 0x000ee20008000a00 */
[----:B------:R-:W-:-:S04]  /*1fd0*/  IADD3 R10, PT, PT, R15, 0x40, RZ ;  /* 0x000000400f0a7810 */ /* 0x000fc80007ffe0ff */
[----:B------:R-:W-:Y:S02]  /*1fe0*/  SHF.R.S32.HI R11, RZ, 0x1f, R10 ;  /* 0x0000001fff0b7819 */ /* 0x000fe4000001140a */
[----:B---3--:R-:W-:-:S04]  /*1ff0*/  ISETP.GE.U32.AND P1, PT, R10, UR10, PT ;  /* 0x0000000a0a007c0c */ /* 0x008fc8000bf26070 */
[----:B------:R-:W-:-:S13]  /*2000*/  ISETP.GE.AND.EX P1, PT, R11, UR11, PT, P1 ;  /* 0x0000000b0b007c0c */ /* 0x000fda000bf26310 */
[----:B------:R-:W-:Y:S05]  /*2010*/  @P1 BRA `(.L_x_2163) ;  /* 0x0000000000681947 */ /* 0x000fea0003800000 */
[C---:B------:R-:W-:Y:S01]  /*2020*/  FADD.FTZ R3, -R14.reuse, R12 ;  /* 0x0000000c0e037221 */ /* 0x040fe20000010100 */
[----:B------:R-:W-:Y:S01]  /*2030*/  FADD.FTZ R13, -R14, R13 ;  /* 0x0000000d0e0d7221 */ /* 0x000fe20000010100 */
[----:B------:R-:W3:Y:S02]  /*2040*/  LDCU.64 UR10, c[0x0][0x3e0] ;  /* 0x00007c00ff0a77ac */ /* 0x000ee40008000a00 */
[-C--:B-1----:R-:W-:Y:S01]  /*2050*/  FMUL.FTZ R3, R3, R0.reuse ;  /* 0x0000000003037220 */ /* 0x082fe20000410000 */
[----:B------:R-:W1:Y:S03]  /*2060*/  LDCU.64 UR12, c[0x0][0x380] ;  /* 0x00007000ff0c77ac */ /* 0x000e660008000a00 */
[----:B-----5:R-:W-:Y:S01]  /*2070*/  FFMA.FTZ R4, R4, R3, R6 ;  /* 0x0000000304047223 */ /* 0x020fe20000010006 */
[----:B------:R-:W-:Y:S01]  /*2080*/  FMUL.FTZ R6, R13, R0 ;  /* 0x000000000d067220 */ /* 0x000fe20000410000 */
[----:B------:R-:W-:-:S02]  /*2090*/  MOV R3, R9 ;  /* 0x0000000900037202 */ /* 0x000fc40000000f00 */
[----:B------:R-:W-:Y:S01]  /*20a0*/  FMUL.FTZ R0, R4, -1.4426950216293334961 ;  /* 0xbfb8aa3b04007820 */ /* 0x000fe20000410000 */
[----:B------:R-:W-:-:S04]  /*20b0*/  FFMA.FTZ R13, R5, R6, R7 ;  /* 0x00000006050d7223 */ /* 0x000fc80000010007 */
[----:B------:R-:W-:Y:S01]  /*20c0*/  FMUL.FTZ R6, R13, -1.4426950216293334961 ;  /* 0xbfb8aa3b0d067820 */ /* 0x000fe20000410000 */
[----:B------:R-:W4:Y:S01]  /*20d0*/  MUFU.EX2 R0, R0 ;  /* 0x0000000000007308 */ /* 0x000f220000000800 */
[----:B---3--:R-:W-:Y:S02]  /*20e0*/  IMAD R11, R11, UR10, RZ ;  /* 0x0000000a0b0b7c24 */ /* 0x008fe4000f8e02ff */
[C---:B------:R-:W-:Y:S02]  /*20f0*/  IMAD.WIDE.U32 R2, R10.reuse, UR10, R2 ;  /* 0x0000000a0a027c25 */ /* 0x040fe4000f8e0002 */
[----:B------:R-:W3:Y:S02]  /*2100*/  MUFU.EX2 R6, R6 ;  /* 0x0000000600067308 */ /* 0x000ee40000000800 */
[----:B------:R-:W-:-:S05]  /*2110*/  IMAD R11, R10, UR11, R11 ;  /* 0x0000000b0a0b7c24 */ /* 0x000fca000f8e020b */
[----:B------:R-:W-:Y:S01]  /*2120*/  IADD3 R11, PT, PT, R3, R11, RZ ;  /* 0x0000000b030b7210 */ /* 0x000fe20007ffe0ff */
[----:B----4-:R-:W-:Y:S01]  /*2130*/  FADD.FTZ R5, R0, 1 ;  /* 0x3f80000000057421 */ /* 0x010fe20000010000 */
[----:B---3--:R-:W-:-:S05]  /*2140*/  FADD.FTZ R8, R6, 1 ;  /* 0x3f80000006087421 */ /* 0x008fca0000010000 */
[----:B------:R-:W3:Y:S01]  /*2150*/  MUFU.RCP R5, R5 ;  /* 0x0000000500057308 */ /* 0x000ee20000001000 */
[----:B-1----:R-:W-:-:S04]  /*2160*/  LEA R6, P1, R2, UR12, 0x2 ;  /* 0x0000000c02067c11 */ /* 0x002fc8000f8210ff */
[----:B------:R-:W-:-:S03]  /*2170*/  LEA.HI.X R7, R2, UR13, R11, 0x2, P1 ;  /* 0x0000000d02077c11 */ /* 0x000fc600088f140b */
[----:B------:R-:W1:Y:S01]  /*2180*/  MUFU.RCP R8, R8 ;  /* 0x0000000800087308 */ /* 0x000e620000001000 */
[----:B---3--:R-:W-:Y:S01]  /*2190*/  FMUL.FTZ R4, R4, R5 ;  /* 0x0000000504047220 */ /* 0x008fe20000410000 */
[----:B-1----:R-:W-:-:S05]  /*21a0*/  FMUL.FTZ R5, R13, R8 ;  /* 0x000000080d057220 */ /* 0x002fca0000410000 */
[----:B------:R4:W-:Y:S02]  /*21b0*/  STG.E.64 desc[UR14][R6.64], R4 ;  /* 0x0000000406007986 */ /* 0x0009e4000c101b0e */
.L_x_2163:
[----:B------:R-:W-:Y:S05]  /*21c0*/  BSYNC.RECONVERGENT B0 ;  /* 0x0000000000007941 */ /* 0x000fea0003800200 */
.L_x_2159:
[----:B------:R-:W-:Y:S02]  /*21d0*/  UIADD3 UR8, UPT, UPT, UR19, UR8, URZ ;  /* 0x0000000813087290 */ /* 0x000fe4000fffe0ff */
[----:B------:R-:W-:Y:S02]  /*21e0*/  UIADD3 UR4, UPT, UPT, UR4, 0x1, URZ ;  /* 0x0000000104047890 */ /* 0x000fe4000fffe0ff */
[----:B------:R-:W-:-:S09]  /*21f0*/  UISETP.GE.AND UP1, UPT, UR8, UR7, UPT ;  /* 0x000000070800728c */ /* 0x000fd2000bf26270 */
[----:B------:R-:W-:Y:S05]  /*2200*/  BRA.U !UP1, `(.L_x_2166) ;  /* 0xffffffdd09e47547 */ /* 0x000fea000b83ffff */
[----:B------:R-:W-:Y:S05]  /*2210*/  EXIT ;  /* 0x000000000000794d */ /* 0x000fea0003800000 */
.L_x_2167:
        /* <DEDUP_REMOVED lines=14> */
.L_x_2528:


//--------------------- .text._Z35group_norm_nhwc_fwd_one_pass_kernelI11Fp32IOFp32WLi256ELi4ELi128EEv26Group_norm_nhwc_fwd_params --------------------------
	.section	.text._Z35group_norm_nhwc_fwd_one_pass_kernelI11Fp32IOFp32WLi256ELi4ELi128EEv26Group_norm_nhwc_fwd_params,"ax",@progbits
	.align	128
        .global         _Z35group_norm_nhwc_fwd_one_pass_kernelI11Fp32IOFp32WLi256ELi4ELi128EEv26Group_norm_nhwc_fwd_params
        .type           _Z35group_norm_nhwc_fwd_one_pass_kernelI11Fp32IOFp32WLi256ELi4ELi128EEv26Group_norm_nhwc_fwd_params,@function
        .size           _Z35group_norm_nhwc_fwd_one_pass_kernelI11Fp32IOFp32WLi256ELi4ELi128EEv26Group_norm_nhwc_fwd_params,(.L_x_2529 - _Z35group_norm_nhwc_fwd_one_pass_kernelI11Fp32IOFp32WLi256ELi4ELi128EEv26Group_norm_nhwc_fwd_params)
        .other          _Z35group_norm_nhwc_fwd_one_pass_kernelI11Fp32IOFp32WLi256ELi4ELi128EEv26Group_norm_nhwc_fwd_params,@"STO_CUDA_ENTRY STV_DEFAULT"
_Z35group_norm_nhwc_fwd_one_pass_kernelI11Fp32IOFp32WLi256ELi4ELi128EEv26Group_norm_nhwc_fwd_params:
.text._Z35group_norm_nhwc_fwd_one_pass_kernelI11Fp32IOFp32WLi256ELi4ELi128EEv26Group_norm_nhwc_fwd_params:
        /* <DEDUP_REMOVED lines=9> */
[----:B------:R-:W1:Y:S01]  /*0090*/  S2UR UR20, SR_CTAID.X ;  /* 0x00000000001479c3 */ /* 0x000e620000002500 */
[----:B------:R-:W2:Y:S01]  /*00a0*/  LDCU UR5, c[0x0][0x404] ;  /* 0x00008080ff0577ac */ /* 0x000ea20008000800 */
[----:B------:R-:W3:Y:S01]  /*00b0*/  S2R R27, SR_LANEID ;  /* 0x00000000001b7919 */ /* 0x000ee20000000000 */
[----:B------:R-:W4:Y:S05]  /*00c0*/  LDCU UR21, c[0x0][0x374] ;  /* 0x00006e80ff1577ac */ /* 0x000f2a0008000800 */
[----:B------:R-:W5:Y:S01]  /*00d0*/  LDC R0, c[0x0][0x370] ;  /* 0x0000dc00ff007b82 */ /* 0x000f620000000800 */
[----:B------:R-:W4:Y:S01]  /*00e0*/  LDCU.64 UR10, c[0x0][0x388] ;  /* 0x00007100ff0a77ac */ /* 0x000f220008000a00 */
[----:B------:R-:W1:Y:S06]  /*00f0*/  LDCU.U8 UR9, c[0x0][0x3fc] ;  /* 0x00007f80ff0977ac */ /* 0x000e6c0008000000 */
[----:B------:R-:W3:Y:S01]  /*0100*/  S2UR UR4, SR_CgaCtaId ;  /* 0x00000000000479c3 */ /* 0x000ee20000008800 */
[----:B------:R-:W-:Y:S01]  /*0110*/  UMOV UR8, 0x400 ;  /* 0x0000040000087882 */ /* 0x000fe20000000000 */
[----:B------:R-:W3:Y:S01]  /*0120*/  LDCU.64 UR16, c[0x0][0x358] ;  /* 0x00006b00ff1077ac */ /* 0x000ee20008000a00 */
[----:B--2---:R-:W-:-:S02]  /*0130*/  MOV R3, UR5 ;  /* 0x0000000500037c02 */ /* 0x004fc40008000f00 */
[----:B----4-:R-:W-:Y:S02]  /*0140*/  ISETP.NE.U32.AND P1, PT, RZ, UR10, PT ;  /* 0x0000000aff007c0c */ /* 0x010fe4000bf25070 */
[----:B0-----:R-:W-:Y:S01]  /*0150*/  SHF.R.U32.HI R2, RZ, 0x1, R4 ;  /* 0x00000001ff027819 */ /* 0x001fe20000011604 */
[----:B-1----:R-:W-:Y:S01]  /*0160*/  UISETP.NE.AND UP0, UPT, UR9, URZ, UPT ;  /* 0x000000ff0900728c */ /* 0x002fe2000bf05270 */
[C---:B------:R-:W-:Y:S02]  /*0170*/  LOP3.LUT P0, RZ, R4.reuse, UR20, RZ, 0xfc, !PT ;  /* 0x0000001404ff7c12 */ /* 0x040fe4000f80fcff */
[----:B------:R-:W-:Y:S01]  /*0180*/  SHF.L.U32 R28, R4, 0x1, RZ ;  /* 0x00000001041c7819 */ /* 0x000fe200000006ff */
[----:B------:R-:W-:Y:S01]  /*0190*/  IMAD R2, R3, UR20, R2 ;  /* 0x0000001403027c24 */ /* 0x000fe2000f8e0202 */
[----:B------:R-:W-:Y:S01]  /*01a0*/  SHF.R.U32.HI R29, RZ, 0x2, R4 ;  /* 0x00000002ff1d7819 */ /* 0x000fe20000011604 */
[----:B------:R-:W-:Y:S01]  /*01b0*/  UMOV UR9, UR6 ;  /* 0x0000000600097c82 */ /* 0x000fe20008000000 */
[----:B------:R-:W-:Y:S01]  /*01c0*/  ISETP.NE.AND.EX P0, PT, RZ, UR11, !P0, P1 ;  /* 0x0000000bff007c0c */ /* 0x000fe2000c705310 */
[----:B---3--:R-:W-:Y:S01]  /*01d0*/  ULEA UR8, UR4, UR8, 0x18 ;  /* 0x0000000804087291 */ /* 0x008fe2000f8ec0ff */
[----:B------:R-:W-:-:S02]  /*01e0*/  LOP3.LUT R28, R28, 0x2, RZ, 0xc0, !PT ;  /* 0x000000021c1c7812 */ /* 0x000fc400078ec0ff */
[----:B------:R-:W-:Y:S01]  /*01f0*/  LOP3.LUT R29, R29, 0xf8, RZ, 0xc0, !PT ;  /* 0x000000f81d1d7812 */ /* 0x000fe200078ec0ff */
[----:B------:R-:W-:Y:S01]  /*0200*/  UMOV UR4, URZ ;  /* 0x000000ff00047c82 */ /* 0x000fe20008000000 */
[----:B-----5:R-:W-:Y:S02]  /*0210*/  LOP3.LUT R26, R0, 0x7ffffff8, RZ, 0xc0, !PT ;  /* 0x7ffffff8001a7812 */ /* 0x020fe400078ec0ff */
[----:B------:R-:W-:-:S07]  /*0220*/  SHF.R.S32.HI R3, RZ, 0x1f, R2 ;  /* 0x0000001fff037819 */ /* 0x000fce0000011402 */
.L_x_2195:
[----:B0-----:R-:W0:Y:S01]  /*0230*/  LDCU UR5, c[0x0][0x3f8] ;  /* 0x00007f00ff0577ac */ /* 0x001e220008000800 */
[----:B------:R-:W-:Y:S02]  /*0240*/  IABS R10, UR9 ;  /* 0x00000009000a7c13 */ /* 0x000fe40008000000 */
[----:B------:R-:W-:Y:S01]  /*0250*/  IADD3 R17, PT, PT, R2, 0x40, RZ ;  /* 0x0000004002117810 */ /* 0x000fe20007ffe0ff */
[----:B-1----:R-:W1:Y:S01]  /*0260*/  LDCU.64 UR18, c[0x0][0x3e8] ;  /* 0x00007d00ff1277ac */ /* 0x002e620008000a00 */
[----:B0-----:R-:W-:-:S04]  /*0270*/  MOV R4, UR5 ;  /* 0x0000000500047c02 */ /* 0x001fc80008000f00 */
        /* <DEDUP_REMOVED lines=12> */
[----:B------:R-:W-:Y:S01]  /*0340*/  IMAD R9, R8, R7, RZ ;  /* 0x0000000708097224 */ /* 0x000fe200078e02ff */
[----:B------:R-:W-:-:S04]  /*0350*/  MOV R8, R10 ;  /* 0x0000000a00087202 */ /* 0x000fc80000000f00 */
[----:B------:R-:W-:Y:S01]  /*0360*/  R2UR UR12, R8 ;  /* 0x00000000080c72ca */ /* 0x000fe200000e0000 */
[----:B------:R-:W-:Y:S01]  /*0370*/  IMAD.HI.U32 R9, R5, R9, UR10 ;  /* 0x0000000a05097e27 */ /* 0x000fe2000f8e0009 */
[----:B------:R-:W-:-:S04]  /*0380*/  IADD3 R5, PT, PT, R2, 0x80, RZ ;  /* 0x0000008002057810 */ /* 0x000fc80007ffe0ff */
[----:B------:R-:W-:Y:S02]  /*0390*/  R2UR UR10, R9 ;  /* 0x00000000090a72ca */ /* 0x000fe400000e0000 */
[----:B------:R-:W-:Y:S02]  /*03a0*/  SHF.R.S32.HI R9, RZ, 0x1f, R17 ;  /* 0x0000001fff097819 */ /* 0x000fe40000011411 */
[----:B------:R-:W-:Y:S02]  /*03b0*/  SHF.R.S32.HI R11, RZ, 0x1f, R5 ;  /* 0x0000001fff0b7819 */ /* 0x000fe40000011405 */
[----:B------:R-:W-:-:S07]  /*03c0*/  ISETP.GE.AND.EX P2, PT, R9, UR19, PT, P2 ;  /* 0x0000001309007c0c */ /* 0x000fce000bf46320 */
[----:B------:R-:W-:Y:S02]  /*03d0*/  UIMAD.WIDE.U32 UR10, UR10, UR12, URZ ;  /* 0x0000000c0a0a72a5 */ /* 0x000fe4000f8e00ff */
[----:B------:R-:W-:-:S04]  /*03e0*/  ULOP3.LUT UR10, UR9, UR5, URZ, 0x3c, !UPT ;  /* 0x00000005090a7292 */ /* 0x000fc8000f8e3cff */
[----:B------:R-:W-:Y:S01]  /*03f0*/  IMAD R4, RZ, RZ, -UR11 ;  /* 0x8000000bff047e24 */ /* 0x000fe2000f8e02ff */
[----:B------:R-:W0:Y:S03]  /*0400*/  @!P2 LDC.64 R20, c[0x0][0x3e0] ;  /* 0x0000f800ff14ab82 */ /* 0x000e260000000a00 */
[C---:B------:R-:W-:Y:S01]  /*0410*/  IMAD R4, R7.reuse, R4, UR12 ;  /* 0x0000000c07047e24 */ /* 0x040fe2000f8e0204 */
[----:B------:R-:W1:Y:S04]  /*0420*/  LDCU.64 UR12, c[0x0][0x3f0] ;  /* 0x00007e00ff0c77ac */ /* 0x000e680008000a00 */
[----:B------:R-:W-:Y:S01]  /*0430*/  ISETP.GT.U32.AND P1, PT, R7, R4, PT ;  /* 0x000000040700720c */ /* 0x000fe20003f24070 */
[----:B------:R-:W2:-:S12]  /*0440*/  @!P2 LDC.64 R18, c[0x0][0x390] ;  /* 0x0000e400ff12ab82 */ /* 0x000e980000000a00 */
[----:B------:R-:W-:Y:S01]  /*0450*/  VOTEU.ANY UP1, P1 ;  /* 0x0000000000ff7886 */ /* 0x000fe20000820100 */
[----:B------:R-:W-:Y:S02]  /*0460*/  PLOP3.LUT P1, PT, PT, PT, UP1, 0x80, 0x8 ;  /* 0x000000000008781c */ /* 0x000fe40003f2f018 */
[----:B-1---5:R-:W-:Y:S02]  /*0470*/  MOV R13, UR12 ;  /* 0x0000000c000d7c02 */ /* 0x022fe40008000f00 */
[----:B------:R-:W-:Y:S02]  /*0480*/  @!UP1 UIADD3 UR11, UPT, UPT, UR11, 0x1, URZ ;  /* 0x000000010b0b9890 */ /* 0x000fe4000fffe0ff */
[----:B------:R-:W-:-:S07]  /*0490*/  UISETP.GE.AND UP1, UPT, UR10, URZ, UPT ;  /* 0x000000ff0a00728c */ /* 0x000fce000bf26270 */
[----:B------:R-:W-:-:S04]  /*04a0*/  @!P1 IADD3 R4, PT, PT, R4, -R7, RZ ;  /* 0x8000000704049210 */ /* 0x000fc80007ffe0ff */
[----:B------:R-:W-:Y:S01]  /*04b0*/  ISETP.GE.U32.AND P1, PT, R4, R7, PT ;  /* 0x000000070400720c */ /* 0x000fe20003f26070 */
[----:B0-----:R-:W-:-:S04]  /*04c0*/  @!P2 IMAD R4, R9, R20, RZ ;  /* 0x000000140904a224 */ /* 0x001fc800078e02ff */
[----:B------:R-:W-:Y:S02]  /*04d0*/  @!P2 IMAD R21, R17, R21, R4 ;  /* 0x000000151115a224 */ /* 0x000fe400078e0204 */
[----:B------:R-:W-:-:S05]  /*04e0*/  VIADD R4, R2, 0xc0 ;  /* 0x000000c002047836 */ /* 0x000fca0000000000 */
[----:B------:R-:W-:Y:S01]  /*04f0*/  ISETP.GE.U32.AND P4, PT, R4, UR18, PT ;  /* 0x0000001204007c0c */ /* 0x000fe2000bf86070 */
[----:B------:R-:W-:Y:S01]  /*0500*/  VOTEU.ANY UP2, P1 ;  /* 0x0000000000ff7886 */ /* 0x000fe20000840100 */
[----:B------:R-:W-:-:S04]  /*0510*/  ISETP.GE.U32.AND P1, PT, R5, UR18, PT ;  /* 0x0000001205007c0c */ /* 0x000fc8000bf26070 */
[----:B------:R-:W-:Y:S01]  /*0520*/  @UP2 UIADD3 UR11, UPT, UPT, UR11, 0x1, URZ ;  /* 0x000000010b0b2890 */ /* 0x000fe2000fffe0ff */
[----:B------:R-:W-:Y:S01]  /*0530*/  ISETP.GE.AND.EX P1, PT, R11, UR19, PT, P1 ;  /* 0x000000130b007c0c */ /* 0x000fe2000bf26310 */
[----:B------:R-:W-:Y:S02]  /*0540*/  UISETP.NE.AND UP2, UPT, UR5, URZ, UPT ;  /* 0x000000ff0500728c */ /* 0x000fe4000bf45270 */
[----:B------:R-:W-:-:S09]  /*0550*/  @!UP1 UIADD3 UR11, UPT, UPT, -UR11, URZ, URZ ;  /* 0x000000ff0b0b9290 */ /* 0x000fd2000fffe1ff */
[----:B------:R-:W-:Y:S01]  /*0560*/  @!UP2 ULOP3.LUT UR11, URZ, UR5, URZ, 0x33, !UPT ;  /* 0x00000005ff0ba292 */ /* 0x000fe2000f8e33ff */
[----:B------:R-:W0:Y:S03]  /*0570*/  @!P1 LDC.64 R14, c[0x0][0x3e0] ;  /* 0x0000f800ff0e9b82 */ /* 0x000e260000000a00 */
[----:B------:R-:W-:-:S04]  /*0580*/  UIADD3 UR10, UPT, UPT, -UR11, URZ, URZ ;  /* 0x000000ff0b0a7290 */ /* 0x000fc8000fffe1ff */
[----:B------:R-:W-:Y:S02]  /*0590*/  UIMAD UR10, UR5, UR10, UR9 ;  /* 0x0000000a050a72a4 */ /* 0x000fe4000f8e0209 */
[----:B------:R-:W-:Y:S02]  /*05a0*/  USHF.R.S32.HI UR5, URZ, 0x1f, UR11 ;  /* 0x0000001fff057899 */ /* 0x000fe4000801140b */
[----:B------:R-:W-:Y:S02]  /*05b0*/  USHF.L.U32 UR10, UR10, 0x2, URZ ;  /* 0x000000020a0a7899 */ /* 0x000fe400080006ff */
[----:B------:R-:W-:Y:S02]  /*05c0*/  UIMAD UR5, UR5, UR12, URZ ;  /* 0x0000000c050572a4 */ /* 0x000fe4000f8e02ff */
[----:B------:R-:W-:Y:S02]  /*05d0*/  USHF.R.S32.HI UR14, URZ, 0x1f, UR10 ;  /* 0x0000001fff0e7899 */ /* 0x000fe4000801140a */
[----:B------:R-:W-:Y:S01]  /*05e0*/  LOP3.LUT R6, R28, UR10, RZ, 0xfc, !PT ;  /* 0x0000000a1c067c12 */ /* 0x000fe2000f8efcff */
[----:B------:R-:W-:-:S03]  /*05f0*/  UIMAD UR5, UR11, UR13, UR5 ;  /* 0x0000000d0b0572a4 */ /* 0x000fc6000f8e0205 */
[----:B------:R-:W-:Y:S02]  /*0600*/  IMAD.U32 R7, RZ, RZ, UR14 ;  /* 0x0000000eff077e24 */ /* 0x000fe4000f8e00ff */
[----:B0-----:R-:W-:Y:S02]  /*0610*/  @!P1 IMAD R10, R11, R14, RZ ;  /* 0x0000000e0b0a9224 */ /* 0x001fe400078e02ff */
[----:B------:R-:W-:Y:S02]  /*0620*/  IMAD.WIDE.U32 R6, R13, UR11, R6 ;  /* 0x0000000b0d067c25 */ /* 0x000fe4000f8e0006 */
[----:B------:R-:W0:Y:S03]  /*0630*/  @!P1 LDC.64 R12, c[0x0][0x390] ;  /* 0x0000e400ff0c9b82 */ /* 0x000e260000000a00 */
[----:B------:R-:W-:Y:S02]  /*0640*/  IADD3 R9, PT, PT, R7, UR5, RZ ;  /* 0x0000000507097c10 */ /* 0x000fe4000fffe0ff */
[----:B------:R-:W-:-:S02]  /*0650*/  @!P2 MOV R8, R6 ;  /* 0x000000060008a202 */ /* 0x000fc40000000f00 */
[----:B------:R-:W-:-:S03]  /*0660*/  @!P1 MOV R11, R9 ;  /* 0x00000009000b9202 */ /* 0x000fc60000000f00 */
[----:B------:R-:W-:-:S04]  /*0670*/  @!P2 IMAD.WIDE.U32 R16, R17, R20, R8 ;  /* 0x000000141110a225 */ /* 0x000fc800078e0008 */
[----:B------:R-:W-:Y:S01]  /*0680*/  @!P1 IMAD R20, R5, R15, R10 ;  /* 0x0000000f05149224 */ /* 0x000fe200078e020a */
[----:B------:R-:W-:Y:S02]  /*0690*/  @!P1 MOV R10, R6 ;  /* 0x00000006000a9202 */ /* 0x000fe40000000f00 */
[----:B------:R-:W-:Y:S02]  /*06a0*/  @!P2 IADD3 R21, PT, PT, R17, R21, RZ ;  /* 0x000000151115a210 */ /* 0x000fe40007ffe0ff */
[C---:B--2---:R-:W-:Y:S01]  /*06b0*/  @!P2 LEA R18, P5, R16.reuse, R18, 0x2 ;  /* 0x000000121012a211 */ /* 0x044fe200078a10ff */
[----:B------:R-:W-:Y:S01]  /*06c0*/  @!P1 IMAD.WIDE.U32 R14, R5, R14, R10 ;  /* 0x0000000e050e9225 */ /* 0x000fe200078e000a */
[----:B------:R-:W-:Y:S01]  /*06d0*/  SHF.R.S32.HI R5, RZ, 0x1f, R4 ;  /* 0x0000001fff057819 */ /* 0x000fe20000011404 */
[----:B------:R-:W1:Y:S01]  /*06e0*/  @!P3 LDC.64 R10, c[0x0][0x3e0] ;  /* 0x0000f800ff0abb82 */ /* 0x000e620000000a00 */
[----:B------:R-:W-:Y:S01]  /*06f0*/  @!P2 LEA.HI.X R19, R16, R19, R21, 0x2, P5 ;  /* 0x000000131013a211 */ /* 0x000fe200028f1415 */
[----:B------:R-:W-:Y:S01]  /*0700*/  @!P1 IMAD.IADD R20, R15, 0x1, R20 ;  /* 0x000000010f149824 */ /* 0x000fe200078e0214 */
[----:B------:R-:W-:-:S02]  /*0710*/  ISETP.GE.AND.EX P4, PT, R5, UR19, PT, P4 ;  /* 0x0000001305007c0c */ /* 0x000fc4000bf86340 */
[C---:B0-----:R-:W-:Y:S02]  /*0720*/  @!P1 LEA R12, P5, R14.reuse, R12, 0x2 ;  /* 0x0000000c0e0c9211 */ /* 0x041fe400078a10ff */
[----:B------:R-:W-:Y:S01]  /*0730*/  @!P3 MOV R15, R9 ;  /* 0x00000009000fb202 */ /* 0x000fe20000000f00 */
[----:B------:R-:W0:Y:S01]  /*0740*/  @!P3 LDC.64 R16, c[0x0][0x390] ;  /* 0x0000e400ff10bb82 */ /* 0x000e220000000a00 */
[----:B------:R-:W-:-:S07]  /*0750*/  @!P1 LEA.HI.X R13, R14, R13, R20, 0x2, P5 ;  /* 0x0000000d0e0d9211 */ /* 0x000fce00028f1414 */
[----:B------:R-:W2:Y:S01]  /*0760*/  @!P4 LDC.64 R20, c[0x0][0x3e0] ;  /* 0x0000f800ff14cb82 */ /* 0x000ea20000000a00 */
[----:B------:R-:W-:Y:S01]  /*0770*/  @!P4 MOV R23, R9 ;  /* 0x000000090017c202 */ /* 0x000fe20000000f00 */
[----:B------:R-:W-:Y:S02]  /*0780*/  @!P4 IMAD.MOV.U32 R22, RZ, RZ, R6 ;  /* 0x000000ffff16c224 */ /* 0x000fe400078e0006 */
[----:B-1----:R-:W-:-:S04]  /*0790*/  @!P3 IMAD R14, R3, R10, RZ ;  /* 0x0000000a030eb224 */ /* 0x002fc800078e02ff */
[----:B------:R-:W-:Y:S01]  /*07a0*/  @!P3 IMAD R11, R2, R11, R14 ;  /* 0x0000000b020bb224 */ /* 0x000fe200078e020e */
[----:B------:R-:W-:-:S05]  /*07b0*/  @!P3 MOV R14, R6 ;  /* 0x00000006000eb202 */ /* 0x000fca0000000f00 */
[----:B------:R-:W-:-:S05]  /*07c0*/  @!P3 IMAD.WIDE.U32 R14, R2, R10, R14 ;  /* 0x0000000a020eb225 */ /* 0x000fca00078e000e */
[----:B------:R-:W-:Y:S01]  /*07d0*/  @!P3 IADD3 R10, PT, PT, R15, R11, RZ ;  /* 0x0000000b0f0ab210 */ /* 0x000fe20007ffe0ff */
[----:B--2---:R-:W-:Y:S01]  /*07e0*/  @!P4 IMAD R24, R5, R20, RZ ;  /* 0x000000140518c224 */ /* 0x004fe200078e02ff */
[----:B0-----:R-:W-:-:S03]  /*07f0*/  @!P3 LEA R16, P5, R14, R16, 0x2 ;  /* 0x000000100e10b211 */ /* 0x001fc600078a10ff */
[----:B------:R-:W-:Y:S01]  /*0800*/  @!P4 IMAD R24, R4, R21, R24 ;  /* 0x000000150418c224 */ /* 0x000fe200078e0218 */
[----:B------:R-:W-:Y:S01]  /*0810*/  @!P3 LEA.HI.X R17, R14, R17, R10, 0x2, P5 ;  /* 0x000000110e11b211 */ /* 0x000fe200028f140a */
[----:B------:R-:W-:Y:S01]  /*0820*/  @!P4 IMAD.WIDE.U32 R4, R4, R20, R22 ;  /* 0x000000140404c225 */ /* 0x000fe200078e0016 */
[----:B------:R-:W0:Y:S01]  /*0830*/  @!P4 LDC.64 R14, c[0x0][0x390] ;  /* 0x0000e400ff0ecb82 */ /* 0x000e220000000a00 */
[----:B------:R-:W-:Y:S02]  /*0840*/  CS2R R20, SRZ ;  /* 0x0000000000147805 */ /* 0x000fe4000001ff00 */
[----:B------:R-:W-:Y:S02]  /*0850*/  CS2R R10, SRZ ;  /* 0x00000000000a7805 */ /* 0x000fe4000001ff00 */
[----:B------:R-:W-:Y:S02]  /*0860*/  @!P4 IADD3 R24, PT, PT, R5, R24, RZ ;  /* 0x000000180518c210 */ /* 0x000fe40007ffe0ff */
[----:B------:R1:W2:Y:S04]  /*0870*/  @!P3 LDG.E.64 R20, desc[UR16][R16.64] ;  /* 0x000000101014b981 */ /* 0x0002a8000c1e1b00 */
[----:B------:R3:W4:Y:S01]  /*0880*/  @!P2 LDG.E.64 R10, desc[UR16][R18.64] ;  /* 0x00000010120aa981 */ /* 0x000722000c1e1b00 */
[----:B-1----:R-:W-:-:S02]  /*0890*/  CS2R R16, SRZ ;  /* 0x0000000000107805 */ /* 0x002fc4000001ff00 */
[----:B---3--:R-:W-:-:S04]  /*08a0*/  CS2R R18, SRZ ;  /* 0x0000000000127805 */ /* 0x008fc8000001ff00 */
[----:B------:R-:W3:Y:S01]  /*08b0*/  @!P1 LDG.E.64 R16, desc[UR16][R12.64] ;  /* 0x000000100c109981 */ /* 0x000ee2000c1e1b00 */
[----:B0-----:R-:W-:-:S04]  /*08c0*/  @!P4 LEA R14, P2, R4, R14, 0x2 ;  /* 0x0000000e040ec211 */ /* 0x001fc800078410ff */
[----:B------:R-:W-:-:S05]  /*08d0*/  @!P4 LEA.HI.X R15, R4, R15, R24, 0x2, P2 ;  /* 0x0000000f040fc211 */ /* 0x000fca00010f1418 */
[----:B------:R-:W5:Y:S01]  /*08e0*/  @!P4 LDG.E.64 R18, desc[UR16][R14.64] ;  /* 0x000000100e12c981 */ /* 0x000f62000c1e1b00 */
[C---:B------:R-:W-:Y:S02]  /*08f0*/  ISETP.GT.AND P2, PT, R27.reuse, 0x1e, PT ;  /* 0x0000001e1b00780c */ /* 0x040fe40003f44270 */
[----:B------:R-:W-:Y:S01]  /*0900*/  ISETP.GT.AND P3, PT, R27, 0xf, PT ;  /* 0x0000000f1b00780c */ /* 0x000fe20003f64270 */
[----:B------:R-:W-:Y:S01]  /*0910*/  BSSY.RECONVERGENT B0, `(.L_x_2168) ;  /* 0x0000031000007945 */ /* 0x000fe20003800200 */
[----:B--2---:R-:W-:Y:S01]  /*0920*/  FMUL.FTZ R5, R21, R21 ;  /* 0x0000001515057220 */ /* 0x004fe20000410000 */
[C---:B------:R-:W-:Y:S01]  /*0930*/  FADD.FTZ R4, R20.reuse, R21 ;  /* 0x0000001514047221 */ /* 0x040fe20000010000 */
[----:B----4-:R-:W-:Y:S02]  /*0940*/  FMUL.FTZ R25, R11, R11 ;  /* 0x0000000b0b197220 */ /* 0x010fe40000410000 */
[----:B------:R-:W-:Y:S01]  /*0950*/  FFMA.FTZ R5, R20, R20, R5 ;  /* 0x0000001414057223 */ /* 0x000fe20000010005 */
[C---:B------:R-:W-:Y:S01]  /*0960*/  FADD.FTZ R23, R10.reuse, R11 ;  /* 0x0000000b0a177221 */ /* 0x040fe20000010000 */
[----:B------:R-:W-:Y:S01]  /*0970*/  FADD.FTZ R4, RZ, R4 ;  /* 0x00000004ff047221 */ /* 0x000fe20000010000 */
[----:B------:R-:W-:Y:S01]  /*0980*/  FFMA.FTZ R22, R10, R10, R25 ;  /* 0x0000000a0a167223 */ /* 0x000fe20000010019 */
[----:B------:R-:W-:-:S02]  /*0990*/  FADD.FTZ R5, RZ, R5 ;  /* 0x00000005ff057221 */ /* 0x000fc40000010000 */
[----:B------:R-:W-:Y:S01]  /*09a0*/  FADD.FTZ R4, R4, R23 ;  /* 0x0000001704047221 */ /* 0x000fe20000010000 */
[----:B---3--:R-:W-:Y:S01]  /*09b0*/  FMUL.FTZ R25, R17, R17 ;  /* 0x0000001111197220 */ /* 0x008fe20000410000 */
[C---:B------:R-:W-:Y:S01]  /*09c0*/  FADD.FTZ R13, R16.reuse, R17 ;  /* 0x00000011100d7221 */ /* 0x040fe20000010000 */
[----:B------:R-:W-:Y:S02]  /*09d0*/  FADD.FTZ R5, R5, R22 ;  /* 0x0000001605057221 */ /* 0x000fe40000010000 */
[----:B------:R-:W-:Y:S01]  /*09e0*/  FFMA.FTZ R12, R16, R16, R25 ;  /* 0x00000010100c7223 */ /* 0x000fe20000010019 */
[----:B------:R-:W-:Y:S01]  /*09f0*/  FADD.FTZ R4, R4, R13 ;  /* 0x0000000d04047221 */ /* 0x000fe20000010000 */
[----:B-----5:R-:W-:Y:S01]  /*0a00*/  FMUL.FTZ R15, R19, R19 ;  /* 0x00000013130f7220 */ /* 0x020fe20000410000 */
[C---:B------:R-:W-:Y:S01]  /*0a10*/  FADD.FTZ R13, R18.reuse, R19 ;  /* 0x00000013120d7221 */ /* 0x040fe20000010000 */
[----:B------:R-:W-:Y:S02]  /*0a20*/  FADD.FTZ R5, R5, R12 ;  /* 0x0000000c05057221 */ /* 0x000fe40000010000 */
[----:B------:R-:W-:Y:S01]  /*0a30*/  FFMA.FTZ R14, R18, R18, R15 ;  /* 0x00000012120e7223 */ /* 0x000fe2000001000f */
[----:B------:R-:W-:-:S03]  /*0a40*/  FADD.FTZ R12, R4, R13 ;  /* 0x0000000d040c7221 */ /* 0x000fc60000010000 */
[----:B------:R-:W-:Y:S02]  /*0a50*/  FADD.FTZ R13, R5, R14 ;  /* 0x0000000e050d7221 */ /* 0x000fe40000010000 */
        /* <DEDUP_REMOVED lines=28> */
.L_x_2169:
[----:B------:R-:W-:Y:S05]  /*0c20*/  BSYNC.RECONVERGENT B0 ;  /* 0x0000000000007941 */ /* 0x000fea0003800200 */
.L_x_2168:
[----:B------:R-:W4:Y:S01]  /*0c30*/  S2R R12, SR_TID.X ;  /* 0x00000000000c7919 */ /* 0x000f220000002100 */
[----:B------:R-:W-:Y:S01]  /*0c40*/  BSSY.RECONVERGENT B0, `(.L_x_2170) ;  /* 0x0000010000007945 */ /* 0x000fe20003800200 */
[----:B------:R-:W-:Y:S01]  /*0c50*/  BAR.SYNC.DEFER_BLOCKING 0x0 ;  /* 0x0000000000007b1d */ /* 0x000fe20000010000 */
[----:B------:R-:W-:Y:S02]  /*0c60*/  ISETP.GE.U32.AND P2, PT, R0, 0x2, PT ;  /* 0x000000020000780c */ /* 0x000fe40003f46070 */
[----:B----4-:R-:W-:-:S13]  /*0c70*/  ISETP.NE.AND P3, PT, R12, RZ, PT ;  /* 0x000000ff0c00720c */ /* 0x010fda0003f65270 */
[----:B------:R-:W-:Y:S05]  /*0c80*/  @P3 BRA `(.L_x_2171) ;  /* 0x00000000002c3947 */ /* 0x000fea0003800000 */
[----:B------:R-:W4:Y:S01]  /*0c90*/  S2UR UR11, SR_CgaCtaId ;  /* 0x00000000000b79c3 */ /* 0x000f220000008800 */
[----:B------:R-:W-:Y:S02]  /*0ca0*/  UMOV UR5, 0x400 ;  /* 0x0000040000057882 */ /* 0x000fe40000000000 */
[----:B----4-:R-:W-:-:S09]  /*0cb0*/  ULEA UR5, UR11, UR5, 0x18 ;  /* 0x000000050b057291 */ /* 0x010fd2000f8ec0ff */
[----:B------:R-:W4:Y:S04]  /*0cc0*/  LDS.128 R12, [UR5+0x10] ;  /* 0x00001005ff0c7984 */ /* 0x000f280008000c00 */
[----:B-12---:R-:W1:Y:S01]  /*0cd0*/  LDS.64 R22, [UR5+0x20] ;  /* 0x00002005ff167984 */ /* 0x006e620008000a00 */
[----:B----4-:R-:W-:Y:S01]  /*0ce0*/  FADD.FTZ R25, R4, R12 ;  /* 0x0000000c04197221 */ /* 0x010fe20000010000 */
[----:B0--3--:R-:W-:-:S03]  /*0cf0*/  FADD.FTZ R4, R5, R13 ;  /* 0x0000000d05047221 */ /* 0x009fc60000010000 */
[----:B------:R-:W-:Y:S01]  /*0d00*/  FADD.FTZ R25, R25, R14 ;  /* 0x0000000e19197221 */ /* 0x000fe20000010000 */
[----:B------:R-:W-:-:S03]  /*0d10*/  FADD.FTZ R12, R4, R15 ;  /* 0x0000000f040c7221 */ /* 0x000fc60000010000 */
[----:B-1----:R-:W-:Y:S01]  /*0d20*/  FADD.FTZ R4, R25, R22 ;  /* 0x0000001619047221 */ /* 0x002fe20000010000 */
[----:B------:R-:W-:-:S07]  /*0d30*/  FADD.FTZ R5, R12, R23 ;  /* 0x000000170c057221 */ /* 0x000fce0000010000 */
.L_x_2171:
[----:B------:R-:W-:Y:S05]  /*0d40*/  BSYNC.RECONVERGENT B0 ;  /* 0x0000000000007941 */ /* 0x000fea0003800200 */
.L_x_2170:
        /* <DEDUP_REMOVED lines=33> */
.L_x_2174:
[----:B----4-:R-:W2:Y:S04]  /*0f60*/  LDG.E.STRONG.GPU R14, desc[UR16][R12.64] ;  /* 0x000000100c0e7981 */ /* 0x010ea8000c1ef900 */
[----:B--2---:R-:W-:Y:S01]  /*0f70*/  CCTL.IVALL ;  /* 0x00000000ff00798f */ /* 0x004fe20002000000 */
[----:B------:R-:W-:Y:S05]  /*0f80*/  YIELD ;  /* 0x0000000000007946 */ /* 0x000fea0003800000 */
[----:B------:R-:W-:-:S13]  /*0f90*/  ISETP.NE.AND P4, PT, R14, R23, PT ;  /* 0x000000170e00720c */ /* 0x000fda0003f85270 */
[----:B------:R-:W-:Y:S05]  /*0fa0*/  @P4 BRA `(.L_x_2174) ;  /* 0xfffffffc00ec4947 */ /* 0x000fea000383ffff */
.L_x_2173:
[----:B------:R-:W-:Y:S05]  /*0fb0*/  WARPSYNC.ALL ;  /* 0x0000000000007948 */ /* 0x000fea0003800000 */
[----:B------:R-:W-:Y:S06]  /*0fc0*/  BAR.SYNC.DEFER_BLOCKING 0x0 ;  /* 0x0000000000007b1d */ /* 0x000fec0000010000 */
[----:B------:R-:W-:Y:S01]  /*0fd0*/  UMOV UR5, URZ ;  /* 0x000000ff00057c82 */ /* 0x000fe20008000000 */
[----:B------:R-:W-:Y:S05]  /*0fe0*/  @!P2 BRA `(.L_x_2175) ;  /* 0x000000040094a947 */ /* 0x000fea0003800000 */
        /* <DEDUP_REMOVED lines=10> */
.L_x_2176:
        /* <DEDUP_REMOVED lines=12> */
[----:B------:R-:W-:-:S06]  /*1150*/  IMAD.U32 R15, RZ, RZ, UR27 ;  /* 0x0000001bff0f7e24 */ /* 0x000fcc000f8e00ff */
[----:B------:R-:W4:Y:S01]  /*1160*/  @!P4 LDG.E.64 R14, desc[UR16][R14.64] ;  /* 0x000000100e0ec981 */ /* 0x000f22000c1e1b00 */
[----:B------:R-:W-:-:S06]  /*1170*/  UIADD3 UR26, UPT, UPT, UR5, 0x2, URZ ;  /* 0x00000002051a7890 */ /* 0x000fcc000fffe0ff */
[----:B-1----:R-:W-:Y:S01]  /*1180*/  MOV R22, UR26 ;  /* 0x0000001a00167c02 */ /* 0x002fe20008000f00 */
[----:B------:R-:W-:-:S03]  /*1190*/  UIADD3 UR26, UPT, UPT, UR5, 0x3, URZ ;  /* 0x00000003051a7890 */ /* 0x000fc6000fffe0ff */
[----:B------:R-:W-:-:S03]  /*11a0*/  ISETP.EQ.OR P5, PT, R22, UR20, P3 ;  /* 0x0000001416007c0c */ /* 0x000fc60009fa2670 */
[----:B------:R-:W-:-:S04]  /*11b0*/  MOV R22, UR26 ;  /* 0x0000001a00167c02 */ /* 0x000fc80008000f00 */
[----:B------:R-:W-:-:S06]  /*11c0*/  ISETP.EQ.OR P6, PT, R22, UR20, P3 ;  /* 0x0000001416007c0c */ /* 0x000fcc0009fc2670 */
[----:B------:R-:W-:-:S05]  /*11d0*/  VOTEU.ALL UP1, P5 ;  /* 0x0000000000ff7886 */ /* 0x000fca0002820000 */
[----:B------:R-:W-:Y:S02]  /*11e0*/  @!UP1 UIMAD.WIDE.U32 UR26, UR15, 0x8, UR18 ;  /* 0x000000080f1a98a5 */ /* 0x000fe4000f8e0012 */
[----:B------:R-:W-:-:S04]  /*11f0*/  VOTEU.ALL UP1, P6 ;  /* 0x0000000000ff7886 */ /* 0x000fc80003020000 */
[----:B------:R-:W-:Y:S02]  /*1200*/  MOV R22, UR26 ;  /* 0x0000001a00167c02 */ /* 0x000fe40008000f00 */
[----:B--2---:R-:W-:Y:S01]  /*1210*/  MOV R23, UR27 ;  /* 0x0000001b00177c02 */ /* 0x004fe20008000f00 */
[----:B------:R-:W-:-:S05]  /*1220*/  @!UP1 UIMAD.WIDE.U32 UR26, UR12, 0x8, UR18 ;  /* 0x000000080c1a98a5 */ /* 0x000fca000f8e0012 */
[----:B------:R-:W2:Y:S01]  /*1230*/  @!P5 LDG.E.64 R22, desc[UR16][R22.64] ;  /* 0x000000101616d981 */ /* 0x000ea2000c1e1b00 */
[----:B0--3--:R-:W-:Y:S01]  /*1240*/  @!P2 FADD.FTZ R4, R4, R12 ;  /* 0x0000000c0404a221 */ /* 0x009fe20000010000 */
[----:B------:R-:W-:Y:S01]  /*1250*/  @!P2 FADD.FTZ R5, R5, R13 ;  /* 0x0000000d0505a221 */ /* 0x000fe20000010000 */
        /* <DEDUP_REMOVED lines=12> */
[----:B------:R-:W-:-:S05]  /*1320*/  ISETP.EQ.OR P2, PT, R14, UR20, P3 ;  /* 0x000000140e007c0c */ /* 0x000fca0009f42670 */
[----:B------:R-:W-:Y:S01]  /*1330*/  MOV R14, UR26 ;  /* 0x0000001a000e7c02 */ /* 0x000fe20008000f00 */
[----:B------:R-:W-:-:S06]  /*1340*/  IMAD.U32 R15, RZ, RZ, UR27 ;  /* 0x0000001bff0f7e24 */ /* 0x000fcc000f8e00ff */
[----:B------:R-:W4:Y:S01]  /*1350*/  @!P4 LDG.E.64 R14, desc[UR16][R14.64] ;  /* 0x000000100e0ec981 */ /* 0x000f22000c1e1b00 */
[----:B------:R-:W-:-:S05]  /*1360*/  VOTEU.ALL UP1, P2 ;  /* 0x0000000000ff7886 */ /* 0x000fca0001020000 */
[----:B------:R-:W-:Y:S01]  /*1370*/  @!UP1 UIMAD.WIDE.U32 UR26, UR13, 0x8, UR18 ;  /* 0x000000080d1a98a5 */ /* 0x000fe2000f8e0012 */
[----:B--2---:R-:W-:-:S05]  /*1380*/  @!P5 FADD.FTZ R4, R4, R22 ;  /* 0x000000160404d221 */ /* 0x004fca0000010000 */
[----:B------:R-:W-:Y:S01]  /*1390*/  MOV R22, UR26 ;  /* 0x0000001a00167c02 */ /* 0x000fe20008000f00 */
[----:B------:R-:W-:Y:S01]  /*13a0*/  UIADD3 UR26, UPT, UPT, UR5, 0x6, URZ ;  /* 0x00000006051a7890 */ /* 0x000fe2000fffe0ff */
[----:B------:R-:W-:Y:S01]  /*13b0*/  @!P5 FADD.FTZ R5, R5, R23 ;  /* 0x000000170505d221 */ /* 0x000fe20000010000 */
[----:B------:R-:W-:-:S06]  /*13c0*/  MOV R23, UR27 ;  /* 0x0000001b00177c02 */ /* 0x000fcc0008000f00 */
[----:B------:R-:W2:Y:S01]  /*13d0*/  @!P2 LDG.E.64 R22, desc[UR16][R22.64] ;  /* 0x000000101616a981 */ /* 0x000ea2000c1e1b00 */
        /* <DEDUP_REMOVED lines=12> */
[----:B------:R-:W-:Y:S01]  /*14a0*/  @!UP1 UIMAD.WIDE.U32 UR26, UR25, 0x8, UR18 ;  /* 0x00000008191a98a5 */ /* 0x000fe2000f8e0012 */
[----:B----4-:R-:W-:Y:S01]  /*14b0*/  @!P4 FADD.FTZ R4, R4, R14 ;  /* 0x0000000e0404c221 */ /* 0x010fe20000010000 */
[----:B------:R-:W-:-:S04]  /*14c0*/  @!P4 FADD.FTZ R5, R5, R15 ;  /* 0x0000000f0505c221 */ /* 0x000fc80000010000 */
[----:B------:R-:W-:Y:S01]  /*14d0*/  MOV R14, UR26 ;  /* 0x0000001a000e7c02 */ /* 0x000fe20008000f00 */
[----:B------:R-:W3:Y:S01]  /*14e0*/  @!P6 LDG.E.64 R12, desc[UR16][R12.64] ;  /* 0x000000100c0ce981 */ /* 0x000ee2000c1e1b00 */
[----:B------:R-:W-:-:S06]  /*14f0*/  MOV R15, UR27 ;  /* 0x0000001b000f7c02 */ /* 0x000fcc0008000f00 */
[----:B------:R-:W4:Y:S01]  /*1500*/  @!P5 LDG.E.64 R14, desc[UR16][R14.64] ;  /* 0x000000100e0ed981 */ /* 0x000f22000c1e1b00 */
[----:B------:R-:W-:Y:S01]  /*1510*/  UIADD3 UR5, UPT, UPT, UR5, 0x8, URZ ;  /* 0x0000000805057890 */ /* 0x000fe2000fffe0ff */
[----:B--2---:R-:W-:Y:S01]  /*1520*/  @!P2 FADD.FTZ R4, R4, R22 ;  /* 0x000000160404a221 */ /* 0x004fe20000010000 */
[----:B------:R-:W-:-:S04]  /*1530*/  @!P2 FADD.FTZ R5, R5, R23 ;  /* 0x000000170505a221 */ /* 0x000fc80000010000 */
[----:B------:R-:W-:Y:S01]  /*1540*/  ISETP.NE.AND P2, PT, R26, UR5, PT ;  /* 0x000000051a007c0c */ /* 0x000fe2000bf45270 */
        /* <DEDUP_REMOVED lines=9> */
[----:B---3--:R-:W-:Y:S01]  /*15e0*/  @!P6 FADD.FTZ R4, R4, R12 ;  /* 0x0000000c0404e221 */ /* 0x008fe20000010000 */
[----:B------:R-:W-:-:S03]  /*15f0*/  @!P6 FADD.FTZ R5, R5, R13 ;  /* 0x0000000d0505e221 */ /* 0x000fc60000010000 */
[----:B----4-:R-:W-:Y:S01]  /*1600*/  @!P5 FADD.FTZ R4, R4, R14 ;  /* 0x0000000e0404d221 */ /* 0x010fe20000010000 */
[----:B------:R-:W-:Y:S01]  /*1610*/  @!P5 FADD.FTZ R5, R5, R15 ;  /* 0x0000000f0505d221 */ /* 0x000fe20000010000 */
[----:B------:R-:W-:Y:S06]  /*1620*/  @P2 BRA `(.L_x_2176) ;  /* 0xfffffff800982947 */ /* 0x000fec000383ffff */
[----:B------:R-:W-:-:S15]  /*1630*/  R2UR UR5, R26 ;  /* 0x000000001a0572ca */ /* 0x000fde00000e0000 */
.L_x_2175:
[----:B----4-:R-:W-:-:S04]  /*1640*/  LOP3.LUT R12, R0, 0x7, RZ, 0xc0, !PT ;  /* 0x00000007000c7812 */ /* 0x010fc800078ec0ff */
[----:B------:R-:W-:-:S13]  /*1650*/  ISETP.NE.AND P2, PT, R12, RZ, PT ;  /* 0x000000ff0c00720c */ /* 0x000fda0003f45270 */
[----:B------:R-:W-:Y:S05]  /*1660*/  @!P2 BRA `(.L_x_2172) ;  /* 0x00000004006ca947 */ /* 0x000fea0003800000 */
[----:B------:R-:W-:-:S04]  /*1670*/  IADD3 R12, PT, PT, R12, -0x1, RZ ;  /* 0xffffffff0c0c7810 */ /* 0x000fc80007ffe0ff */
[----:B------:R-:W-:-:S13]  /*1680*/  ISETP.GE.U32.AND P2, PT, R12, 0x3, PT ;  /* 0x000000030c00780c */ /* 0x000fda0003f46070 */
[----:B------:R-:W-:Y:S05]  /*1690*/  @!P2 BRA `(.L_x_2177) ;  /* 0x0000000000b8a947 */ /* 0x000fea0003800000 */
[----:B------:R-:W-:Y:S01]  /*16a0*/  IMAD.U32 R12, RZ, RZ, UR5 ;  /* 0x00000005ff0c7e24 */ /* 0x000fe2000f8e00ff */
[----:B------:R-:W-:-:S04]  /*16b0*/  UIADD3 UR11, UPT, UPT, UR5, 0x1, URZ ;  /* 0x00000001050b7890 */ /* 0x000fc8000fffe0ff */
        /* <DEDUP_REMOVED lines=8> */
[----:B------:R-:W-:Y:S02]  /*1740*/  MOV R14, UR12 ;  /* 0x0000000c000e7c02 */ /* 0x000fe40008000f00 */
[----:B------:R-:W-:Y:S01]  /*1750*/  MOV R15, UR13 ;  /* 0x0000000d000f7c02 */ /* 0x000fe20008000f00 */
[----:B------:R-:W-:-:S05]  /*1760*/  @!UP2 UIMAD.WIDE.U32 UR12, UR11, 0x8, UR18 ;  /* 0x000000080b0ca8a5 */ /* 0x000fca000f8e0012 */
[----:B------:R-:W0:Y:S01]  /*1770*/  @!P2 LDG.E.64 R14, desc[UR16][R14.64] ;  /* 0x000000100e0ea981 */ /* 0x000e22000c1e1b00 */
[----:B------:R-:W-:Y:S01]  /*1780*/  MOV R12, UR12 ;  /* 0x0000000c000c7c02 */ /* 0x000fe20008000f00 */
[----:B------:R-:W-:Y:S01]  /*1790*/  UIADD3 UR12, UPT, UPT, UR5, 0x2, URZ ;  /* 0x00000002050c7890 */ /* 0x000fe2000fffe0ff */
[----:B------:R-:W-:Y:S01]  /*17a0*/  IMAD.U32 R13, RZ, RZ, UR13 ;  /* 0x0000000dff0d7e24 */ /* 0x000fe2000f8e00ff */
[----:B------:R-:W-:-:S04]  /*17b0*/  UIADD3 UR14, UPT, UPT, UR5, 0x3, URZ ;  /* 0x00000003050e7890 */ /* 0x000fc8000fffe0ff */
[----:B-1----:R-:W-:Y:S01]  /*17c0*/  MOV R22, UR12 ;  /* 0x0000000c00167c02 */ /* 0x002fe20008000f00 */
[----:B------:R-:W4:Y:S03]  /*17d0*/  @!P4 LDG.E.64 R12, desc[UR16][R12.64] ;  /* 0x000000100c0cc981 */ /* 0x000f26000c1e1b00 */
        /* <DEDUP_REMOVED lines=8> */
[----:B------:R-:W-:-:S06]  /*1860*/  @!UP2 UIMAD.WIDE.U32 UR14, UR14, 0x8, UR18 ;  /* 0x000000080e0ea8a5 */ /* 0x000fcc000f8e0012 */
[----:B------:R-:W-:Y:S01]  /*1870*/  IMAD.U32 R22, RZ, RZ, UR14 ;  /* 0x0000000eff167e24 */ /* 0x000fe2000f8e00ff */
[----:B--2---:R-:W-:-:S06]  /*1880*/  MOV R23, UR15 ;  /* 0x0000000f00177c02 */ /* 0x004fcc0008000f00 */
[----:B------:R-:W2:Y:S01]  /*1890*/  @!P6 LDG.E.64 R22, desc[UR16][R22.64] ;  /* 0x000000101616e981 */ /* 0x000ea2000c1e1b00 */
[----:B0--3--:R-:W-:Y:S01]  /*18a0*/  @!P2 FADD.FTZ R4, R4, R14 ;  /* 0x0000000e0404a221 */ /* 0x009fe20000010000 */
[----:B------:R-:W-:Y:S01]  /*18b0*/  @!P2 FADD.FTZ R5, R5, R15 ;  /* 0x0000000f0505a221 */ /* 0x000fe20000010000 */
[----:B------:R-:W-:Y:S02]  /*18c0*/  MOV R14, UR12 ;  /* 0x0000000c000e7c02 */ /* 0x000fe40008000f00 */
[----:B------:R-:W-:Y:S01]  /*18d0*/  MOV R15, UR13 ;  /* 0x0000000d000f7c02 */ /* 0x000fe20008000f00 */
[----:B----4-:R-:W-:-:S05]  /*18e0*/  @!P4 FADD.FTZ R4, R4, R12 ;  /* 0x0000000c0404c221 */ /* 0x010fca0000010000 */
[----:B------:R-:W3:Y:S01]  /*18f0*/  @!P5 LDG.E.64 R14, desc[UR16][R14.64] ;  /* 0x000000100e0ed981 */ /* 0x000ee2000c1e1b00 */
        /* <DEDUP_REMOVED lines=8> */
.L_x_2177:
        /* <DEDUP_REMOVED lines=28> */
.L_x_2178:
        /* <DEDUP_REMOVED lines=13> */
.L_x_2179:
[----:B------:R-:W-:Y:S05]  /*1c10*/  BSYNC.RECONVERGENT B0 ;  /* 0x0000000000007941 */ /* 0x000fea0003800200 */
.L_x_2172:
        /* <DEDUP_REMOVED lines=41> */
[----:B------:R-:W-:Y:S01]  /*1eb0*/  MOV R22, R6 ;  /* 0x0000000600167202 */ /* 0x000fe20000000f00 */
[----:B------:R-:W-:Y:S01]  /*1ec0*/  FADD.FTZ R20, -R4, R20 ;  /* 0x0000001404147221 */ /* 0x000fe20000010100 */
[----:B------:R-:W-:Y:S01]  /*1ed0*/  MOV R23, R9 ;  /* 0x0000000900177202 */ /* 0x000fe20000000f00 */
[----:B------:R-:W1:Y:S01]  /*1ee0*/  LDCU.64 UR10, c[0x0][0x380] ;  /* 0x00007000ff0a77ac */ /* 0x000e620008000a00 */
[----:B0-----:R-:W-:Y:S02]  /*1ef0*/  IMAD R24, R3, UR14, RZ ;  /* 0x0000000e03187c24 */ /* 0x001fe4000f8e02ff */
[----:B------:R-:W-:-:S04]  /*1f00*/  IMAD.WIDE.U32 R22, R2, UR14, R22 ;  /* 0x0000000e02167c25 */ /* 0x000fc8000f8e0016 */
[----:B------:R-:W-:Y:S01]  /*1f10*/  IMAD R25, R2, UR15, R24 ;  /* 0x0000000f02197c24 */ /* 0x000fe2000f8e0218 */
[----:B-1----:R-:W-:-:S03]  /*1f20*/  LEA R24, P1, R22, UR10, 0x2 ;  /* 0x0000000a16187c11 */ /* 0x002fc6000f8210ff */
[----:B------:R-:W-:-:S05]  /*1f30*/  IMAD.IADD R23, R23, 0x1, R25 ;  /* 0x0000000117177824 */ /* 0x000fca00078e0219 */
[----:B------:R-:W-:Y:S01]  /*1f40*/  LEA.HI.X R25, R22, UR11, R23, 0x2, P1 ;  /* 0x0000000b16197c11 */ /* 0x000fe200088f1417 */
[----:B------:R-:W-:Y:S01]  /*1f50*/  FADD.FTZ R22, -R4, R21 ;  /* 0x0000001504167221 */ /* 0x000fe20000010100 */
[----:B------:R-:W-:-:S03]  /*1f60*/  FMUL.FTZ R21, R20, UR5 ;  /* 0x0000000514157c20 */ /* 0x000fc60008410000 */
[----:B------:R-:W-:Y:S01]  /*1f70*/  FMUL.FTZ R22, R22, UR5 ;  /* 0x0000000516167c20 */ /* 0x000fe20008410000 */
[----:B-----5:R-:W-:-:S03]  /*1f80*/  FFMA.FTZ R20, R12, R21, R14 ;  /* 0x000000150c147223 */ /* 0x020fc6000001000e */
[----:B------:R-:W-:-:S05]  /*1f90*/  FFMA.FTZ R21, R13, R22, R15 ;  /* 0x000000160d157223 */ /* 0x000fca000001000f */
[----:B------:R0:W-:Y:S02]  /*1fa0*/  STG.E.64 desc[UR16][R24.64], R20 ;  /* 0x0000001418007986 */ /* 0x0001e4000c101b10 */
.L_x_2183:
[----:B------:R-:W-:Y:S05]  /*1fb0*/  BSYNC.RECONVERGENT B1 ;  /* 0x0000000000017941 */ /* 0x000fea0003800200 */
.L_x_2182:
[----:B0-----:R-:W-:Y:S01]  /*1fc0*/  IADD3 R25, PT, PT, R2, 0x40, RZ ;  /* 0x0000004002197810 */ /* 0x001fe20007ffe0ff */
[----:B------:R-:W-:Y:S03]  /*1fd0*/  BSSY.RECONVERGENT B1, `(.L_x_2184) ;  /* 0x0000016000017945 */ /* 0x000fe60003800200 */
[----:B------:R-:W-:Y:S02]  /*1fe0*/  ISETP.GE.U32.AND P1, PT, R25, UR12, PT ;  /* 0x0000000c19007c0c */ /* 0x000fe4000bf26070 */
[----:B------:R-:W-:-:S04]  /*1ff0*/  SHF.R.S32.HI R20, RZ, 0x1f, R25 ;  /* 0x0000001fff147819 */ /* 0x000fc80000011419 */
[----:B------:R-:W-:-:S13]  /*2000*/  ISETP.GE.AND.EX P1, PT, R20, UR13, PT, P1 ;  /* 0x0000000d14007c0c */ /* 0x000fda000bf26310 */
[----:B------:R-:W-:Y:S05]  /*2010*/  @P1 BRA `(.L_x_2185) ;  /* 0x0000000000441947 */ /* 0x000fea0003800000 */
[----:B------:R-:W0:Y:S01]  /*2020*/  LDCU.64 UR10, c[0x0][0x3e0] ;  /* 0x00007c00ff0a77ac */ /* 0x000e220008000a00 */
[----:B------:R-:W-:Y:S01]  /*2030*/  MOV R21, R9 ;  /* 0x0000000900157202 */ /* 0x000fe20000000f00 */
[----:B------:R-:W-:Y:S01]  /*2040*/  FADD.FTZ R10, -R4, R10 ;  /* 0x0000000a040a7221 */ /* 0x000fe20000010100 */
[----:B------:R-:W1:Y:S01]  /*2050*/  LDCU.64 UR14, c[0x0][0x380] ;  /* 0x00007000ff0e77ac */ /* 0x000e620008000a00 */
[----:B0-----:R-:W-:-:S04]  /*2060*/  IMAD R20, R20, UR10, RZ ;  /* 0x0000000a14147c24 */ /* 0x001fc8000f8e02ff */
[----:B------:R-:W-:Y:S01]  /*2070*/  IMAD R23, R25, UR11, R20 ;  /* 0x0000000b19177c24 */ /* 0x000fe2000f8e0214 */
[----:B------:R-:W-:-:S05]  /*2080*/  MOV R20, R6 ;  /* 0x0000000600147202 */ /* 0x000fca0000000f00 */
[----:B------:R-:W-:-:S05]  /*2090*/  IMAD.WIDE.U32 R20, R25, UR10, R20 ;  /* 0x0000000a19147c25 */ /* 0x000fca000f8e0014 */
[----:B------:R-:W-:Y:S02]  /*20a0*/  IADD3 R23, PT, PT, R21, R23, RZ ;  /* 0x0000001715177210 */ /* 0x000fe40007ffe0ff */
[----:B-1----:R-:W-:-:S04]  /*20b0*/  LEA R22, P1, R20, UR14, 0x2 ;  /* 0x0000000e14167c11 */ /* 0x002fc8000f8210ff */
[----:B------:R-:W-:Y:S01]  /*20c0*/  LEA.HI.X R23, R20, UR15, R23, 0x2, P1 ;  /* 0x0000000f14177c11 */ /* 0x000fe200088f1417 */
[----:B------:R-:W-:Y:S01]  /*20d0*/  FADD.FTZ R20, -R4, R11 ;  /* 0x0000000b04147221 */ /* 0x000fe20000010100 */
[----:B------:R-:W-:-:S03]  /*20e0*/  FMUL.FTZ R11, R10, UR5 ;  /* 0x000000050a0b7c20 */ /* 0x000fc60008410000 */
[----:B------:R-:W-:Y:S01]  /*20f0*/  FMUL.FTZ R20, R20, UR5 ;  /* 0x0000000514147c20 */ /* 0x000fe20008410000 */
[----:B-----5:R-:W-:-:S03]  /*2100*/  FFMA.FTZ R10, R12, R11, R14 ;  /* 0x0000000b0c0a7223 */ /* 0x020fc6000001000e */
[----:B------:R-:W-:-:S05]  /*2110*/  FFMA.FTZ R11, R13, R20, R15 ;  /* 0x000000140d0b7223 */ /* 0x000fca000001000f */
[----:B------:R0:W-:Y:S02]  /*2120*/  STG.E.64 desc[UR16][R22.64], R10 ;  /* 0x0000000a16007986 */ /* 0x0001e4000c101b10 */
.L_x_2185:
[----:B------:R-:W-:Y:S05]  /*2130*/  BSYNC.RECONVERGENT B1 ;  /* 0x0000000000017941 */ /* 0x000fea0003800200 */
.L_x_2184:
[----:B0-----:R-:W-:Y:S01]  /*2140*/  SHF.R.S32.HI R10, RZ, 0x1f, R5 ;  /* 0x0000001fff0a7819 */ /* 0x001fe20000011405 */
[----:B------:R-:W-:Y:S01]  /*2150*/  VIADD R22, R2, 0xc0 ;  /* 0x000000c002167836 */ /* 0x000fe20000000000 */
        /* <DEDUP_REMOVED lines=8> */
[----:B------:R-:W-:Y:S01]  /*21e0*/  MOV R11, R9 ;  /* 0x00000009000b7202 */ /* 0x000fe20000000f00 */
[C---:B------:R-:W-:Y:S01]  /*21f0*/  FADD.FTZ R16, -R4.reuse, R16 ;  /* 0x0000001004107221 */ /* 0x040fe20000010100 */
[----:B------:R-:W-:Y:S01]  /*2200*/  FADD.FTZ R17, -R4, R17 ;  /* 0x0000001104117221 */ /* 0x000fe20000010100 */
[----:B------:R-:W1:Y:S01]  /*2210*/  LDCU.64 UR14, c[0x0][0x380] ;  /* 0x00007000ff0e77ac */ /* 0x000e620008000a00 */
[----:B0-----:R-:W-:-:S04]  /*2220*/  IMAD R10, R10, UR10, RZ ;  /* 0x0000000a0a0a7c24 */ /* 0x001fc8000f8e02ff */
[----:B------:R-:W-:Y:S01]  /*2230*/  IMAD R21, R5, UR11, R10 ;  /* 0x0000000b05157c24 */ /* 0x000fe2000f8e020a */
[----:B------:R-:W-:-:S05]  /*2240*/  MOV R10, R6 ;  /* 0x00000006000a7202 */ /* 0x000fca0000000f00 */
[----:B------:R-:W-:-:S04]  /*2250*/  IMAD.WIDE.U32 R10, R5, UR10, R10 ;  /* 0x0000000a050a7c25 */ /* 0x000fc8000f8e000a */
[----:B------:R-:W-:Y:S01]  /*2260*/  FMUL.FTZ R5, R16, UR5 ;  /* 0x0000000510057c20 */ /* 0x000fe20008410000 */
[----:B------:R-:W-:Y:S01]  /*2270*/  FMUL.FTZ R16, R17, UR5 ;  /* 0x0000000511107c20 */ /* 0x000fe20008410000 */
[----:B------:R-:W-:-:S03]  /*2280*/  IADD3 R21, PT, PT, R11, R21, RZ ;  /* 0x000000150b157210 */ /* 0x000fc60007ffe0ff */
[----:B-----5:R-:W-:Y:S01]  /*2290*/  FFMA.FTZ R11, R13, R16, R15 ;  /* 0x000000100d0b7223 */ /* 0x020fe2000001000f */
[----:B-1----:R-:W-:-:S04]  /*22a0*/  LEA R20, P1, R10, UR14, 0x2 ;  /* 0x0000000e0a147c11 */ /* 0x002fc8000f8210ff */
[----:B------:R-:W-:Y:S01]  /*22b0*/  LEA.HI.X R21, R10, UR15, R21, 0x2, P1 ;  /* 0x0000000f0a157c11 */ /* 0x000fe200088f1415 */
[----:B------:R-:W-:-:S05]  /*22c0*/  FFMA.FTZ R10, R12, R5, R14 ;  /* 0x000000050c0a7223 */ /* 0x000fca000001000e */
[----:B------:R0:W-:Y:S03]  /*22d0*/  STG.E.64 desc[UR16][R20.64], R10 ;  /* 0x0000000a14007986 */ /* 0x0001e6000c101b10 */
.L_x_2187:
[----:B------:R-:W-:Y:S05]  /*22e0*/  BSYNC.RECONVERGENT B1 ;  /* 0x0000000000017941 */ /* 0x000fea0003800200 */
.L_x_2186:
[----:B------:R-:W-:Y:S05]  /*22f0*/  @P2 BRA `(.L_x_2188) ;  /* 0x00000008004c2947 */ /* 0x000fea0003800000 */
[----:B------:R-:W1:Y:S01]  /*2300*/  LDCU.64 UR10, c[0x0][0x3e0] ;  /* 0x00007c00ff0a77ac */ /* 0x000e620008000a00 */
[----:B------:R-:W-:Y:S01]  /*2310*/  MOV R7, R9 ;  /* 0x0000000900077202 */ /* 0x000fe20000000f00 */
[C---:B------:R-:W-:Y:S01]  /*2320*/  FADD.FTZ R18, -R4.reuse, R18 ;  /* 0x0000001204127221 */ /* 0x040fe20000010100 */
[----:B------:R-:W-:Y:S01]  /*2330*/  FADD.FTZ R19, -R4, R19 ;  /* 0x0000001304137221 */ /* 0x000fe20000010100 */
[----:B------:R-:W2:Y:S02]  /*2340*/  LDCU.64 UR12, c[0x0][0x380] ;  /* 0x00007000ff0c77ac */ /* 0x000ea40008000a00 */
[----:B------:R-:W-:Y:S01]  /*2350*/  FMUL.FTZ R5, R18, UR5 ;  /* 0x0000000512057c20 */ /* 0x000fe20008410000 */
[----:B------:R-:W-:-:S03]  /*2360*/  FMUL.FTZ R8, R19, UR5 ;  /* 0x0000000513087c20 */ /* 0x000fc60008410000 */
[----:B-----5:R-:W-:Y:S01]  /*2370*/  FFMA.FTZ R12, R12, R5, R14 ;  /* 0x000000050c0c7223 */ /* 0x020fe2000001000e */
[----:B------:R-:W-:Y:S01]  /*2380*/  FFMA.FTZ R13, R13, R8, R15 ;  /* 0x000000080d0d7223 */ /* 0x000fe2000001000f */
[----:B-1----:R-:W-:Y:S02]  /*2390*/  IMAD R23, R23, UR10, RZ ;  /* 0x0000000a17177c24 */ /* 0x002fe4000f8e02ff */
[----:B------:R-:W-:-:S04]  /*23a0*/  IMAD.WIDE.U32 R6, R22, UR10, R6 ;  /* 0x0000000a16067c25 */ /* 0x000fc8000f8e0006 */
[----:B------:R-:W-:Y:S01]  /*23b0*/  IMAD R23, R22, UR11, R23 ;  /* 0x0000000b16177c24 */ /* 0x000fe2000f8e0217 */
[----:B--2---:R-:W-:-:S03]  /*23c0*/  LEA R4, P1, R6, UR12, 0x2 ;  /* 0x0000000c06047c11 */ /* 0x004fc6000f8210ff */
[----:B------:R-:W-:-:S05]  /*23d0*/  IMAD.IADD R23, R7, 0x1, R23 ;  /* 0x0000000107177824 */ /* 0x000fca00078e0217 */
[----:B------:R-:W-:-:S05]  /*23e0*/  LEA.HI.X R5, R6, UR13, R23, 0x2, P1 ;  /* 0x0000000d06057c11 */ /* 0x000fca00088f1417 */
[----:B------:R1:W-:Y:S01]  /*23f0*/  STG.E.64 desc[UR16][R4.64], R12 ;  /* 0x0000000c04007986 */ /* 0x0003e2000c101b10 */
[----:B------:R-:W-:Y:S05]  /*2400*/  BRA `(.L_x_2188) ;  /* 0x0000000800087947 */ /* 0x000fea0003800000 */
.L_x_2181:
[----:B------:R-:W0:Y:S01]  /*2410*/  LDCU.64 UR10, c[0x0][0x3e8] ;  /* 0x00007d00ff0a77ac */ /* 0x000e220008000a00 */
[----:B------:R-:W-:Y:S01]  /*2420*/  BSSY.RECONVERGENT B1, `(.L_x_2189) ;  /* 0x000001f000017945 */ /* 0x000fe20003800200 */
[----:B0-----:R-:W-:-:S04]  /*2430*/  ISETP.GE.U32.AND P2, PT, R2, UR10, PT ;  /* 0x0000000a02007c0c */ /* 0x001fc8000bf46070 */
[----:B------:R-:W-:-:S13]  /*2440*/  ISETP.GE.AND.EX P2, PT, R3, UR11, PT, P2 ;  /* 0x0000000b03007c0c */ /* 0x000fda000bf46320 */
[----:B------:R-:W-:Y:S05]  /*2450*/  @P2 BRA `(.L_x_2190) ;  /* 0x00000000006c2947 */ /* 0x000fea0003800000 */
[----:B------:R-:W0:Y:S01]  /*2460*/  LDCU.64 UR12, c[0x0][0x3e0] ;  /* 0x00007c00ff0c77ac */ /* 0x000e220008000a00 */
[----:B------:R-:W-:Y:S01]  /*2470*/  MOV R22, R6 ;  /* 0x0000000600167202 */ /* 0x000fe20000000f00 */
[C---:B------:R-:W-:Y:S01]  /*2480*/  FADD.FTZ R20, -R4.reuse, R20 ;  /* 0x0000001404147221 */ /* 0x040fe20000010100 */
[----:B------:R-:W-:Y:S01]  /*2490*/  MOV R23, R9 ;  /* 0x0000000900177202 */ /* 0x000fe20000000f00 */
[----:B------:R-:W1:Y:S01]  /*24a0*/  LDCU.64 UR14, c[0x0][0x380] ;  /* 0x00007000ff0e77ac */ /* 0x000e620008000a00 */
[----:B------:R-:W-:-:S04]  /*24b0*/  FADD.FTZ R21, -R4, R21 ;  /* 0x0000001504157221 */ /* 0x000fc80000010100 */
[----:B------:R-:W-:-:S04]  /*24c0*/  FMUL.FTZ R21, R21, UR5 ;  /* 0x0000000515157c20 */ /* 0x000fc80008410000 */
[----:B-----5:R-:W-:Y:S01]  /*24d0*/  FFMA.FTZ R21, R13, R21, R15 ;  /* 0x000000150d157223 */ /* 0x020fe2000001000f */
[----:B0-----:R-:W-:Y:S02]  /*24e0*/  IMAD R24, R3, UR12, RZ ;  /* 0x0000000c03187c24 */ /* 0x001fe4000f8e02ff */
[----:B------:R-:W-:-:S04]  /*24f0*/  IMAD.WIDE.U32 R22, R2, UR12, R22 ;  /* 0x0000000c02167c25 */ /* 0x000fc8000f8e0016 */
[----:B------:R-:W-:Y:S01]  /*2500*/  IMAD R25, R2, UR13, R24 ;  /* 0x0000000d02197c24 */ /* 0x000fe2000f8e0218 */
[----:B-1----:R-:W-:-:S04]  /*2510*/  LEA R24, P2, R22, UR14, 0x2 ;  /* 0x0000000e16187c11 */ /* 0x002fc8000f8410ff */
[----:B------:R-:W-:-:S04]  /*2520*/  IADD3 R23, PT, PT, R23, R25, RZ ;  /* 0x0000001917177210 */ /* 0x000fc80007ffe0ff */
[----:B------:R-:W-:Y:S01]  /*2530*/  LEA.HI.X R25, R22, UR15, R23, 0x2, P2 ;  /* 0x0000000f16197c11 */ /* 0x000fe200090f1417 */
[----:B------:R-:W-:-:S04]  /*2540*/  FMUL.FTZ R23, R20, UR5 ;  /* 0x0000000514177c20 */ /* 0x000fc80008410000 */
[----:B------:R-:W-:-:S04]  /*2550*/  FFMA.FTZ R20, R12, R23, R14 ;  /* 0x000000170c147223 */ /* 0x000fc8000001000e */
[----:B------:R-:W-:-:S06]  /*2560*/  FMUL.FTZ R23, R20, -1.4426950216293334961 ;  /* 0xbfb8aa3b14177820 */ /* 0x000fcc0000410000 */
[----:B------:R-:W0:Y:S02]  /*2570*/  MUFU.EX2 R23, R23 ;  /* 0x0000001700177308 */ /* 0x000e240000000800 */
[----:B0-----:R-:W-:-:S06]  /*2580*/  FADD.FTZ R22, R23, 1 ;  /* 0x3f80000017167421 */ /* 0x001fcc0000010000 */
[----:B------:R-:W0:Y:S02]  /*2590*/  MUFU.RCP R22, R22 ;  /* 0x0000001600167308 */ /* 0x000e240000001000 */
[----:B0-----:R-:W-:Y:S01]  /*25a0*/  FMUL.FTZ R20, R20, R22 ;  /* 0x0000001614147220 */ /* 0x001fe20000410000 */
[----:B------:R-:W-:-:S06]  /*25b0*/  FMUL.FTZ R22, R21, -1.4426950216293334961 ;  /* 0xbfb8aa3b15167820 */ /* 0x000fcc0000410000 */
[----:B------:R-:W0:Y:S02]  /*25c0*/  MUFU.EX2 R22, R22 ;  /* 0x0000001600167308 */ /* 0x000e240000000800 */
[----:B0-----:R-:W-:-:S06]  /*25d0*/  FADD.FTZ R23, R22, 1 ;  /* 0x3f80000016177421 */ /* 0x001fcc0000010000 */
[----:B------:R-:W0:Y:S02]  /*25e0*/  MUFU.RCP R23, R23 ;  /* 0x0000001700177308 */ /* 0x000e240000001000 */
[----:B0-----:R-:W-:-:S05]  /*25f0*/  FMUL.FTZ R21, R21, R23 ;  /* 0x0000001715157220 */ /* 0x001fca0000410000 */
[----:B------:R0:W-:Y:S02]  /*2600*/  STG.E.64 desc[UR16][R24.64], R20 ;  /* 0x0000001418007986 */ /* 0x0001e4000c101b10 */
.L_x_2190:
[----:B------:R-:W-:Y:S05]  /*2610*/  BSYNC.RECONVERGENT B1 ;  /* 0x0000000000017941 */ /* 0x000fea0003800200 */
.L_x_2189:
        /* <DEDUP_REMOVED lines=8> */
[C---:B------:R-:W-:Y:S01]  /*26a0*/  FADD.FTZ R10, -R4.reuse, R10 ;  /* 0x0000000a040a7221 */ /* 0x040fe20000010100 */
[----:B------:R-:W-:Y:S01]  /*26b0*/  FADD.FTZ R11, -R4, R11 ;  /* 0x0000000b040b7221 */ /* 0x000fe20000010100 */
[----:B------:R-:W1:Y:S03]  /*26c0*/  LDCU.64 UR14, c[0x0][0x380] ;  /* 0x00007000ff0e77ac */ /* 0x000e660008000a00 */
[----:B------:R-:W-:-:S04]  /*26d0*/  FMUL.FTZ R24, R11, UR5 ;  /* 0x000000050b187c20 */ /* 0x000fc80008410000 */
[----:B-----5:R-:W-:-:S04]  /*26e0*/  FFMA.FTZ R11, R13, R24, R15 ;  /* 0x000000180d0b7223 */ /* 0x020fc8000001000f */
[----:B------:R-:W-:Y:S01]  /*26f0*/  FMUL.FTZ R24, R11, -1.4426950216293334961 ;  /* 0xbfb8aa3b0b187820 */ /* 0x000fe20000410000 */
[----:B0-----:R-:W-:-:S05]  /*2700*/  IMAD R20, R20, UR12, RZ ;  /* 0x0000000c14147c24 */ /* 0x001fca000f8e02ff */
[----:B------:R-:W0:Y:S01]  /*2710*/  MUFU.EX2 R24, R24 ;  /* 0x0000001800187308 */ /* 0x000e220000000800 */
[----:B------:R-:W-:Y:S02]  /*2720*/  IMAD R23, R25, UR13, R20 ;  /* 0x0000000d19177c24 */ /* 0x000fe4000f8e0214 */
[----:B------:R-:W-:-:S04]  /*2730*/  IMAD.MOV.U32 R20, RZ, RZ, R6 ;  /* 0x000000ffff147224 */ /* 0x000fc800078e0006 */
[----:B------:R-:W-:-:S05]  /*2740*/  IMAD.WIDE.U32 R20, R25, UR12, R20 ;  /* 0x0000000c19147c25 */ /* 0x000fca000f8e0014 */
[----:B------:R-:W-:Y:S01]  /*2750*/  IADD3 R23, PT, PT, R21, R23, RZ ;  /* 0x0000001715177210 */ /* 0x000fe20007ffe0ff */
[----:B------:R-:W-:Y:S01]  /*2760*/  FMUL.FTZ R21, R10, UR5 ;  /* 0x000000050a157c20 */ /* 0x000fe20008410000 */
[----:B-1----:R-:W-:Y:S01]  /*2770*/  LEA R22, P2, R20, UR14, 0x2 ;  /* 0x0000000e14167c11 */ /* 0x002fe2000f8410ff */
[----:B0-----:R-:W-:Y:S02]  /*2780*/  FADD.FTZ R25, R24, 1 ;  /* 0x3f80000018197421 */ /* 0x001fe40000010000 */
[----:B------:R-:W-:Y:S01]  /*2790*/  FFMA.FTZ R10, R12, R21, R14 ;  /* 0x000000150c0a7223 */ /* 0x000fe2000001000e */
[----:B------:R-:W-:-:S03]  /*27a0*/  LEA.HI.X R23, R20, UR15, R23, 0x2, P2 ;  /* 0x0000000f14177c11 */ /* 0x000fc600090f1417 */
[----:B------:R-:W-:Y:S01]  /*27b0*/  FMUL.FTZ R20, R10, -1.4426950216293334961 ;  /* 0xbfb8aa3b0a147820 */ /* 0x000fe20000410000 */
[----:B------:R-:W0:Y:S08]  /*27c0*/  MUFU.RCP R25, R25 ;  /* 0x0000001900197308 */ /* 0x000e300000001000 */
[----:B------:R-:W1:Y:S01]  /*27d0*/  MUFU.EX2 R20, R20 ;  /* 0x0000001400147308 */ /* 0x000e620000000800 */
[----:B0-----:R-:W-:Y:S01]  /*27e0*/  FMUL.FTZ R11, R11, R25 ;  /* 0x000000190b0b7220 */ /* 0x001fe20000410000 */
[----:B-1----:R-:W-:-:S06]  /*27f0*/  FADD.FTZ R21, R20, 1 ;  /* 0x3f80000014157421 */ /* 0x002fcc0000010000 */
[----:B------:R-:W0:Y:S02]  /*2800*/  MUFU.RCP R21, R21 ;  /* 0x0000001500157308 */ /* 0x000e240000001000 */
[----:B0-----:R-:W-:-:S05]  /*2810*/  FMUL.FTZ R10, R10, R21 ;  /* 0x000000150a0a7220 */ /* 0x001fca0000410000 */
[----:B------:R0:W-:Y:S02]  /*2820*/  STG.E.64 desc[UR16][R22.64], R10 ;  /* 0x0000000a16007986 */ /* 0x0001e4000c101b10 */
.L_x_2192:
[----:B------:R-:W-:Y:S05]  /*2830*/  BSYNC.RECONVERGENT B1 ;  /* 0x0000000000017941 */ /* 0x000fea0003800200 */
.L_x_2191:
[----:B0-----:R-:W-:Y:S01]  /*2840*/  IADD3 R22, PT, PT, R2, 0xc0, RZ ;  /* 0x000000c002167810 */ /* 0x001fe20007ffe0ff */
[----:B------:R-:W-:Y:S03]  /*2850*/  BSSY.RECONVERGENT B1, `(.L_x_2193) ;  /* 0x0000021000017945 */ /* 0x000fe60003800200 */
[----:B------:R-:W-:Y:S02]  /*2860*/  ISETP.GE.U32.AND P2, PT, R22, UR10, PT ;  /* 0x0000000a16007c0c */ /* 0x000fe4000bf46070 */
[----:B------:R-:W-:-:S04]  /*2870*/  SHF.R.S32.HI R23, RZ, 0x1f, R22 ;  /* 0x0000001fff177819 */ /* 0x000fc80000011416 */
[----:B------:R-:W-:Y:S01]  /*2880*/  ISETP.GE.AND.EX P2, PT, R23, UR11, PT, P2 ;  /* 0x0000000b17007c0c */ /* 0x000fe2000bf46320 */
[----:B------:R-:W-:-:S12]  /*2890*/  @P1 BRA `(.L_x_2194) ;  /* 0x0000000000701947 */ /* 0x000fd80003800000 */
[----:B------:R-:W0:Y:S01]  /*28a0*/  LDCU.64 UR12, c[0x0][0x3e0] ;  /* 0x00007c00ff0c77ac */ /* 0x000e220008000a00 */
[----:B------:R-:W-:Y:S01]  /*28b0*/  SHF.R.S32.HI R10, RZ, 0x1f, R5 ;  /* 0x0000001fff0a7819 */ /* 0x000fe20000011405 */
[----:B------:R-:W-:Y:S02]  /*28c0*/  IMAD.MOV.U32 R11, RZ, RZ, R9 ;  /* 0x000000ffff0b7224 */ /* 0x000fe400078e0009 */
[C---:B------:R-:W-:Y:S01]  /*28d0*/  FADD.FTZ R16, -R4.reuse, R16 ;  /* 0x0000001004107221 */ /* 0x040fe20000010100 */
[----:B------:R-:W1:Y:S01]  /*28e0*/  LDCU.64 UR14, c[0x0][0x380] ;  /* 0x00007000ff0e77ac */ /* 0x000e620008000a00 */
[----:B------:R-:W-:Y:S01]  /*28f0*/  FADD.FTZ R17, -R4, R17 ;  /* 0x0000001104117221 */ /* 0x000fe20000010100 */
        /* <DEDUP_REMOVED lines=8> */
[----:B-1----:R-:W-:-:S03]  /*2980*/  LEA R20, P1, R10, UR14, 0x2 ;  /* 0x0000000e0a147c11 */ /* 0x002fc6000f8210ff */
[----:B------:R-:W-:Y:S01]  /*2990*/  FMUL.FTZ R24, R11, -1.4426950216293334961 ;  /* 0xbfb8aa3b0b187820 */ /* 0x000fe20000410000 */
[----:B------:R-:W-:Y:S01]  /*29a0*/  LEA.HI.X R21, R10, UR15, R21, 0x2, P1 ;  /* 0x0000000f0a157c11 */ /* 0x000fe200088f1415 */
[----:B------:R-:W-:-:S04]  /*29b0*/  FFMA.FTZ R10, R12, R5, R14 ;  /* 0x000000050c0a7223 */ /* 0x000fc8000001000e */
[----:B------:R-:W-:Y:S01]  /*29c0*/  FMUL.FTZ R5, R10, -1.4426950216293334961 ;  /* 0xbfb8aa3b0a057820 */ /* 0x000fe20000410000 */
[----:B------:R-:W0:Y:S05]  /*29d0*/  MUFU.EX2 R24, R24 ;  /* 0x0000001800187308 */ /* 0x000e2a0000000800 */
[----:B------:R-:W1:Y:S01]  /*29e0*/  MUFU.EX2 R5, R5 ;  /* 0x0000000500057308 */ /* 0x000e620000000800 */
[----:B0-----:R-:W-:Y:S01]  /*29f0*/  FADD.FTZ R25, R24, 1 ;  /* 0x3f80000018197421 */ /* 0x001fe20000010000 */
[----:B-1----:R-:W-:-:S05]  /*2a00*/  FADD.FTZ R16, R5, 1 ;  /* 0x3f80000005107421 */ /* 0x002fca0000010000 */
[----:B------:R-:W0:Y:S08]  /*2a10*/  MUFU.RCP R25, R25 ;  /* 0x0000001900197308 */ /* 0x000e300000001000 */
[----:B------:R-:W1:Y:S01]  /*2a20*/  MUFU.RCP R17, R16 ;  /* 0x0000001000117308 */ /* 0x000e620000001000 */
[----:B0-----:R-:W-:Y:S01]  /*2a30*/  FMUL.FTZ R11, R11, R25 ;  /* 0x000000190b0b7220 */ /* 0x001fe20000410000 */
[----:B-1----:R-:W-:-:S05]  /*2a40*/  FMUL.FTZ R10, R10, R17 ;  /* 0x000000110a0a7220 */ /* 0x002fca0000410000 */
[----:B------:R0:W-:Y:S02]  /*2a50*/  STG.E.64 desc[UR16][R20.64], R10 ;  /* 0x0000000a14007986 */ /* 0x0001e4000c101b10 */
.L_x_2194:
[----:B------:R-:W-:Y:S05]  /*2a60*/  BSYNC.RECONVERGENT B1 ;  /* 0x0000000000017941 */ /* 0x000fea0003800200 */
.L_x_2193:
[----:B------:R-:W-:Y:S05]  /*2a70*/  @P2 BRA `(.L_x_2188) ;  /* 0x00000000006c2947 */ /* 0x000fea0003800000 */
[C---:B------:R-:W-:Y:S01]  /*2a80*/  FADD.FTZ R18, -R4.reuse, R18 ;  /* 0x0000001204127221 */ /* 0x040fe20000010100 */
[----:B------:R-:W-:Y:S01]  /*2a90*/  FADD.FTZ R4, -R4, R19 ;  /* 0x0000001304047221 */ /* 0x000fe20000010100 */
[----:B------:R-:W1:Y:S02]  /*2aa0*/  LDCU.64 UR10, c[0x0][0x3e0] ;  /* 0x00007c00ff0a77ac */ /* 0x000e640008000a00 */
[----:B------:R-:W-:Y:S01]  /*2ab0*/  FMUL.FTZ R5, R18, UR5 ;  /* 0x0000000512057c20 */ /* 0x000fe20008410000 */
[----:B------:R-:W-:Y:S01]  /*2ac0*/  FMUL.FTZ R8, R4, UR5 ;  /* 0x0000000504087c20 */ /* 0x000fe20008410000 */
[----:B------:R-:W2:Y:S02]  /*2ad0*/  LDCU.64 UR12, c[0x0][0x380] ;  /* 0x00007000ff0c77ac */ /* 0x000ea40008000a00 */
[----:B-----5:R-:W-:Y:S01]  /*2ae0*/  FFMA.FTZ R12, R12, R5, R14 ;  /* 0x000000050c0c7223 */ /* 0x020fe2000001000e */
[----:B------:R-:W-:Y:S01]  /*2af0*/  FFMA.FTZ R13, R13, R8, R15 ;  /* 0x000000080d0d7223 */ /* 0x000fe2000001000f */
[----:B------:R-:W-:-:S02]  /*2b00*/  MOV R5, R9 ;  /* 0x0000000900057202 */ /* 0x000fc40000000f00 */
[----:B------:R-:W-:Y:S01]  /*2b10*/  FMUL.FTZ R4, R12, -1.4426950216293334961 ;  /* 0xbfb8aa3b0c047820 */ /* 0x000fe20000410000 */
[----:B------:R-:W-:-:S05]  /*2b20*/  FMUL.FTZ R7, R13, -1.4426950216293334961 ;  /* 0xbfb8aa3b0d077820 */ /* 0x000fca0000410000 */
[----:B------:R-:W3:Y:S01]  /*2b30*/  MUFU.EX2 R4, R4 ;  /* 0x0000000400047308 */ /* 0x000ee20000000800 */
[----:B-1----:R-:W-:-:S03]  /*2b40*/  IMAD R23, R23, UR10, RZ ;  /* 0x0000000a17177c24 */ /* 0x002fc6000f8e02ff */
[----:B------:R-:W0:Y:S01]  /*2b50*/  MUFU.EX2 R7, R7 ;  /* 0x0000000700077308 */ /* 0x000e220000000800 */
[----:B------:R-:W-:Y:S02]  /*2b60*/  IMAD R23, R22, UR11, R23 ;  /* 0x0000000b16177c24 */ /* 0x000fe4000f8e0217 */
[----:B---3--:R-:W-:Y:S01]  /*2b70*/  FADD.FTZ R8, R4, 1 ;  /* 0x3f80000004087421 */ /* 0x008fe20000010000 */
[----:B------:R-:W-:Y:S01]  /*2b80*/  MOV R4, R6 ;  /* 0x0000000600047202 */ /* 0x000fe20000000f00 */
[----:B0-----:R-:W-:Y:S02]  /*2b90*/  FADD.FTZ R10, R7, 1 ;  /* 0x3f800000070a7421 */ /* 0x001fe40000010000 */
[----:B------:R-:W0:Y:S02]  /*2ba0*/  MUFU.RCP R11, R8 ;  /* 0x00000008000b7308 */ /* 0x000e240000001000 */
[----:B------:R-:W-:-:S03]  /*2bb0*/  IMAD.WIDE.U32 R4, R22, UR10, R4 ;  /* 0x0000000a16047c25 */ /* 0x000fc6000f8e0004 */
[----:B--2---:R-:W-:-:S03]  /*2bc0*/  LEA R6, P1, R4, UR12, 0x2 ;  /* 0x0000000c04067c11 */ /* 0x004fc6000f8210ff */
[----:B------:R-:W1:Y:S01]  /*2bd0*/  MUFU.RCP R10, R10 ;  /* 0x0000000a000a7308 */ /* 0x000e620000001000 */
[----:B------:R-:W-:-:S04]  /*2be0*/  IADD3 R23, PT, PT, R5, R23, RZ ;  /* 0x0000001705177210 */ /* 0x000fc80007ffe0ff */
[----:B------:R-:W-:Y:S01]  /*2bf0*/  LEA.HI.X R7, R4, UR13, R23, 0x2, P1 ;  /* 0x0000000d04077c11 */ /* 0x000fe200088f1417 */
[----:B0-----:R-:W-:Y:S01]  /*2c00*/  FMUL.FTZ R12, R12, R11 ;  /* 0x0000000b0c0c7220 */ /* 0x001fe20000410000 */
[----:B-1----:R-:W-:-:S05]  /*2c10*/  FMUL.FTZ R13, R13, R10 ;  /* 0x0000000a0d0d7220 */ /* 0x002fca0000410000 */
[----:B------:R2:W-:Y:S02]  /*2c20*/  STG.E.64 desc[UR16][R6.64], R12 ;  /* 0x0000000c06007986 */ /* 0x0005e4000c101b10 */
.L_x_2188:
[----:B------:R-:W-:Y:S05]  /*2c30*/  BSYNC.RECONVERGENT B0 ;  /* 0x0000000000007941 */ /* 0x000fea0003800200 */
.L_x_2180:
[----:B------:R-:W-:Y:S02]  /*2c40*/  UIADD3 UR9, UPT, UPT, UR21, UR9, URZ ;  /* 0x0000000915097290 */ /* 0x000fe4000fffe0ff */
[----:B------:R-:W-:Y:S02]  /*2c50*/  UIADD3 UR4, UPT, UPT, UR4, 0x1, URZ ;  /* 0x0000000104047890 */ /* 0x000fe4000fffe0ff */
[----:B------:R-:W-:-:S09]  /*2c60*/  UISETP.GE.AND UP1, UPT, UR9, UR7, UPT ;  /* 0x000000070900728c */ /* 0x000fd2000bf26270 */
[----:B------:R-:W-:Y:S05]  /*2c70*/  BRA.U !UP1, `(.L_x_2195) ;  /* 0xffffffd5096c7547 */ /* 0x000fea000b83ffff */
[----:B------:R-:W-:Y:S05]  /*2c80*/  EXIT ;  /* 0x000000000000794d */ /* 0x000fea0003800000 */
.L_x_2196:
        /* <DEDUP_REMOVED lines=15> */
.L_x_2529:


//--------------------- .text._Z35group_norm_nhwc_fwd_one_pass_kernelI11Fp32IOFp32WLi512ELi4ELi128EEv26Group_norm_nhwc_fwd_params --------------------------
	.section	.text._Z35group_norm_nhwc_fwd_one_pass_kernelI11Fp32IOFp32WLi512ELi4ELi128EEv26Group_norm_nhwc_fwd_params,"ax",@progbits
	.align	128
        .global         _Z35group_norm_nhwc_fwd_one_pass_kernelI11Fp32IOFp32WLi512ELi4ELi128EEv26Group_norm_nhwc_fwd_params
        .type           _Z35group_norm_nhwc_fwd_one_pass_kernelI11Fp32IOFp32WLi512ELi4ELi128EEv26Group_norm_nhwc_fwd_params,@function
        .size           _Z35group_norm_nhwc_fwd_one_pass_kernelI11Fp32IOFp32WLi512ELi4ELi128EEv26Group_norm_nhwc_fwd_params,(.L_x_2530 - _Z35group_norm_nhwc_fwd_one_pass_kernelI11Fp32IOFp32WLi512ELi4ELi128EEv26Group_norm_nhwc_fwd_params)
        .other          _Z35group_norm_nhwc_fwd_one_pass_kernelI11Fp32IOFp32WLi512ELi4ELi128EEv26Group_norm_nhwc_fwd_params,@"STO_CUDA_ENTRY STV_DEFAULT"
_Z35group_norm_nhwc_fwd_one_pass_kernelI11Fp32IOFp32WLi512ELi4ELi128EEv26Group_norm_nhwc_fwd_params:
.text._Z35group_norm_nhwc_fwd_one_pass_kernelI11Fp32IOFp32WLi512ELi4ELi128EEv26Group_norm_nhwc_fwd_params:
        /* <DEDUP_REMOVED lines=15> */
[----:B------:R-:W5:Y:S01]  /*00f0*/  LDCU.U8 UR9, c[0x0][0x3fc] ;  /* 0x00007f80ff0977ac */ /* 0x000f620008000000 */
[----:B------:R-:W-:Y:S01]  /*0100*/  UMOV UR8, 0x400 ;  /* 0x0000040000087882 */ /* 0x000fe20000000000 */
[----:B------:R-:W0:Y:S01]  /*0110*/  LDCU.64 UR16, c[0x0][0x358] ;  /* 0x00006b00ff1077ac */ /* 0x000e220008000a00 */
        /* <DEDUP_REMOVED lines=9> */
[----:B------:R-:W0:Y:S01]  /*01b0*/  LDC R3, c[0x0][0x370] ;  /* 0x0000dc00ff037b82 */ /* 0x000e220000000800 */
[----:B------:R-:W-:Y:S01]  /*01c0*/  ISETP.NE.AND.EX P0, PT, RZ, UR11, !P0, P1 ;  /* 0x0000000bff007c0c */ /* 0x000fe2000c705310 */
[----:B------:R-:W-:Y:S01]  /*01d0*/  UMOV UR4, URZ ;  /* 0x000000ff00047c82 */ /* 0x000fe20008000000 */
[C---:B------:R-:W-:Y:S01]  /*01e0*/  IADD3 R10, PT, PT, R38.reuse, 0x100, RZ ;  /* 0x00000100260a7810 */ /* 0x040fe20007ffe0ff */
[----:B------:R-:W-:Y:S01]  /*01f0*/  UMOV UR9, UR6 ;  /* 0x0000000600097c82 */ /* 0x000fe20008000000 */
[----:B------:R-:W-:-:S02]  /*0200*/  IADD3 R8, PT, PT, R38, 0x140, RZ ;  /* 0x0000014026087810 */ /* 0x000fc40007ffe0ff */
[C---:B------:R-:W-:Y:S02]  /*0210*/  IADD3 R4, PT, PT, R38.reuse, 0x180, RZ ;  /* 0x0000018026047810 */ /* 0x040fe40007ffe0ff */
[----:B------:R-:W-:Y:S02]  /*0220*/  IADD3 R6, PT, PT, R38, 0x1c0, RZ ;  /* 0x000001c026067810 */ /* 0x000fe40007ffe0ff */
[----:B------:R-:W-:Y:S02]  /*0230*/  LOP3.LUT R39, R39, 0x2, RZ, 0xc0, !PT ;  /* 0x0000000227277812 */ /* 0x000fe400078ec0ff */
[----:B------:R-:W-:Y:S02]  /*0240*/  LOP3.LUT R16, R16, 0xf8, RZ, 0xc0, !PT ;  /* 0x000000f810107812 */ /* 0x000fe400078ec0ff */
[----:B------:R-:W-:Y:S02]  /*0250*/  SHF.R.S32.HI R5, RZ, 0x1f, R38 ;  /* 0x0000001fff057819 */ /* 0x000fe40000011426 */
[----:B------:R-:W-:-:S02]  /*0260*/  SHF.R.S32.HI R7, RZ, 0x1f, R10 ;  /* 0x0000001fff077819 */ /* 0x000fc4000001140a */
[----:B------:R-:W-:Y:S02]  /*0270*/  SHF.R.S32.HI R9, RZ, 0x1f, R8 ;  /* 0x0000001fff097819 */ /* 0x000fe40000011408 */
[----:B------:R-:W-:Y:S02]  /*0280*/  SHF.R.S32.HI R11, RZ, 0x1f, R4 ;  /* 0x0000001fff0b7819 */ /* 0x000fe40000011404 */
[----:B--2---:R-:W-:-:S07]  /*0290*/  SHF.R.S32.HI R17, RZ, 0x1f, R6 ;  /* 0x0000001fff117819 */ /* 0x004fce0000011406 */
.L_x_2240:
[----:B-1----:R-:W1:Y:S01]  /*02a0*/  LDCU UR5, c[0x0][0x3f8] ;  /* 0x00007f00ff0577ac */ /* 0x002e620008000800 */
[----:B0-234-:R-:W-:Y:S02]  /*02b0*/  IABS R20, UR9 ;  /* 0x0000000900147c13 */ /* 0x01dfe40008000000 */
[C---:B------:R-:W-:Y:S01]  /*02c0*/  IADD3 R27, PT, PT, R38.reuse, 0xc0, RZ ;  /* 0x000000c0261b7810 */ /* 0x040fe20007ffe0ff */
[----:B------:R-:W2:Y:S01]  /*02d0*/  LDCU.64 UR18, c[0x0][0x3e8] ;  /* 0x00007d00ff1277ac */ /* 0x000ea20008000a00 */
[C---:B------:R-:W-:Y:S02]  /*02e0*/  IADD3 R25, PT, PT, R38.reuse, 0x40, RZ ;  /* 0x0000004026197810 */ /* 0x040fe40007ffe0ff */
[----:B------:R-:W-:Y:S02]  /*02f0*/  SHF.R.S32.HI R31, RZ, 0x1f, R27 ;  /* 0x0000001fff1f7819 */ /* 0x000fe4000001141b */
[----:B------:R-:W-:Y:S02]  /*0300*/  SHF.R.S32.HI R33, RZ, 0x1f, R25 ;  /* 0x0000001fff217819 */ /* 0x000fe40000011419 */
[----:B------:R-:W-:-:S04]  /*0310*/  IADD3 R32, PT, PT, R38, 0x80, RZ ;  /* 0x0000008026207810 */ /* 0x000fc80007ffe0ff */
[----:B------:R-:W-:Y:S02]  /*0320*/  SHF.R.S32.HI R29, RZ, 0x1f, R32 ;  /* 0x0000001fff1d7819 */ /* 0x000fe40000011420 */
[----:B-1---5:R-:W-:-:S04]  /*0330*/  MOV R12, UR5 ;  /* 0x00000005000c7c02 */ /* 0x022fc80008000f00 */
[----:B------:R-:W-:Y:S02]  /*0340*/  IABS R15, R12 ;  /* 0x0000000c000f7213 */ /* 0x000fe40000000000 */
[----:B--2---:R-:W-:Y:S02]  /*0350*/  ISETP.GE.U32.AND P4, PT, R27, UR18, PT ;  /* 0x000000121b007c0c */ /* 0x004fe4000bf86070 */
[----:B------:R-:W1:Y:S01]  /*0360*/  I2F.RP R14, R15 ;  /* 0x0000000f000e7306 */ /* 0x000e620000209400 */
[----:B------:R-:W-:Y:S02]  /*0370*/  ISETP.GE.U32.AND P5, PT, R25, UR18, PT ;  /* 0x0000001219007c0c */ /* 0x000fe4000bfa6070 */
[----:B------:R-:W-:Y:S02]  /*0380*/  ISETP.GE.AND.EX P4, PT, R31, UR19, PT, P4 ;  /* 0x000000131f007c0c */ /* 0x000fe4000bf86340 */
[----:B------:R-:W-:Y:S02]  /*0390*/  ISETP.GE.AND.EX P5, PT, R33, UR19, PT, P5 ;  /* 0x0000001321007c0c */ /* 0x000fe4000bfa6350 */
[----:B------:R-:W-:-:S02]  /*03a0*/  ISETP.GE.U32.AND P3, PT, R32, UR18, PT ;  /* 0x0000001220007c0c */ /* 0x000fc4000bf66070 */
[----:B------:R-:W-:Y:S02]  /*03b0*/  ISETP.GE.U32.AND P2, PT, R10, UR18, PT ;  /* 0x000000120a007c0c */ /* 0x000fe4000bf46070 */
[----:B------:R-:W-:Y:S02]  /*03c0*/  ISETP.GE.AND.EX P3, PT, R29, UR19, PT, P3 ;  /* 0x000000131d007c0c */ /* 0x000fe4000bf66330 */
[----:B------:R-:W-:Y:S01]  /*03d0*/  ISETP.GE.AND.EX P2, PT, R7, UR19, PT, P2 ;  /* 0x0000001307007c0c */ /* 0x000fe2000bf46320 */
[----:B-1----:R-:W1:Y:S04]  /*03e0*/  MUFU.RCP R14, R14 ;  /* 0x0000000e000e7308 */ /* 0x002e680000001000 */
[----:B------:R-:W2:Y:S01]  /*03f0*/  @!P5 LDC.64 R22, c[0x0][0x3e0] ;  /* 0x0000f800ff16db82 */ /* 0x000ea20000000a00 */
[----:B-1----:R-:W-:-:S04]  /*0400*/  IADD3 R12, PT, PT, R14, 0xffffffe, RZ ;  /* 0x0ffffffe0e0c7810 */ /* 0x002fc80007ffe0ff */
[----:B------:R1:W3:Y:S02]  /*0410*/  F2I.FTZ.U32.TRUNC.NTZ R13, R12 ;  /* 0x0000000c000d7305 */ /* 0x0002e4000021f000 */
[----:B-1----:R-:W-:-:S05]  /*0420*/  HFMA2 R12, -RZ, RZ, 0, 0 ;  /* 0x00000000ff0c7431 */ /* 0x002fca00000001ff */
[----:B------:R-:W-:Y:S02]  /*0430*/  R2UR UR10, R12 ;  /* 0x000000000c0a72ca */ /* 0x000fe400000e0000 */
[----:B---3--:R-:W-:Y:S02]  /*0440*/  R2UR UR11, R13 ;  /* 0x000000000d0b72ca */ /* 0x008fe400000e0000 */
[----:B------:R-:W-:-:S05]  /*0450*/  IADD3 R18, PT, PT, RZ, -R13, RZ ;  /* 0x8000000dff127210 */ /* 0x000fca0007ffe0ff */
[----:B------:R-:W-:Y:S01]  /*0460*/  IMAD R19, R18, R15, RZ ;  /* 0x0000000f12137224 */ /* 0x000fe200078e02ff */
[----:B------:R-:W-:Y:S02]  /*0470*/  MOV R18, R20 ;  /* 0x0000001400127202 */ /* 0x000fe40000000f00 */
[----:B------:R-:W1:Y:S02]  /*0480*/  @!P4 LDC.64 R20, c[0x0][0x390] ;  /* 0x0000e400ff14cb82 */ /* 0x000e640000000a00 */
[----:B------:R-:W-:Y:S01]  /*0490*/  R2UR UR12, R18 ;  /* 0x00000000120c72ca */ /* 0x000fe200000e0000 */
[----:B------:R-:W-:-:S05]  /*04a0*/  IMAD.HI.U32 R19, R13, R19, UR10 ;  /* 0x0000000a0d137e27 */ /* 0x000fca000f8e0013 */
[----:B------:R-:W-:Y:S02]  /*04b0*/  R2UR UR10, R19 ;  /* 0x00000000130a72ca */ /* 0x000fe400000e0000 */
[----:B------:R-:W3:Y:S11]  /*04c0*/  @!P5 LDC.64 R18, c[0x0][0x390] ;  /* 0x0000e400ff12db82 */ /* 0x000ef60000000a00 */
[----:B------:R-:W-:-:S02]  /*04d0*/  UIMAD.WIDE.U32 UR10, UR10, UR12, URZ ;  /* 0x0000000c0a0a72a5 */ /* 0x000fc4000f8e00ff */
[----:B------:R-:W-:-:S04]  /*04e0*/  ULOP3.LUT UR10, UR9, UR5, URZ, 0x3c, !UPT ;  /* 0x00000005090a7292 */ /* 0x000fc8000f8e3cff */
[----:B------:R-:W-:-:S05]  /*04f0*/  IADD3 R12, PT, PT, RZ, -UR11, RZ ;  /* 0x8000000bff0c7c10 */ /* 0x000fca000fffe0ff */
[C---:B------:R-:W-:Y:S01]  /*0500*/  IMAD R12, R15.reuse, R12, UR12 ;  /* 0x0000000c0f0c7e24 */ /* 0x040fe2000f8e020c */
[----:B------:R-:W4:Y:S04]  /*0510*/  LDCU.64 UR12, c[0x0][0x3f0] ;  /* 0x00007e00ff0c77ac */ /* 0x000f280008000a00 */
[----:B------:R-:W-:-:S13]  /*0520*/  ISETP.GT.U32.AND P1, PT, R15, R12, PT ;  /* 0x0000000c0f00720c */ /* 0x000fda0003f24070 */
[----:B------:R-:W-:Y:S01]  /*0530*/  VOTEU.ANY UP1, P1 ;  /* 0x0000000000ff7886 */ /* 0x000fe20000820100 */
[----:B------:R-:W-:-:S04]  /*0540*/  PLOP3.LUT P1, PT, PT, PT, UP1, 0x80, 0x8 ;  /* 0x000000000008781c */ /* 0x000fc80003f2f018 */
[----:B------:R-:W-:Y:S02]  /*0550*/  @!UP1 UIADD3 UR11, UPT, UPT, UR11, 0x1, URZ ;  /* 0x000000010b0b9890 */ /* 0x000fe4000fffe0ff */
[----:B------:R-:W-:-:S07]  /*0560*/  UISETP.GE.AND UP1, UPT, UR10, URZ, UPT ;  /* 0x000000ff0a00728c */ /* 0x000fce000bf26270 */
[----:B------:R-:W-:-:S04]  /*0570*/  @!P1 IADD3 R12, PT, PT, R12, -R15, RZ ;  /* 0x8000000f0c0c9210 */ /* 0x000fc80007ffe0ff */
[----:B------:R-:W-:Y:S01]  /*0580*/  ISETP.GE.U32.AND P1, PT, R12, R15, PT ;  /* 0x0000000f0c00720c */ /* 0x000fe20003f26070 */
[----:B----4-:R-:W-:Y:S01]  /*0590*/  IMAD.U32 R15, RZ, RZ, UR12 ;  /* 0x0000000cff0f7e24 */ /* 0x010fe2000f8e00ff */
[----:B------:R-:W4:Y:S11]  /*05a0*/  @!P4 LDC.64 R12, c[0x0][0x3e0] ;  /* 0x0000f800ff0ccb82 */ /* 0x000f360000000a00 */
[----:B------:R-:W-:Y:S01]  /*05b0*/  VOTEU.ANY UP2, P1 ;  /* 0x0000000000ff7886 */ /* 0x000fe20000840100 */
[----:B------:R-:W-:-:S04]  /*05c0*/  ISETP.GE.U32.AND P1, PT, R38, UR18, PT ;  /* 0x0000001226007c0c */ /* 0x000fc8000bf26070 */
[----:B------:R-:W-:Y:S01]  /*05d0*/  @UP2 UIADD3 UR11, UPT, UPT, UR11, 0x1, URZ ;  /* 0x000000010b0b2890 */ /* 0x000fe2000fffe0ff */
[----:B------:R-:W-:Y:S01]  /*05e0*/  ISETP.GE.AND.EX P1, PT, R5, UR19, PT, P1 ;  /* 0x0000001305007c0c */ /* 0x000fe2000bf26310 */
[----:B------:R-:W-:Y:S02]  /*05f0*/  UISETP.NE.AND UP2, UPT, UR5, URZ, UPT ;  /* 0x000000ff0500728c */ /* 0x000fe4000bf45270 */
[----:B------:R-:W-:Y:S01]  /*0600*/  @!UP1 UIADD3 UR11, UPT, UPT, -UR11, URZ, URZ ;  /* 0x000000ff0b0b9290 */ /* 0x000fe2000fffe1ff */
[----:B----4-:R-:W-:-:S04]  /*0610*/  @!P4 IMAD R24, R31, R12, RZ ;  /* 0x0000000c1f18c224 */ /* 0x010fc800078e02ff */
[----:B------:R-:W-:-:S04]  /*0620*/  @!P4 IMAD R31, R27, R13, R24 ;  /* 0x0000000d1b1fc224 */ /* 0x000fc800078e0218 */
[----:B------:R-:W-:Y:S01]  /*0630*/  @!UP2 ULOP3.LUT UR11, URZ, UR5, URZ, 0x33, !UPT ;  /* 0x00000005ff0ba292 */ /* 0x000fe2000f8e33ff */
[----:B--2---:R-:W-:-:S03]  /*0640*/  @!P5 IMAD R24, R33, R22, RZ ;  /* 0x000000162118d224 */ /* 0x004fc600078e02ff */
[----:B------:R-:W-:Y:S01]  /*0650*/  UIADD3 UR10, UPT, UPT, -UR11, URZ, URZ ;  /* 0x000000ff0b0a7290 */ /* 0x000fe2000fffe1ff */
[----:B------:R-:W-:-:S03]  /*0660*/  @!P5 IMAD R33, R25, R23, R24 ;  /* 0x000000171921d224 */ /* 0x000fc600078e0218 */
[----:B------:R-:W-:Y:S02]  /*0670*/  UIMAD UR10, UR5, UR10, UR9 ;  /* 0x0000000a050a72a4 */ /* 0x000fe4000f8e0209 */
[----:B------:R-:W-:Y:S02]  /*0680*/  USHF.R.S32.HI UR5, URZ, 0x1f, UR11 ;  /* 0x0000001fff057899 */ /* 0x000fe4000801140b */
[----:B------:R-:W-:Y:S02]  /*0690*/  USHF.L.U32 UR10, UR10, 0x2, URZ ;  /* 0x000000020a0a7899 */ /* 0x000fe400080006ff */
[----:B------:R-:W-:Y:S02]  /*06a0*/  UIMAD UR5, UR5, UR12, URZ ;  /* 0x0000000c050572a4 */ /* 0x000fe4000f8e02ff */
[----:B------:R-:W-:Y:S02]  /*06b0*/  USHF.R.S32.HI UR14, URZ, 0x1f, UR10 ;  /* 0x0000001fff0e7899 */ /* 0x000fe4000801140a */
[----:B------:R-:W-:Y:S01]  /*06c0*/  LOP3.LUT R42, R39, UR10, RZ, 0xfc, !PT ;  /* 0x0000000a272a7c12 */ /* 0x000fe2000f8efcff */
[----:B------:R-:W-:-:S03]  /*06d0*/  UIMAD UR5, UR11, UR13, UR5 ;  /* 0x0000000d0b0572a4 */ /* 0x000fc6000f8e0205 */
[----:B------:R-:W-:-:S03]  /*06e0*/  MOV R43, UR14 ;  /* 0x0000000e002b7c02 */ /* 0x000fc60008000f00 */
[----:B------:R-:W-:Y:S02]  /*06f0*/  IMAD.WIDE.U32 R42, R15, UR11, R42 ;  /* 0x0000000b0f2a7c25 */ /* 0x000fe4000f8e002a */
[----:B------:R-:W2:Y:S03]  /*0700*/  @!P3 LDC.64 R14, c[0x0][0x3e0] ;  /* 0x0000f800ff0ebb82 */ /* 0x000ea60000000a00 */
[----:B------:R-:W-:Y:S02]  /*0710*/  IADD3 R41, PT, PT, R43, UR5, RZ ;  /* 0x000000052b297c10 */ /* 0x000fe4000fffe0ff */
[----:B------:R-:W-:Y:S02]  /*0720*/  @!P4 MOV R40, R42 ;  /* 0x0000002a0028c202 */ /* 0x000fe40000000f00 */
[----:B------:R-:W-:-:S03]  /*0730*/  @!P5 MOV R13, R41 ;  /* 0x00000029000dd202 */ /* 0x000fc60000000f00 */
[----:B------:R-:W-:Y:S01]  /*0740*/  @!P4 IMAD.WIDE.U32 R26, R27, R12, R40 ;  /* 0x0000000c1b1ac225 */ /* 0x000fe200078e0028 */
[----:B------:R-:W-:-:S04]  /*0750*/  @!P5 MOV R12, R42 ;  /* 0x0000002a000cd202 */ /* 0x000fc80000000f00 */
[----:B------:R-:W-:Y:S01]  /*0760*/  @!P4 IADD3 R27, PT, PT, R27, R31, RZ ;  /* 0x0000001f1b1bc210 */ /* 0x000fe20007ffe0ff */
[----:B------:R-:W-:Y:S01]  /*0770*/  @!P5 IMAD.WIDE.U32 R22, R25, R22, R12 ;  /* 0x000000161916d225 */ /* 0x000fe200078e000c */
[C---:B-1----:R-:W-:Y:S01]  /*0780*/  @!P4 LEA R30, P6, R26.reuse, R20, 0x2 ;  /* 0x000000141a1ec211 */ /* 0x042fe200078c10ff */
[----:B------:R-:W1:Y:S03]  /*0790*/  @!P3 LDC.64 R12, c[0x0][0x390] ;  /* 0x0000e400ff0cbb82 */ /* 0x000e660000000a00 */
[----:B------:R-:W-:Y:S02]  /*07a0*/  @!P4 LEA.HI.X R31, R26, R21, R27, 0x2, P6 ;  /* 0x000000151a1fc211 */ /* 0x000fe400030f141b */
[----:B------:R-:W-:Y:S02]  /*07b0*/  CS2R R20, SRZ ;  /* 0x0000000000147805 */ /* 0x000fe4000001ff00 */
[----:B---3--:R-:W-:Y:S01]  /*07c0*/  @!P5 LEA R28, P6, R22, R18, 0x2 ;  /* 0x00000012161cd211 */ /* 0x008fe200078c10ff */
[----:B--2---:R-:W-:Y:S01]  /*07d0*/  @!P3 IMAD R18, R29, R14, RZ ;  /* 0x0000000e1d12b224 */ /* 0x004fe200078e02ff */
[----:B------:R-:W-:Y:S01]  /*07e0*/  @!P5 IADD3 R23, PT, PT, R23, R33, RZ ;  /* 0x000000211717d210 */ /* 0x000fe20007ffe0ff */
[----:B------:R-:W2:Y:S02]  /*07f0*/  @!P2 LDC.64 R24, c[0x0][0x3e0] ;  /* 0x0000f800ff18ab82 */ /* 0x000ea40000000a00 */
[----:B------:R-:W-:Y:S01]  /*0800*/  @!P3 IMAD R15, R32, R15, R18 ;  /* 0x0000000f200fb224 */ /* 0x000fe200078e0212 */
[----:B------:R-:W-:Y:S01]  /*0810*/  @!P5 LEA.HI.X R29, R22, R19, R23, 0x2, P6 ;  /* 0x00000013161dd211 */ /* 0x000fe200030f1417 */
[----:B------:R3:W4:Y:S01]  /*0820*/  @!P4 LDG.E.64 R20, desc[UR16][R30.64] ;  /* 0x000000101e14c981 */ /* 0x000722000c1e1b00 */
[----:B------:R-:W-:-:S03]  /*0830*/  ISETP.GE.U32.AND P4, PT, R8, UR18, PT ;  /* 0x0000001208007c0c */ /* 0x000fc6000bf86070 */
[----:B------:R-:W5:Y:S01]  /*0840*/  @!P2 LDC.64 R18, c[0x0][0x390] ;  /* 0x0000e400ff12ab82 */ /* 0x000f620000000a00 */
[----:B------:R-:W-:Y:S02]  /*0850*/  @!P3 MOV R34, R42 ;  /* 0x0000002a0022b202 */ /* 0x000fe40000000f00 */
[----:B------:R-:W-:-:S05]  /*0860*/  @!P3 MOV R35, R41 ;  /* 0x000000290023b202 */ /* 0x000fca0000000f00 */
[----:B------:R-:W0:Y:S01]  /*0870*/  @!P1 LDC.64 R26, c[0x0][0x3e0] ;  /* 0x0000f800ff1a9b82 */ /* 0x000e220000000a00 */
[----:B------:R-:W-:Y:S02]  /*0880*/  ISETP.GE.AND.EX P4, PT, R9, UR19, PT, P4 ;  /* 0x0000001309007c0c */ /* 0x000fe4000bf86340 */
[----:B------:R-:W-:Y:S01]  /*0890*/  CS2R R22, SRZ ;  /* 0x0000000000167805 */ /* 0x000fe2000001ff00 */
[----:B------:R-:W-:Y:S01]  /*08a0*/  @!P3 IMAD.WIDE.U32 R34, R32, R14, R34 ;  /* 0x0000000e2022b225 */ /* 0x000fe200078e0022 */
[----:B---3--:R-:W-:Y:S02]  /*08b0*/  @!P2 MOV R30, R42 ;  /* 0x0000002a001ea202 */ /* 0x008fe40000000f00 */
[----:B------:R-:W-:Y:S02]  /*08c0*/  @!P2 MOV R31, R41 ;  /* 0x00000029001fa202 */ /* 0x000fe40000000f00 */
[----:B------:R3:W4:Y:S01]  /*08d0*/  @!P5 LDG.E.64 R22, desc[UR16][R28.64] ;  /* 0x000000101c16d981 */ /* 0x000722000c1e1b00 */
[----:B------:R-:W-:Y:S01]  /*08e0*/  @!P3 IADD3 R33, PT, PT, R35, R15, RZ ;  /* 0x0000000f2321b210 */ /* 0x000fe20007ffe0ff */
[----:B--2---:R-:W-:Y:S01]  /*08f0*/  @!P2 IMAD R35, R7, R24, RZ ;  /* 0x000000180723a224 */ /* 0x004fe200078e02ff */
[----:B-1----:R-:W-:Y:S01]  /*0900*/  @!P3 LEA R32, P6, R34, R12, 0x2 ;  /* 0x0000000c2220b211 */ /* 0x002fe200078c10ff */
[----:B------:R-:W1:Y:S01]  /*0910*/  @!P1 LDC.64 R14, c[0x0][0x390] ;  /* 0x0000e400ff0e9b82 */ /* 0x000e620000000a00 */
[----:B------:R-:W-:Y:S01]  /*0920*/  ISETP.GE.U32.AND P5, PT, R4, UR18, PT ;  /* 0x0000001204007c0c */ /* 0x000fe2000bfa6070 */
[----:B------:R-:W-:Y:S01]  /*0930*/  @!P2 IMAD R35, R10, R25, R35 ;  /* 0x000000190a23a224 */ /* 0x000fe200078e0223 */
[----:B------:R-:W-:Y:S01]  /*0940*/  @!P3 LEA.HI.X R33, R34, R13, R33, 0x2, P6 ;  /* 0x0000000d2221b211 */ /* 0x000fe200030f1421 */
[----:B------:R-:W-:Y:S01]  /*0950*/  @!P2 IMAD.WIDE.U32 R30, R10, R24, R30 ;  /* 0x000000180a1ea225 */ /* 0x000fe200078e001e */
[----:B------:R-:W-:-:S03]  /*0960*/  ISETP.GE.AND.EX P5, PT, R11, UR19, PT, P5 ;  /* 0x000000130b007c0c */ /* 0x000fc6000bfa6350 */
[----:B------:R-:W2:Y:S01]  /*0970*/  @!P4 LDC.64 R12, c[0x0][0x3e0] ;  /* 0x0000f800ff0ccb82 */ /* 0x000ea20000000a00 */
[----:B------:R-:W-:Y:S01]  /*0980*/  CS2R R24, SRZ ;  /* 0x0000000000187805 */ /* 0x000fe2000001ff00 */
[----:B------:R-:W-:Y:S01]  /*0990*/  @!P2 IMAD.IADD R35, R31, 0x1, R35 ;  /* 0x000000011f23a824 */ /* 0x000fe200078e0223 */
[C---:B-----5:R-:W-:Y:S01]  /*09a0*/  @!P2 LEA R34, P6, R30.reuse, R18, 0x2 ;  /* 0x000000121e22a211 */ /* 0x060fe200078c10ff */
[----:B0-----:R-:W-:Y:S01]  /*09b0*/  @!P1 IMAD R37, R5, R26, RZ ;  /* 0x0000001a05259224 */ /* 0x001fe200078e02ff */
[----:B---3--:R-:W-:Y:S02]  /*09c0*/  @!P1 MOV R28, R42 ;  /* 0x0000002a001c9202 */ /* 0x008fe40000000f00 */
[----:B------:R-:W-:Y:S01]  /*09d0*/  @!P1 MOV R29, R41 ;  /* 0x00000029001d9202 */ /* 0x000fe20000000f00 */
[----:B------:R0:W3:Y:S01]  /*09e0*/  @!P3 LDG.E.64 R24, desc[UR16][R32.64] ;  /* 0x000000102018b981 */ /* 0x0000e2000c1e1b00 */
[----:B------:R-:W-:Y:S01]  /*09f0*/  @!P2 LEA.HI.X R35, R30, R19, R35, 0x2, P6 ;  /* 0x000000131e23a211 */ /* 0x000fe200030f1423 */
[----:B------:R-:W-:Y:S01]  /*0a00*/  @!P1 IMAD R37, R38, R27, R37 ;  /* 0x0000001b26259224 */ /* 0x000fe200078e0225 */
[----:B------:R-:W-:Y:S01]  /*0a10*/  ISETP.GE.U32.AND P3, PT, R6, UR18, PT ;  /* 0x0000001206007c0c */ /* 0x000fe2000bf66070 */
[----:B------:R-:W5:Y:S01]  /*0a20*/  @!P4 LDC.64 R30, c[0x0][0x390] ;  /* 0x0000e400ff1ecb82 */ /* 0x000f620000000a00 */
[----:B------:R-:W-:-:S02]  /*0a30*/  @!P1 IMAD.WIDE.U32 R26, R38, R26, R28 ;  /* 0x0000001a261a9225 */ /* 0x000fc400078e001c */
[----:B------:R-:W-:-:S05]  /*0a40*/  ISETP.GE.AND.EX P3, PT, R17, UR19, PT, P3 ;  /* 0x0000001311007c0c */ /* 0x000fca000bf66330 */
[----:B------:R-:W5:Y:S01]  /*0a50*/  @!P5 LDC.64 R28, c[0x0][0x3e0] ;  /* 0x0000f800ff1cdb82 */ /* 0x000f620000000a00 */
[----:B------:R-:W-:Y:S02]  /*0a60*/  @!P1 IADD3 R37, PT, PT, R27, R37, RZ ;  /* 0x000000251b259210 */ /* 0x000fe40007ffe0ff */
[C---:B-1----:R-:W-:Y:S02]  /*0a70*/  @!P1 LEA R44, P6, R26.reuse, R14, 0x2 ;  /* 0x0000000e1a2c9211 */ /* 0x042fe400078c10ff */
[----:B0-----:R-:W-:Y:S02]  /*0a80*/  @!P4 MOV R32, R42 ;  /* 0x0000002a0020c202 */ /* 0x001fe40000000f00 */
[----:B------:R-:W-:Y:S01]  /*0a90*/  @!P1 LEA.HI.X R45, R26, R15, R37, 0x2, P6 ;  /* 0x0000000f1a2d9211 */ /* 0x000fe200030f1425 */
[----:B------:R-:W0:Y:S01]  /*0aa0*/  @!P5 LDC.64 R18, c[0x0][0x390] ;  /* 0x0000e400ff12db82 */ /* 0x000e220000000a00 */
[----:B--2---:R-:W-:Y:S01]  /*0ab0*/  @!P4 IMAD R37, R9, R12, RZ ;  /* 0x0000000c0925c224 */ /* 0x004fe200078e02ff */
[----:B------:R-:W-:-:S02]  /*0ac0*/  @!P4 MOV R33, R41 ;  /* 0x000000290021c202 */ /* 0x000fc40000000f00 */
[----:B------:R-:W-:Y:S01]  /*0ad0*/  CS2R R26, SRZ ;  /* 0x00000000001a7805 */ /* 0x000fe2000001ff00 */
[----:B------:R-:W-:-:S03]  /*0ae0*/  @!P4 IMAD R37, R8, R13, R37 ;  /* 0x0000000d0825c224 */ /* 0x000fc600078e0225 */
[----:B------:R-:W1:Y:S01]  /*0af0*/  @!P3 LDC.64 R14, c[0x0][0x3e0] ;  /* 0x0000f800ff0ebb82 */ /* 0x000e620000000a00 */
[----:B------:R-:W-:Y:S01]  /*0b00*/  @!P4 IMAD.WIDE.U32 R12, R8, R12, R32 ;  /* 0x0000000c080cc225 */ /* 0x000fe200078e0020 */
[----:B------:R2:W3:Y:S04]  /*0b10*/  @!P1 LDG.E.64 R26, desc[UR16][R44.64] ;  /* 0x000000102c1a9981 */ /* 0x0004e8000c1e1b00 */
[----:B------:R-:W-:Y:S02]  /*0b20*/  @!P4 IADD3 R37, PT, PT, R13, R37, RZ ;  /* 0x000000250d25c210 */ /* 0x000fe40007ffe0ff */
[----:B-----5:R-:W-:Y:S01]  /*0b30*/  @!P4 LEA R36, P6, R12, R30, 0x2 ;  /* 0x0000001e0c24c211 */ /* 0x020fe200078c10ff */
[----:B------:R-:W-:Y:S01]  /*0b40*/  @!P5 IMAD R33, R11, R28, RZ ;  /* 0x0000001c0b21d224 */ /* 0x000fe200078e02ff */
[----:B--2---:R-:W-:-:S02]  /*0b50*/  @!P5 MOV R44, R42 ;  /* 0x0000002a002cd202 */ /* 0x004fc40000000f00 */
[----:B------:R-:W-:Y:S02]  /*0b60*/  @!P5 MOV R45, R41 ;  /* 0x00000029002dd202 */ /* 0x000fe40000000f00 */
[----:B------:R-:W-:Y:S01]  /*0b70*/  @!P4 LEA.HI.X R37, R12, R31, R37, 0x2, P6 ;  /* 0x0000001f0c25c211 */ /* 0x000fe200030f1425 */
[C---:B------:R-:W-:Y:S01]  /*0b80*/  @!P5 IMAD R33, R4.reuse, R29, R33 ;  /* 0x0000001d0421d224 */ /* 0x040fe200078e0221 */
[----:B------:R-:W2:Y:S01]  /*0b90*/  @!P3 LDC.64 R12, c[0x0][0x390] ;  /* 0x0000e400ff0cbb82 */ /* 0x000ea20000000a00 */
[----:B------:R-:W-:-:S05]  /*0ba0*/  @!P5 IMAD.WIDE.U32 R28, R4, R28, R44 ;  /* 0x0000001c041cd225 */ /* 0x000fca00078e002c */
[----:B------:R-:W-:Y:S02]  /*0bb0*/  @!P5 IADD3 R33, PT, PT, R29, R33, RZ ;  /* 0x000000211d21d210 */ /* 0x000fe40007ffe0ff */
[----:B0-----:R-:W-:Y:S01]  /*0bc0*/  @!P5 LEA R18, P6, R28, R18, 0x2 ;  /* 0x000000121c12d211 */ /* 0x001fe200078c10ff */
[----:B-1----:R-:W-:-:S03]  /*0bd0*/  @!P3 IMAD R30, R17, R14, RZ ;  /* 0x0000000e111eb224 */ /* 0x002fc600078e02ff */
[----:B------:R-:W-:Y:S02]  /*0be0*/  @!P5 LEA.HI.X R19, R28, R19, R33, 0x2, P6 ;  /* 0x000000131c13d211 */ /* 0x000fe400030f1421 */
[----:B------:R-:W-:Y:S02]  /*0bf0*/  CS2R R28, SRZ ;  /* 0x00000000001c7805 */ /* 0x000fe4000001ff00 */
[----:B------:R-:W-:Y:S02]  /*0c00*/  @!P3 MOV R32, R42 ;  /* 0x0000002a0020b202 */ /* 0x000fe40000000f00 */
[----:B------:R-:W-:Y:S01]  /*0c10*/  @!P3 MOV R33, R41 ;  /* 0x000000290021b202 */ /* 0x000fe20000000f00 */
[C---:B------:R-:W-:Y:S01]  /*0c20*/  @!P3 IMAD R15, R6.reuse, R15, R30 ;  /* 0x0000000f060fb224 */ /* 0x040fe200078e021e */
[----:B------:R-:W-:Y:S01]  /*0c30*/  CS2R R30, SRZ ;  /* 0x00000000001e7805 */ /* 0x000fe2000001ff00 */
[----:B------:R0:W5:Y:S01]  /*0c40*/  @!P2 LDG.E.64 R28, desc[UR16][R34.64] ;  /* 0x00000010221ca981 */ /* 0x000162000c1e1b00 */
[----:B------:R-:W-:Y:S01]  /*0c50*/  @!P3 IMAD.WIDE.U32 R44, R6, R14, R32 ;  /* 0x0000000e062cb225 */ /* 0x000fe200078e0020 */
[----:B------:R-:W-:-:S03]  /*0c60*/  CS2R R32, SRZ ;  /* 0x0000000000207805 */ /* 0x000fc6000001ff00 */
[----:B------:R1:W5:Y:S01]  /*0c70*/  @!P4 LDG.E.64 R30, desc[UR16][R36.64] ;  /* 0x00000010241ec981 */ /* 0x000362000c1e1b00 */
[----:B------:R-:W-:Y:S02]  /*0c80*/  @!P3 IADD3 R15, PT, PT, R45, R15, RZ ;  /* 0x0000000f2d0fb210 */ /* 0x000fe40007ffe0ff */
[C---:B--2---:R-:W-:Y:S01]  /*0c90*/  @!P3 LEA R12, P2, R44.reuse, R12, 0x2 ;  /* 0x0000000c2c0cb211 */ /* 0x044fe200078410ff */
[----:B------:R3:W2:Y:S01]  /*0ca0*/  @!P5 LDG.E.64 R32, desc[UR16][R18.64] ;  /* 0x000000101220d981 */ /* 0x0006a2000c1e1b00 */
[----:B0-----:R-:W-:Y:S02]  /*0cb0*/  CS2R R34, SRZ ;  /* 0x0000000000227805 */ /* 0x001fe4000001ff00 */
[----:B------:R-:W-:-:S05]  /*0cc0*/  @!P3 LEA.HI.X R13, R44, R13, R15, 0x2, P2 ;  /* 0x0000000d2c0db211 */ /* 0x000fca00010f140f */
[----:B------:R0:W2:Y:S01]  /*0cd0*/  @!P3 LDG.E.64 R34, desc[UR16][R12.64] ;  /* 0x000000100c22b981 */ /* 0x0000a2000c1e1b00 */
[C---:B------:R-:W-:Y:S02]  /*0ce0*/  ISETP.GT.AND P2, PT, R2.reuse, 0x1e, PT ;  /* 0x0000001e0200780c */ /* 0x040fe40003f44270 */
[----:B------:R-:W-:Y:S01]  /*0cf0*/  ISETP.GT.AND P3, PT, R2, 0xf, PT ;  /* 0x0000000f0200780c */ /* 0x000fe20003f64270 */
[----:B------:R-:W-:Y:S01]  /*0d00*/  BSSY.RECONVERGENT B0, `(.L_x_2197) ;  /* 0x0000045000007945 */ /* 0x000fe20003800200 */
[----:B----4-:R-:W-:Y:S01]  /*0d10*/  FMUL.FTZ R45, R23, R23 ;  /* 0x00000017172d7220 */ /* 0x010fe20000410000 */
[----:B-1----:R-:W-:-:S03]  /*0d20*/  FADD.FTZ R37, R22, R23 ;  /* 0x0000001716257221 */ /* 0x002fc60000010000 */
[----:B------:R-:W-:Y:S01]  /*0d30*/  FFMA.FTZ R36, R22, R22, R45 ;  /* 0x0000001616247223 */ /* 0x000fe2000001002d */
[----:B---3--:R-:W-:Y:S01]  /*0d40*/  FMUL.FTZ R19, R25, R25 ;  /* 0x0000001919137220 */ /* 0x008fe20000410000 */
[----:B0-----:R-:W-:-:S03]  /*0d50*/  FADD.FTZ R13, R24, R25 ;  /* 0x00000019180d7221 */ /* 0x001fc60000010000 */
[----:B------:R-:W-:Y:S01]  /*0d60*/  FFMA.FTZ R12, R24, R24, R19 ;  /* 0x00000018180c7223 */ /* 0x000fe20000010013 */
[----:B------:R-:W-:-:S04]  /*0d70*/  FMUL.FTZ R19, R21, R21 ;  /* 0x0000001515137220 */ /* 0x000fc80000410000 */
[----:B------:R-:W-:Y:S01]  /*0d80*/  FFMA.FTZ R19, R20, R20, R19 ;  /* 0x0000001414137223 */ /* 0x000fe20000010013 */
[----:B------:R-:W-:Y:S01]  /*0d90*/  FMUL.FTZ R15, R27, R27 ;  /* 0x0000001b1b0f7220 */ /* 0x000fe20000410000 */
[----:B------:R-:W-:-:S03]  /*0da0*/  FADD.FTZ R14, R26, R27 ;  /* 0x0000001b1a0e7221 */ /* 0x000fc60000010000 */
[----:B------:R-:W-:Y:S01]  /*0db0*/  FFMA.FTZ R15, R26, R26, R15 ;  /* 0x0000001a1a0f7223 */ /* 0x000fe2000001000f */
[----:B------:R-:W-:-:S03]  /*0dc0*/  FADD.FTZ R14, RZ, R14 ;  /* 0x0000000eff0e7221 */ /* 0x000fc60000010000 */
[----:B------:R-:W-:Y:S01]  /*0dd0*/  FADD.FTZ R15, RZ, R15 ;  /* 0x0000000fff0f7221 */ /* 0x000fe20000010000 */
[----:B------:R-:W-:-:S03]  /*0de0*/  FADD.FTZ R14, R14, R37 ;  /* 0x000000250e0e7221 */ /* 0x000fc60000010000 */
[----:B------:R-:W-:Y:S01]  /*0df0*/  FADD.FTZ R15, R15, R36 ;  /* 0x000000240f0f7221 */ /* 0x000fe20000010000 */
[----:B------:R-:W-:Y:S01]  /*0e00*/  FADD.FTZ R13, R14, R13 ;  /* 0x0000000d0e0d7221 */ /* 0x000fe20000010000 */
[----:B------:R-:W-:Y:S02]  /*0e10*/  FADD.FTZ R14, R20, R21 ;  /* 0x00000015140e7221 */ /* 0x000fe40000010000 */
[----:B------:R-:W-:Y:S02]  /*0e20*/  FADD.FTZ R12, R15, R12 ;  /* 0x0000000c0f0c7221 */ /* 0x000fe40000010000 */
[----:B------:R-:W-:Y:S02]  /*0e30*/  FADD.FTZ R13, R13, R14 ;  /* 0x0000000e0d0d7221 */ /* 0x000fe40000010000 */
[----:B------:R-:W-:Y:S01]  /*0e40*/  FADD.FTZ R12, R12, R19 ;  /* 0x000000130c0c7221 */ /* 0x000fe20000010000 */
[----:B-----5:R-:W-:Y:S01]  /*0e50*/  FMUL.FTZ R15, R29, R29 ;  /* 0x0000001d1d0f7220 */ /* 0x020fe20000410000 */
[----:B------:R-:W-:-:S03]  /*0e60*/  FADD.FTZ R14, R28, R29 ;  /* 0x0000001d1c0e7221 */ /* 0x000fc60000010000 */
[----:B------:R-:W-:Y:S01]  /*0e70*/  FFMA.FTZ R15, R28, R28, R15 ;  /* 0x0000001c1c0f7223 */ /* 0x000fe2000001000f */
[----:B------:R-:W-:Y:S01]  /*0e80*/  FMUL.FTZ R19, R31, R31 ;  /* 0x0000001f1f137220 */ /* 0x000fe20000410000 */
[----:B------:R-:W-:Y:S01]  /*0e90*/  FADD.FTZ R13, R13, R14 ;  /* 0x0000000e0d0d7221 */ /* 0x000fe20000010000 */
[----:B------:R-:W-:Y:S01]  /*0ea0*/  FADD.FTZ R14, R30, R31 ;  /* 0x0000001f1e0e7221 */ /* 0x000fe20000010000 */
[----:B------:R-:W-:Y:S01]  /*0eb0*/  FADD.FTZ R12, R12, R15 ;  /* 0x0000000f0c0c7221 */ /* 0x000fe20000010000 */
[----:B------:R-:W-:Y:S01]  /*0ec0*/  FFMA.FTZ R19, R30, R30, R19 ;  /* 0x0000001e1e137223 */ /* 0x000fe20000010013 */
[----:B--2---:R-:W-:Y:S01]  /*0ed0*/  FMUL.FTZ R15, R33, R33 ;  /* 0x00000021210f7220 */ /* 0x004fe20000410000 */
[----:B------:R-:W-:Y:S01]  /*0ee0*/  FADD.FTZ R13, R13, R14 ;  /* 0x0000000e0d0d7221 */ /* 0x000fe20000010000 */
[----:B------:R-:W-:Y:S01]  /*0ef0*/  FADD.FTZ R14, R32, R33 ;  /* 0x00000021200e7221 */ /* 0x000fe20000010000 */
[----:B------:R-:W-:Y:S01]  /*0f00*/  FADD.FTZ R12, R12, R19 ;  /* 0x000000130c0c7221 */ /* 0x000fe20000010000 */
[----:B------:R-:W-:Y:S01]  /*0f10*/  FFMA.FTZ R15, R32, R32, R15 ;  /* 0x00000020200f7223 */ /* 0x000fe2000001000f */
[----:B------:R-:W-:-:S03]  /*0f20*/  FMUL.FTZ R19, R35, R35 ;  /* 0x0000002323137220 */ /* 0x000fc60000410000 */
        /* <DEDUP_REMOVED lines=34> */
.L_x_2198:
[----:B------:R-:W-:Y:S05]  /*1150*/  BSYNC.RECONVERGENT B0 ;  /* 0x0000000000007941 */ /* 0x000fea0003800200 */
.L_x_2197:
        /* <DEDUP_REMOVED lines=16> */
.L_x_2200:
[----:B------:R-:W-:Y:S05]  /*1260*/  BSYNC.RECONVERGENT B0 ;  /* 0x0000000000007941 */ /* 0x000fea0003800200 */
.L_x_2199:
        /* <DEDUP_REMOVED lines=33> */
.L_x_2203:
[----:B----4-:R-:W2:Y:S04]  /*1480*/  LDG.E.STRONG.GPU R14, desc[UR16][R12.64] ;  /* 0x000000100c0e7981 */ /* 0x010ea8000c1ef900 */
[----:B--2---:R-:W-:Y:S01]  /*1490*/  CCTL.IVALL ;  /* 0x00000000ff00798f */ /* 0x004fe20002000000 */
[----:B------:R-:W-:Y:S05]  /*14a0*/  YIELD ;  /* 0x0000000000007946 */ /* 0x000fea0003800000 */
[----:B------:R-:W-:-:S13]  /*14b0*/  ISETP.NE.AND P4, PT, R14, R37, PT ;  /* 0x000000250e00720c */ /* 0x000fda0003f85270 */
[----:B------:R-:W-:Y:S05]  /*14c0*/  @P4 BRA `(.L_x_2203) ;  /* 0xfffffffc00ec4947 */ /* 0x000fea000383ffff */
.L_x_2202:
[----:B------:R-:W-:Y:S05]  /*14d0*/  WARPSYNC.ALL ;  /* 0x0000000000007948 */ /* 0x000fea0003800000 */
[----:B------:R-:W-:Y:S06]  /*14e0*/  BAR.SYNC.DEFER_BLOCKING 0x0 ;  /* 0x0000000000007b1d */ /* 0x000fec0000010000 */
[----:B------:R-:W-:Y:S01]  /*14f0*/  UMOV UR5, URZ ;  /* 0x000000ff00057c82 */ /* 0x000fe20008000000 */
[----:B------:R-:W-:Y:S05]  /*1500*/  @!P2 BRA `(.L_x_2204) ;  /* 0x000000040098a947 */ /* 0x000fea0003800000 */
[----:B------:R-:W-:Y:S01]  /*1510*/  LOP3.LUT R44, R3, 0x7ffffff8, RZ, 0xc0, !PT ;  /* 0x7ffffff8032c7812 */ /* 0x000fe200078ec0ff */
[----:B------:R-:W-:Y:S02]  /*1520*/  UIMAD UR25, UR20, 0x5, UR6 ;  /* 0x00000005141978a4 */ /* 0x000fe4000f8e0206 */
[----:B------:R-:W-:Y:S02]  /*1530*/  ULEA UR22, UR20, UR6, 0x1 ;  /* 0x0000000614167291 */ /* 0x000fe4000f8e08ff */
[----:B------:R-:W-:Y:S02]  /*1540*/  UIMAD UR23, UR20, 0x3, UR6 ;  /* 0x00000003141778a4 */ /* 0x000fe4000f8e0206 */
[----:B------:R-:W-:Y:S02]  /*1550*/  ULEA UR24, UR20, UR6, 0x2 ;  /* 0x0000000614187291 */ /* 0x000fe4000f8e10ff */
[----:B------:R-:W-:Y:S02]  /*1560*/  UIMAD UR12, UR20, 0x7, UR6 ;  /* 0x00000007140c78a4 */ /* 0x000fe4000f8e0206 */
[----:B------:R-:W-:-:S02]  /*1570*/  UIMAD UR13, UR20, 0x6, UR6 ;  /* 0x00000006140d78a4 */ /* 0x000fc4000f8e0206 */
[----:B------:R-:W-:Y:S02]  /*1580*/  UIADD3 UR14, UPT, UPT, UR6, UR20, URZ ;  /* 0x00000014060e7290 */ /* 0x000fe4000fffe0ff */
[----:B------:R-:W-:Y:S01]  /*1590*/  UIADD3 UR15, UPT, UPT, -UR21, URZ, URZ ;  /* 0x000000ff150f7290 */ /* 0x000fe2000fffe1ff */
[----:B------:R-:W-:Y:S01]  /*15a0*/  UMOV UR5, URZ ;  /* 0x000000ff00057c82 */ /* 0x000fe20008000000 */
[----:B------:R-:W-:-:S10]  /*15b0*/  UMOV UR11, UR6 ;  /* 0x00000006000b7c82 */ /* 0x000fd40008000000 */
.L_x_2205:
        /* <DEDUP_REMOVED lines=91> */
.L_x_2204:
        /* <DEDUP_REMOVED lines=52> */
.L_x_2206:
        /* <DEDUP_REMOVED lines=28> */
.L_x_2207:
        /* <DEDUP_REMOVED lines=13> */
.L_x_2208:
[----:B------:R-:W-:Y:S05]  /*2140*/  BSYNC.RECONVERGENT B0 ;  /* 0x0000000000007941 */ /* 0x000fea0003800200 */
.L_x_2201:
        /* <DEDUP_REMOVED lines=27> */
[----:B------:R-:W3:Y:S01]  /*2300*/  @UP1 LDCU UR10, c[0x0][0x3a8] ;  /* 0x00007500ff0a17ac */ /* 0x000ee20008000800 */
[----:B------:R-:W-:-:S13]  /*2310*/  PLOP3.LUT P2, PT, PT, PT, UP1, 0x80, 0x8 ;  /* 0x000000000008781c */ /* 0x000fda0003f4f018 */
[----:B---3--:R-:W-:-:S06]  /*2320*/  @P2 FADD.FTZ R18, R36, UR10 ;  /* 0x0000000a24122e21 */ /* 0x008fcc0008010000 */
[----:B------:R-:W1:Y:S01]  /*2330*/  @P2 MUFU.RSQ R18, R18 ;  /* 0x0000001200122308 */ /* 0x000e620000001400 */
[----:B------:R-:W-:Y:S01]  /*2340*/  BSSY.RECONVERGENT B0, `(.L_x_2209) ;  /* 0x00001bd000007945 */ /* 0x000fe20003800200 */
[----:B------:R-:W-:Y:S01]  /*2350*/  IADD3 R36, PT, PT, R38, 0x40, RZ ;  /* 0x0000004026247810 */ /* 0x000fe20007ffe0ff */
[----:B------:R-:W-:Y:S01]  /*2360*/  UMOV UR10, 0x3f800000 ;  /* 0x3f800000000a7882 */ /* 0x000fe20000000000 */
[----:B-1----:R-:W-:-:S13]  /*2370*/  @P2 R2UR UR11, R18 ;  /* 0x00000000120b22ca */ /* 0x002fda00000e0000 */
[----:B------:R-:W-:Y:S01]  /*2380*/  @UP1 UMOV UR10, UR11 ;  /* 0x0000000b000a1c82 */ /* 0x000fe20008000000 */
[----:B0-----:R-:W-:Y:S05]  /*2390*/  BRA.U UP0, `(.L_x_2210) ;  /* 0x0000000900d47547 */ /* 0x001fea000b800000 */
[----:B------:R-:W0:Y:S01]  /*23a0*/  LDCU.64 UR14, c[0x0][0x3e8] ;  /* 0x00007d00ff0e77ac */ /* 0x000e220008000a00 */
[----:B------:R-:W-:Y:S01]  /*23b0*/  BSSY.RECONVERGENT B1, `(.L_x_2211) ;  /* 0x0000015000017945 */ /* 0x000fe20003800200 */
[----:B0-----:R-:W-:-:S04]  /*23c0*/  ISETP.GE.U32.AND P1, PT, R38, UR14, PT ;  /* 0x0000000e26007c0c */ /* 0x001fc8000bf26070 */
        /* <DEDUP_REMOVED lines=8> */
[----:B0-----:R-:W-:Y:S02]  /*2450*/  IMAD R37, R5, UR18, RZ ;  /* 0x0000001205257c24 */ /* 0x001fe4000f8e02ff */
[----:B------:R-:W-:-:S04]  /*2460*/  IMAD.WIDE.U32 R18, R38, UR18, R18 ;  /* 0x0000001226127c25 */ /* 0x000fc8000f8e0012 */
[----:B------:R-:W-:Y:S01]  /*2470*/  IMAD R37, R38, UR19, R37 ;  /* 0x0000001326257c24 */ /* 0x000fe2000f8e0225 */
[----:B-1----:R-:W-:-:S04]  /*2480*/  LEA R44, P1, R18, UR12, 0x2 ;  /* 0x0000000c122c7c11 */ /* 0x002fc8000f8210ff */
[----:B------:R-:W-:Y:S01]  /*2490*/  IADD3 R37, PT, PT, R19, R37, RZ ;  /* 0x0000002513257210 */ /* 0x000fe20007ffe0ff */
[----:B------:R-:W-:Y:S01]  /*24a0*/  FMUL.FTZ R19, R26, UR10 ;  /* 0x0000000a1a137c20 */ /* 0x000fe20008410000 */
[----:B------:R-:W-:Y:S02]  /*24b0*/  FMUL.FTZ R26, R27, UR10 ;  /* 0x0000000a1b1a7c20 */ /* 0x000fe40008410000 */
[----:B------:R-:W-:Y:S01]  /*24c0*/  LEA.HI.X R45, R18, UR13, R37, 0x2, P1 ;  /* 0x0000000d122d7c11 */ /* 0x000fe200088f1425 */
[----:B-----5:R-:W-:Y:S01]  /*24d0*/  FFMA.FTZ R18, R12, R19, R14 ;  /* 0x000000130c127223 */ /* 0x020fe2000001000e */
[----:B------:R-:W-:-:S05]  /*24e0*/  FFMA.FTZ R19, R13, R26, R15 ;  /* 0x0000001a0d137223 */ /* 0x000fca000001000f */
[----:B------:R0:W-:Y:S02]  /*24f0*/  STG.E.64 desc[UR16][R44.64], R18 ;  /* 0x000000122c007986 */ /* 0x0001e4000c101b10 */
.L_x_2212:
[----:B------:R-:W-:Y:S05]  /*2500*/  BSYNC.RECONVERGENT B1 ;  /* 0x0000000000017941 */ /* 0x000fea0003800200 */
.L_x_2211:
[----:B0-----:R-:W-:Y:S01]  /*2510*/  SHF.R.S32.HI R19, RZ, 0x1f, R36 ;  /* 0x0000001fff137819 */ /* 0x001fe20000011424 */
[----:B------:R-:W-:Y:S01]  /*2520*/  BSSY.RECONVERGENT B1, `(.L_x_2213) ;  /* 0x0000017000017945 */ /* 0x000fe20003800200 */
[----:B------:R-:W-:Y:S02]  /*2530*/  ISETP.GE.U32.AND P1, PT, R36, UR14, PT ;  /* 0x0000000e24007c0c */ /* 0x000fe4000bf26070 */
[C---:B------:R-:W-:Y:S02]  /*2540*/  IADD3 R44, PT, PT, R38.reuse, 0x80, RZ ;  /* 0x00000080262c7810 */ /* 0x040fe40007ffe0ff */
[----:B------:R-:W-:Y:S02]  /*2550*/  ISETP.GE.AND.EX P1, PT, R19, UR15, PT, P1 ;  /* 0x0000000f13007c0c */ /* 0x000fe4000bf26310 */
[----:B------:R-:W-:-:S11]  /*2560*/  IADD3 R37, PT, PT, R38, 0xc0, RZ ;  /* 0x000000c026257810 */ /* 0x000fd60007ffe0ff */
[----:B------:R-:W-:Y:S05]  /*2570*/  @P1 BRA `(.L_x_2214) ;  /* 0x0000000000441947 */ /* 0x000fea0003800000 */
[----:B------:R-:W0:Y:S01]  /*2580*/  LDCU.64 UR12, c[0x0][0x3e0] ;  /* 0x00007c00ff0c77ac */ /* 0x000e220008000a00 */
[----:B------:R-:W-:Y:S02]  /*2590*/  IMAD.MOV.U32 R18, RZ, RZ, R42 ;  /* 0x000000ffff127224 */ /* 0x000fe400078e002a */
[----:B------:R-:W-:Y:S01]  /*25a0*/  FADD.FTZ R22, R22, -UR5 ;  /* 0x8000000516167e21 */ /* 0x000fe20008010000 */
[----:B------:R-:W-:Y:S01]  /*25b0*/  FADD.FTZ R23, R23, -UR5 ;  /* 0x8000000517177e21 */ /* 0x000fe20008010000 */
[----:B------:R-:W1:Y:S01]  /*25c0*/  LDCU.64 UR18, c[0x0][0x380] ;  /* 0x00007000ff1277ac */ /* 0x000e620008000a00 */
[----:B0-----:R-:W-:-:S04]  /*25d0*/  IMAD R19, R19, UR12, RZ ;  /* 0x0000000c13137c24 */ /* 0x001fc8000f8e02ff */
[----:B------:R-:W-:Y:S01]  /*25e0*/  IMAD R27, R36, UR13, R19 ;  /* 0x0000000d241b7c24 */ /* 0x000fe2000f8e0213 */
[----:B------:R-:W-:-:S03]  /*25f0*/  MOV R19, R41 ;  /* 0x0000002900137202 */ /* 0x000fc60000000f00 */
[----:B------:R-:W-:-:S05]  /*2600*/  IMAD.WIDE.U32 R18, R36, UR12, R18 ;  /* 0x0000000c24127c25 */ /* 0x000fca000f8e0012 */
[----:B------:R-:W-:Y:S01]  /*2610*/  IADD3 R27, PT, PT, R19, R27, RZ ;  /* 0x0000001b131b7210 */ /* 0x000fe20007ffe0ff */
[----:B------:R-:W-:Y:S01]  /*2620*/  FMUL.FTZ R19, R22, UR10 ;  /* 0x0000000a16137c20 */ /* 0x000fe20008410000 */
[----:B-1----:R-:W-:Y:S01]  /*2630*/  LEA R26, P1, R18, UR18, 0x2 ;  /* 0x00000012121a7c11 */ /* 0x002fe2000f8210ff */
[----:B------:R-:W-:-:S03]  /*2640*/  FMUL.FTZ R22, R23, UR10 ;  /* 0x0000000a17167c20 */ /* 0x000fc60008410000 */
[----:B------:R-:W-:Y:S01]  /*2650*/  LEA.HI.X R27, R18, UR19, R27, 0x2, P1 ;  /* 0x00000013121b7c11 */ /* 0x000fe200088f141b */
[----:B-----5:R-:W-:Y:S01]  /*2660*/  FFMA.FTZ R18, R12, R19, R14 ;  /* 0x000000130c127223 */ /* 0x020fe2000001000e */
[----:B------:R-:W-:-:S05]  /*2670*/  FFMA.FTZ R19, R13, R22, R15 ;  /* 0x000000160d137223 */ /* 0x000fca000001000f */
[----:B------:R0:W-:Y:S02]  /*2680*/  STG.E.64 desc[UR16][R26.64], R18 ;  /* 0x000000121a007986 */ /* 0x0001e4000c101b10 */
.L_x_2214:
[----:B------:R-:W-:Y:S05]  /*2690*/  BSYNC.RECONVERGENT B1 ;  /* 0x0000000000017941 */ /* 0x000fea0003800200 */
.L_x_2213:
        /* <DEDUP_REMOVED lines=19> */
[----:B------:R-:W-:Y:S01]  /*27d0*/  FADD.FTZ R25, R25, -UR5 ;  /* 0x8000000519197e21 */ /* 0x000fe20008010000 */
[----:B------:R-:W1:Y:S02]  /*27e0*/  LDCU.64 UR18, c[0x0][0x380] ;  /* 0x00007000ff1277ac */ /* 0x000e640008000a00 */
[----:B------:R-:W-:Y:S01]  /*27f0*/  FMUL.FTZ R23, R23, UR10 ;  /* 0x0000000a17177c20 */ /* 0x000fe20008410000 */
[----:B------:R-:W-:Y:S01]  /*2800*/  FMUL.FTZ R26, R25, UR10 ;  /* 0x0000000a191a7c20 */ /* 0x000fe20008410000 */
[----:B0-----:R-:W-:-:S04]  /*2810*/  IMAD R19, R19, UR12, RZ ;  /* 0x0000000c13137c24 */ /* 0x001fc8000f8e02ff */
[----:B------:R-:W-:Y:S01]  /*2820*/  IMAD R27, R44, UR13, R19 ;  /* 0x0000000d2c1b7c24 */ /* 0x000fe2000f8e0213 */
[----:B------:R-:W-:-:S03]  /*2830*/  MOV R19, R41 ;  /* 0x0000002900137202 */ /* 0x000fc60000000f00 */
[----:B------:R-:W-:-:S05]  /*2840*/  IMAD.WIDE.U32 R18, R44, UR12, R18 ;  /* 0x0000000c2c127c25 */ /* 0x000fca000f8e0012 */
[----:B------:R-:W-:Y:S01]  /*2850*/  IADD3 R27, PT, PT, R19, R27, RZ ;  /* 0x0000001b131b7210 */ /* 0x000fe20007ffe0ff */
[----:B-----5:R-:W-:Y:S01]  /*2860*/  FFMA.FTZ R19, R13, R26, R15 ;  /* 0x0000001a0d137223 */ /* 0x020fe2000001000f */
[----:B-1----:R-:W-:-:S04]  /*2870*/  LEA R24, P5, R18, UR18, 0x2 ;  /* 0x0000001212187c11 */ /* 0x002fc8000f8a10ff */
[----:B------:R-:W-:Y:S01]  /*2880*/  LEA.HI.X R25, R18, UR19, R27, 0x2, P5 ;  /* 0x0000001312197c11 */ /* 0x000fe2000a8f141b */
[----:B------:R-:W-:-:S05]  /*2890*/  FFMA.FTZ R18, R12, R23, R14 ;  /* 0x000000170c127223 */ /* 0x000fca000001000e */
[----:B------:R0:W-:Y:S03]  /*28a0*/  STG.E.64 desc[UR16][R24.64], R18 ;  /* 0x0000001218007986 */ /* 0x0001e6000c101b10 */
.L_x_2216:
[----:B------:R-:W-:Y:S05]  /*28b0*/  BSYNC.RECONVERGENT B1 ;  /* 0x0000000000017941 */ /* 0x000fea0003800200 */
.L_x_2215:
[----:B------:R-:W-:Y:S04]  /*28c0*/  BSSY.RECONVERGENT B1, `(.L_x_2217) ;  /* 0x0000013000017945 */ /* 0x000fe80003800200 */
[----:B------:R-:W-:Y:S05]  /*28d0*/  @P2 BRA `(.L_x_2218) ;  /* 0x0000000000442947 */ /* 0x000fea0003800000 */
[----:B------:R-:W1:Y:S01]  /*28e0*/  LDCU.64 UR12, c[0x0][0x3e0] ;  /* 0x00007c00ff0c77ac */ /* 0x000e620008000a00 */
[----:B------:R-:W-:Y:S01]  /*28f0*/  MOV R23, R41 ;  /* 0x0000002900177202 */ /* 0x000fe20000000f00 */
[----:B------:R-:W-:Y:S01]  /*2900*/  FADD.FTZ R20, R20, -UR5 ;  /* 0x8000000514147e21 */ /* 0x000fe20008010000 */
[----:B------:R-:W-:Y:S01]  /*2910*/  FADD.FTZ R21, R21, -UR5 ;  /* 0x8000000515157e21 */ /* 0x000fe20008010000 */
[----:B------:R-:W2:Y:S02]  /*2920*/  LDCU.64 UR18, c[0x0][0x380] ;  /* 0x00007000ff1277ac */ /* 0x000ea40008000a00 */
[----:B0-----:R-:W-:Y:S01]  /*2930*/  FMUL.FTZ R19, R20, UR10 ;  /* 0x0000000a14137c20 */ /* 0x001fe20008410000 */
[----:B------:R-:W-:Y:S01]  /*2940*/  FMUL.FTZ R24, R21, UR10 ;  /* 0x0000000a15187c20 */ /* 0x000fe20008410000 */
[----:B-1----:R-:W-:Y:S01]  /*2950*/  IMAD R18, R22, UR12, RZ ;  /* 0x0000000c16127c24 */ /* 0x002fe2000f8e02ff */
[----:B------:R-:W-:-:S05]  /*2960*/  MOV R22, R42 ;  /* 0x0000002a00167202 */ /* 0x000fca0000000f00 */
[----:B------:R-:W-:-:S04]  /*2970*/  IMAD.WIDE.U32 R22, R37, UR12, R22 ;  /* 0x0000000c25167c25 */ /* 0x000fc8000f8e0016 */
[----:B------:R-:W-:Y:S01]  /*2980*/  IMAD R37, R37, UR13, R18 ;  /* 0x0000000d25257c24 */ /* 0x000fe2000f8e0212 */
[----:B--2---:R-:W-:Y:S01]  /*2990*/  LEA R20, P2, R22, UR18, 0x2 ;  /* 0x0000001216147c11 */ /* 0x004fe2000f8410ff */
[----:B-----5:R-:W-:Y:S01]  /*29a0*/  FFMA.FTZ R18, R12, R19, R14 ;  /* 0x000000130c127223 */ /* 0x020fe2000001000e */
[----:B------:R-:W-:Y:S02]  /*29b0*/  FFMA.FTZ R19, R13, R24, R15 ;  /* 0x000000180d137223 */ /* 0x000fe4000001000f */
[----:B------:R-:W-:-:S04]  /*29c0*/  IADD3 R37, PT, PT, R23, R37, RZ ;  /* 0x0000002517257210 */ /* 0x000fc80007ffe0ff */
[----:B------:R-:W-:-:S05]  /*29d0*/  LEA.HI.X R21, R22, UR19, R37, 0x2, P2 ;  /* 0x0000001316157c11 */ /* 0x000fca00090f1425 */
[----:B------:R1:W-:Y:S02]  /*29e0*/  STG.E.64 desc[UR16][R20.64], R18 ;  /* 0x0000001214007986 */ /* 0x0003e4000c101b10 */
.L_x_2218:
[----:B------:R-:W-:Y:S05]  /*29f0*/  BSYNC.RECONVERGENT B1 ;  /* 0x0000000000017941 */ /* 0x000fea0003800200 */
.L_x_2217:
[----:B------:R-:W-:Y:S04]  /*2a00*/  BSSY.RECONVERGENT B1, `(.L_x_2219) ;  /* 0x0000013000017945 */ /* 0x000fe80003800200 */
[----:B------:R-:W-:Y:S05]  /*2a10*/  @P1 BRA `(.L_x_2220) ;  /* 0x0000000000441947 */ /* 0x000fea0003800000 */
[----:B------:R-:W2:Y:S01]  /*2a20*/  LDCU.64 UR12, c[0x0][0x3e0] ;  /* 0x00007c00ff0c77ac */ /* 0x000ea20008000a00 */
[----:B-1----:R-:W-:Y:S01]  /*2a30*/  MOV R20, R42 ;  /* 0x0000002a00147202 */ /* 0x002fe20000000f00 */
[----:B------:R-:W-:Y:S01]  /*2a40*/  FADD.FTZ R28, R28, -UR5 ;  /* 0x800000051c1c7e21 */ /* 0x000fe20008010000 */
[----:B------:R-:W-:Y:S01]  /*2a50*/  MOV R21, R41 ;  /* 0x0000002900157202 */ /* 0x000fe20000000f00 */
[----:B------:R-:W1:Y:S01]  /*2a60*/  LDCU.64 UR18, c[0x0][0x380] ;  /* 0x00007000ff1277ac */ /* 0x000e620008000a00 */
[----:B------:R-:W-:-:S04]  /*2a70*/  FADD.FTZ R29, R29, -UR5 ;  /* 0x800000051d1d7e21 */ /* 0x000fc80008010000 */
[----:B0-----:R-:W-:Y:S01]  /*2a80*/  FMUL.FTZ R24, R29, UR10 ;  /* 0x0000000a1d187c20 */ /* 0x001fe20008410000 */
[----:B--2---:R-:W-:Y:S02]  /*2a90*/  IMAD R19, R7, UR12, RZ ;  /* 0x0000000c07137c24 */ /* 0x004fe4000f8e02ff */
[----:B------:R-:W-:-:S04]  /*2aa0*/  IMAD.WIDE.U32 R20, R10, UR12, R20 ;  /* 0x0000000c0a147c25 */ /* 0x000fc8000f8e0014 */
[----:B------:R-:W-:Y:S02]  /*2ab0*/  IMAD R23, R10, UR13, R19 ;  /* 0x0000000d0a177c24 */ /* 0x000fe4000f8e0213 */
[----:B------:R-:W-:Y:S01]  /*2ac0*/  FMUL.FTZ R19, R28, UR10 ;  /* 0x0000000a1c137c20 */ /* 0x000fe20008410000 */
[----:B-1----:R-:W-:Y:S02]  /*2ad0*/  LEA R22, P1, R20, UR18, 0x2 ;  /* 0x0000001214167c11 */ /* 0x002fe4000f8210ff */
[----:B------:R-:W-:Y:S01]  /*2ae0*/  IADD3 R23, PT, PT, R21, R23, RZ ;  /* 0x0000001715177210 */ /* 0x000fe20007ffe0ff */
[----:B-----5:R-:W-:Y:S01]  /*2af0*/  FFMA.FTZ R18, R12, R19, R14 ;  /* 0x000000130c127223 */ /* 0x020fe2000001000e */
[----:B------:R-:W-:Y:S02]  /*2b00*/  FFMA.FTZ R19, R13, R24, R15 ;  /* 0x000000180d137223 */ /* 0x000fe4000001000f */
[----:B------:R-:W-:-:S05]  /*2b10*/  LEA.HI.X R23, R20, UR19, R23, 0x2, P1 ;  /* 0x0000001314177c11 */ /* 0x000fca00088f1417 */
[----:B------:R2:W-:Y:S02]  /*2b20*/  STG.E.64 desc[UR16][R22.64], R18 ;  /* 0x0000001216007986 */ /* 0x0005e4000c101b10 */
.L_x_2220:
[----:B------:R-:W-:Y:S05]  /*2b30*/  BSYNC.RECONVERGENT B1 ;  /* 0x0000000000017941 */ /* 0x000fea0003800200 */
.L_x_2219:
        /* <DEDUP_REMOVED lines=19> */
.L_x_2222:
[----:B------:R-:W-:Y:S05]  /*2c70*/  BSYNC.RECONVERGENT B1 ;  /* 0x0000000000017941 */ /* 0x000fea0003800200 */
.L_x_2221:
[----:B------:R-:W-:Y:S04]  /*2c80*/  BSSY.RECONVERGENT B1, `(.L_x_2223) ;  /* 0x0000013000017945 */ /* 0x000fe80003800200 */
[----:B------:R-:W-:Y:S05]  /*2c90*/  @P3 BRA `(.L_x_2224) ;  /* 0x0000000000443947 */ /* 0x000fea0003800000 */
[----:B------:R-:W4:Y:S01]  /*2ca0*/  LDCU.64 UR12, c[0x0][0x3e0] ;  /* 0x00007c00ff0c77ac */ /* 0x000f220008000a00 */
[----:B0123--:R-:W-:Y:S01]  /*2cb0*/  MOV R19, R41 ;  /* 0x0000002900137202 */ /* 0x00ffe20000000f00 */
[----:B------:R-:W-:Y:S02]  /*2cc0*/  IMAD.MOV.U32 R18, RZ, RZ, R42 ;  /* 0x000000ffff127224 */ /* 0x000fe400078e002a */
[----:B------:R-:W-:Y:S01]  /*2cd0*/  FADD.FTZ R32, R32, -UR5 ;  /* 0x8000000520207e21 */ /* 0x000fe20008010000 */
[----:B------:R-:W0:Y:S01]  /*2ce0*/  LDCU.64 UR18, c[0x0][0x380] ;  /* 0x00007000ff1277ac */ /* 0x000e220008000a00 */
[----:B------:R-:W-:-:S04]  /*2cf0*/  FADD.FTZ R33, R33, -UR5 ;  /* 0x8000000521217e21 */ /* 0x000fc80008010000 */
[----:B------:R-:W-:Y:S01]  /*2d00*/  FMUL.FTZ R24, R33, UR10 ;  /* 0x0000000a21187c20 */ /* 0x000fe20008410000 */
[----:B----4-:R-:W-:Y:S02]  /*2d10*/  IMAD R21, R11, UR12, RZ ;  /* 0x0000000c0b157c24 */ /* 0x010fe4000f8e02ff */
[----:B------:R-:W-:-:S04]  /*2d20*/  IMAD.WIDE.U32 R18, R4, UR12, R18 ;  /* 0x0000000c04127c25 */ /* 0x000fc8000f8e0012 */
[----:B------:R-:W-:Y:S02]  /*2d30*/  IMAD R23, R4, UR13, R21 ;  /* 0x0000000d04177c24 */ /* 0x000fe4000f8e0215 */
[----:B------:R-:W-:Y:S01]  /*2d40*/  FMUL.FTZ R21, R32, UR10 ;  /* 0x0000000a20157c20 */ /* 0x000fe20008410000 */
[----:B0-----:R-:W-:Y:S02]  /*2d50*/  LEA R22, P1, R18, UR18, 0x2 ;  /* 0x0000001212167c11 */ /* 0x001fe4000f8210ff */
[----:B------:R-:W-:Y:S01]  /*2d60*/  IADD3 R23, PT, PT, R19, R23, RZ ;  /* 0x0000001713177210 */ /* 0x000fe20007ffe0ff */
[----:B-----5:R-:W-:Y:S01]  /*2d70*/  FFMA.FTZ R20, R12, R21, R14 ;  /* 0x000000150c147223 */ /* 0x020fe2000001000e */
[----:B------:R-:W-:Y:S02]  /*2d80*/  FFMA.FTZ R21, R13, R24, R15 ;  /* 0x000000180d157223 */ /* 0x000fe4000001000f */
[----:B------:R-:W-:-:S05]  /*2d90*/  LEA.HI.X R23, R18, UR19, R23, 0x2, P1 ;  /* 0x0000001312177c11 */ /* 0x000fca00088f1417 */
[----:B------:R4:W-:Y:S02]  /*2da0*/  STG.E.64 desc[UR16][R22.64], R20 ;  /* 0x0000001416007986 */ /* 0x0009e4000c101b10 */
.L_x_2224:
[----:B------:R-:W-:Y:S05]  /*2db0*/  BSYNC.RECONVERGENT B1 ;  /* 0x0000000000017941 */ /* 0x000fea0003800200 */
.L_x_2223:
[----:B------:R-:W-:Y:S05]  /*2dc0*/  @P4 BRA `(.L_x_2225) ;  /* 0x0000001000504947 */ /* 0x000fea0003800000 */
[----:B------:R-:W4:Y:S01]  /*2dd0*/  LDCU.64 UR12, c[0x0][0x3e0] ;  /* 0x00007c00ff0c77ac */ /* 0x000f220008000a00 */
[----:B0123--:R-:W-:Y:S01]  /*2de0*/  MOV R18, R42 ;  /* 0x0000002a00127202 */ /* 0x00ffe20000000f00 */
[----:B------:R-:W-:Y:S01]  /*2df0*/  FADD.FTZ R34, R34, -UR5 ;  /* 0x8000000522227e21 */ /* 0x000fe20008010000 */
[----:B------:R-:W-:Y:S01]  /*2e00*/  MOV R19, R41 ;  /* 0x0000002900137202 */ /* 0x000fe20000000f00 */
[----:B------:R-:W0:Y:S01]  /*2e10*/  LDCU.64 UR14, c[0x0][0x380] ;  /* 0x00007000ff0e77ac */ /* 0x000e220008000a00 */
[----:B------:R-:W-:-:S04]  /*2e20*/  FADD.FTZ R35, R35, -UR5 ;  /* 0x8000000523237e21 */ /* 0x000fc80008010000 */
[----:B----4-:R-:W-:-:S04]  /*2e30*/  FMUL.FTZ R22, R35, UR10 ;  /* 0x0000000a23167c20 */ /* 0x010fc80008410000 */
[----:B-----5:R-:W-:Y:S01]  /*2e40*/  FFMA.FTZ R13, R13, R22, R15 ;  /* 0x000000160d0d7223 */ /* 0x020fe2000001000f */
[----:B------:R-:W-:Y:S02]  /*2e50*/  IMAD R21, R17, UR12, RZ ;  /* 0x0000000c11157c24 */ /* 0x000fe4000f8e02ff */
[----:B------:R-:W-:-:S04]  /*2e60*/  IMAD.WIDE.U32 R18, R6, UR12, R18 ;  /* 0x0000000c06127c25 */ /* 0x000fc8000f8e0012 */
[----:B------:R-:W-:Y:S02]  /*2e70*/  IMAD R23, R6, UR13, R21 ;  /* 0x0000000d06177c24 */ /* 0x000fe4000f8e0215 */
[----:B------:R-:W-:Y:S01]  /*2e80*/  FMUL.FTZ R21, R34, UR10 ;  /* 0x0000000a22157c20 */ /* 0x000fe20008410000 */
[----:B0-----:R-:W-:Y:S02]  /*2e90*/  LEA R20, P1, R18, UR14, 0x2 ;  /* 0x0000000e12147c11 */ /* 0x001fe4000f8210ff */
[----:B------:R-:W-:Y:S01]  /*2ea0*/  IADD3 R23, PT, PT, R19, R23, RZ ;  /* 0x0000001713177210 */ /* 0x000fe20007ffe0ff */
[----:B------:R-:W-:-:S03]  /*2eb0*/  FFMA.FTZ R12, R12, R21, R14 ;  /* 0x000000150c0c7223 */ /* 0x000fc6000001000e */
[----:B------:R-:W-:-:S05]  /*2ec0*/  LEA.HI.X R21, R18, UR15, R23, 0x2, P1 ;  /* 0x0000000f12157c11 */ /* 0x000fca00088f1417 */
[----:B------:R0:W-:Y:S01]  /*2ed0*/  STG.E.64 desc[UR16][R20.64], R12 ;  /* 0x0000000c14007986 */ /* 0x0001e2000c101b10 */
[----:B------:R-:W-:Y:S05]  /*2ee0*/  BRA `(.L_x_2225) ;  /* 0x0000001000087947 */ /* 0x000fea0003800000 */
.L_x_2210:
[----:B------:R-:W0:Y:S01]  /*2ef0*/  LDCU.64 UR18, c[0x0][0x3e8] ;  /* 0x00007d00ff1277ac */ /* 0x000e220008000a00 */
        /* <DEDUP_REMOVED lines=8> */
[----:B-1----:R-:W-:Y:S02]  /*2f80*/  IMAD R37, R5, UR12, RZ ;  /* 0x0000000c05257c24 */ /* 0x002fe4000f8e02ff */
[----:B------:R-:W-:-:S04]  /*2f90*/  IMAD.WIDE.U32 R18, R38, UR12, R18 ;  /* 0x0000000c26127c25 */ /* 0x000fc8000f8e0012 */
[----:B------:R-:W-:Y:S01]  /*2fa0*/  IMAD R37, R38, UR13, R37 ;  /* 0x0000000d26257c24 */ /* 0x000fe2000f8e0225 */
[----:B--2---:R-:W-:-:S04]  /*2fb0*/  LEA R44, P1, R18, UR14, 0x2 ;  /* 0x0000000e122c7c11 */ /* 0x004fc8000f8210ff */
[----:B------:R-:W-:Y:S01]  /*2fc0*/  IADD3 R37, PT, PT, R19, R37, RZ ;  /* 0x0000002513257210 */ /* 0x000fe20007ffe0ff */
[----:B------:R-:W-:-:S03]  /*2fd0*/  FMUL.FTZ R19, R26, UR10 ;  /* 0x0000000a1a137c20 */ /* 0x000fc60008410000 */
[----:B------:R-:W-:Y:S01]  /*2fe0*/  LEA.HI.X R45, R18, UR15, R37, 0x2, P1 ;  /* 0x0000000f122d7c11 */ /* 0x000fe200088f1425 */
[----:B-----5:R-:W-:Y:S01]  /*2ff0*/  FFMA.FTZ R18, R12, R19, R14 ;  /* 0x000000130c127223 */ /* 0x020fe2000001000e */
[----:B------:R-:W-:-:S03]  /*3000*/  FMUL.FTZ R19, R27, UR10 ;  /* 0x0000000a1b137c20 */ /* 0x000fc60008410000 */
[----:B------:R-:W-:Y:S01]  /*3010*/  FMUL.FTZ R26, R18, -1.4426950216293334961 ;  /* 0xbfb8aa3b121a7820 */ /* 0x000fe20000410000 */
[----:B------:R-:W-:-:S04]  /*3020*/  FFMA.FTZ R19, R13, R19, R15 ;  /* 0x000000130d137223 */ /* 0x000fc8000001000f */
[----:B------:R-:W-:Y:S01]  /*3030*/  FMUL.FTZ R27, R19, -1.4426950216293334961 ;  /* 0xbfb8aa3b131b7820 */ /* 0x000fe20000410000 */
[----:B------:R-:W1:Y:S05]  /*3040*/  MUFU.EX2 R26, R26 ;  /* 0x0000001a001a7308 */ /* 0x000e6a0000000800 */
[----:B------:R-:W2:Y:S01]  /*3050*/  MUFU.EX2 R27, R27 ;  /* 0x0000001b001b7308 */ /* 0x000ea20000000800 */
[----:B-1----:R-:W-:Y:S01]  /*3060*/  FADD.FTZ R37, R26, 1 ;  /* 0x3f8000001a257421 */ /* 0x002fe20000010000 */
[----:B--2---:R-:W-:-:S05]  /*3070*/  FADD.FTZ R27, R27, 1 ;  /* 0x3f8000001b1b7421 */ /* 0x004fca0000010000 */
[----:B------:R-:W1:Y:S08]  /*3080*/  MUFU.RCP R37, R37 ;  /* 0x0000002500257308 */ /* 0x000e700000001000 */
[----:B------:R-:W2:Y:S01]  /*3090*/  MUFU.RCP R26, R27 ;  /* 0x0000001b001a7308 */ /* 0x000ea20000001000 */
[----:B-1----:R-:W-:Y:S01]  /*30a0*/  FMUL.FTZ R18, R18, R37 ;  /* 0x0000002512127220 */ /* 0x002fe20000410000 */
[----:B--2---:R-:W-:-:S05]  /*30b0*/  FMUL.FTZ R19, R19, R26 ;  /* 0x0000001a13137220 */ /* 0x004fca0000410000 */
[----:B------:R1:W-:Y:S02]  /*30c0*/  STG.E.64 desc[UR16][R44.64], R18 ;  /* 0x000000122c007986 */ /* 0x0003e4000c101b10 */
.L_x_2227:
[----:B0-----:R-:W-:Y:S05]  /*30d0*/  BSYNC.RECONVERGENT B1 ;  /* 0x0000000000017941 */ /* 0x001fea0003800200 */
.L_x_2226:
[----:B-1----:R-:W-:Y:S01]  /*30e0*/  SHF.R.S32.HI R19, RZ, 0x1f, R36 ;  /* 0x0000001fff137819 */ /* 0x002fe20000011424 */
[----:B------:R-:W-:Y:S01]  /*30f0*/  BSSY.RECONVERGENT B1, `(.L_x_2228) ;  /* 0x0000021000017945 */ /* 0x000fe20003800200 */
[----:B------:R-:W-:Y:S02]  /*3100*/  ISETP.GE.U32.AND P1, PT, R36, UR18, PT ;  /* 0x0000001224007c0c */ /* 0x000fe4000bf26070 */
[C---:B------:R-:W-:Y:S02]  /*3110*/  IADD3 R37, PT, PT, R38.reuse, 0x80, RZ ;  /* 0x0000008026257810 */ /* 0x040fe40007ffe0ff */
[----:B------:R-:W-:Y:S02]  /*3120*/  ISETP.GE.AND.EX P1, PT, R19, UR19, PT, P1 ;  /* 0x0000001313007c0c */ /* 0x000fe4000bf26310 */
[----:B------:R-:W-:-:S11]  /*3130*/  IADD3 R26, PT, PT, R38, 0xc0, RZ ;  /* 0x000000c0261a7810 */ /* 0x000fd60007ffe0ff */
[----:B------:R-:W-:Y:S05]  /*3140*/  @P1 BRA `(.L_x_2229) ;  /* 0x00000000006c1947 */ /* 0x000fea0003800000 */
[----:B------:R-:W0:Y:S01]  /*3150*/  LDCU.64 UR12, c[0x0][0x3e0] ;  /* 0x00007c00ff0c77ac */ /* 0x000e220008000a00 */
[----:B------:R-:W-:Y:S01]  /*3160*/  MOV R18, R42 ;  /* 0x0000002a00127202 */ /* 0x000fe20000000f00 */
        /* <DEDUP_REMOVED lines=25> */
.L_x_2229:
[----:B------:R-:W-:Y:S05]  /*3300*/  BSYNC.RECONVERGENT B1 ;  /* 0x0000000000017941 */ /* 0x000fea0003800200 */
.L_x_2228:
        /* <DEDUP_REMOVED lines=26> */
[----:B------:R-:W2:Y:S01]  /*34b0*/  MUFU.EX2 R19, R19 ;  /* 0x0000001300137308 */ /* 0x000ea20000000800 */
[----:B0-----:R-:W-:-:S03]  /*34c0*/  IMAD R18, R18, UR12, RZ ;  /* 0x0000000c12127c24 */ /* 0x001fc6000f8e02ff */
[----:B------:R-:W0:Y:S01]  /*34d0*/  MUFU.EX2 R22, R22 ;  /* 0x0000001600167308 */ /* 0x000e220000000800 */
[----:B------:R-:W-:Y:S01]  /*34e0*/  IMAD R23, R37, UR13, R18 ;  /* 0x0000000d25177c24 */ /* 0x000fe2000f8e0212 */
[----:B------:R-:W-:Y:S01]  /*34f0*/  MOV R18, R42 ;  /* 0x0000002a00127202 */ /* 0x000fe20000000f00 */
[----:B--2---:R-:W-:Y:S01]  /*3500*/  FADD.FTZ R45, R19, 1 ;  /* 0x3f800000132d7421 */ /* 0x004fe20000010000 */
[----:B------:R-:W-:Y:S01]  /*3510*/  MOV R19, R41 ;  /* 0x0000002900137202 */ /* 0x000fe20000000f00 */
[----:B0-----:R-:W-:-:S04]  /*3520*/  FADD.FTZ R24, R22, 1 ;  /* 0x3f80000016187421 */ /* 0x001fc80000010000 */
        /* <DEDUP_REMOVED lines=9> */
.L_x_2231:
[----:B------:R-:W-:Y:S05]  /*35c0*/  BSYNC.RECONVERGENT B1 ;  /* 0x0000000000017941 */ /* 0x000fea0003800200 */
.L_x_2230:
[----:B------:R-:W-:Y:S04]  /*35d0*/  BSSY.RECONVERGENT B1, `(.L_x_2232) ;  /* 0x000001d000017945 */ /* 0x000fe80003800200 */
[----:B------:R-:W-:Y:S05]  /*35e0*/  @P2 BRA `(.L_x_2233) ;  /* 0x00000000006c2947 */ /* 0x000fea0003800000 */
        /* <DEDUP_REMOVED lines=19> */
[----:B------:R-:W-:-:S03]  /*3720*/  IMAD.WIDE.U32 R18, R26, UR12, R18 ;  /* 0x0000000c1a127c25 */ /* 0x000fc6000f8e0012 */
[----:B0-----:R-:W-:-:S04]  /*3730*/  LEA R20, P2, R18, UR14, 0x2 ;  /* 0x0000000e12147c11 */ /* 0x001fc8000f8410ff */
[----:B------:R-:W0:Y:S01]  /*3740*/  MUFU.RCP R25, R25 ;  /* 0x0000001900197308 */ /* 0x000e220000001000 */
[----:B------:R-:W-:-:S04]  /*3750*/  IADD3 R27, PT, PT, R19, R27, RZ ;  /* 0x0000001b131b7210 */ /* 0x000fc80007ffe0ff */
[----:B------:R-:W-:Y:S01]  /*3760*/  LEA.HI.X R21, R18, UR15, R27, 0x2, P2 ;  /* 0x0000000f12157c11 */ /* 0x000fe200090f141b */
[----:B-1----:R-:W-:Y:S01]  /*3770*/  FMUL.FTZ R18, R23, R24 ;  /* 0x0000001817127220 */ /* 0x002fe20000410000 */
[----:B0-----:R-:W-:-:S05]  /*3780*/  FMUL.FTZ R19, R22, R25 ;  /* 0x0000001916137220 */ /* 0x001fca0000410000 */
[----:B------:R1:W-:Y:S02]  /*3790*/  STG.E.64 desc[UR16][R20.64], R18 ;  /* 0x0000001214007986 */ /* 0x0003e4000c101b10 */
.L_x_2233:
[----:B------:R-:W-:Y:S05]  /*37a0*/  BSYNC.RECONVERGENT B1 ;  /* 0x0000000000017941 */ /* 0x000fea0003800200 */
.L_x_2232:
        /* <DEDUP_REMOVED lines=16> */
[----:B------:R-:W-:Y:S02]  /*38b0*/  IMAD R21, R10, UR13, R21 ;  /* 0x0000000d0a157c24 */ /* 0x000fe4000f8e0215 */
[----:B-1----:R-:W-:Y:S01]  /*38c0*/  FADD.FTZ R24, R18, 1 ;  /* 0x3f80000012187421 */ /* 0x002fe20000010000 */
[----:B------:R-:W-:Y:S01]  /*38d0*/  MOV R18, R42 ;  /* 0x0000002a00127202 */ /* 0x000fe20000000f00 */
[----:B--2---:R-:W-:-:S04]  /*38e0*/  FADD.FTZ R25, R20, 1 ;  /* 0x3f80000014197421 */ /* 0x004fc80000010000 */
        /* <DEDUP_REMOVED lines=9> */
.L_x_2235:
[----:B------:R-:W-:Y:S05]  /*3980*/  BSYNC.RECONVERGENT B1 ;  /* 0x0000000000017941 */ /* 0x000fea0003800200 */
.L_x_2234:
[----:B------:R-:W-:Y:S04]  /*3990*/  BSSY.RECONVERGENT B1, `(.L_x_2236) ;  /* 0x000001d000017945 */ /* 0x000fe80003800200 */
[----:B------:R-:W-:Y:S05]  /*39a0*/  @P6 BRA `(.L_x_2237) ;  /* 0x00000000006c6947 */ /* 0x000fea0003800000 */
[----:B------:R-:W-:Y:S01]  /*39b0*/  FADD.FTZ R31, R31, -UR5 ;  /* 0x800000051f1f7e21 */ /* 0x000fe20008010000 */
[----:B------:R-:W-:Y:S01]  /*39c0*/  FADD.FTZ R30, R30, -UR5 ;  /* 0x800000051e1e7e21 */ /* 0x000fe20008010000 */
[----:B------:R-:W3:Y:S02]  /*39d0*/  LDCU.64 UR12, c[0x0][0x3e0] ;  /* 0x00007c00ff0c77ac */ /* 0x000ee40008000a00 */
[----:B-12---:R-:W-:Y:S01]  /*39e0*/  FMUL.FTZ R20, R31, UR10 ;  /* 0x0000000a1f147c20 */ /* 0x006fe20008410000 */
[----:B0-----:R-:W-:Y:S01]  /*39f0*/  FMUL.FTZ R19, R30, UR10 ;  /* 0x0000000a1e137c20 */ /* 0x001fe20008410000 */
[----:B------:R-:W0:Y:S02]  /*3a00*/  LDCU.64 UR14, c[0x0][0x380] ;  /* 0x00007000ff0e77ac */ /* 0x000e240008000a00 */
[----:B-----5:R-:W-:Y:S01]  /*3a10*/  FFMA.FTZ R23, R13, R20, R15 ;  /* 0x000000140d177223 */ /* 0x020fe2000001000f */
[----:B------:R-:W-:Y:S01]  /*3a20*/  FFMA.FTZ R22, R12, R19, R14 ;  /* 0x000000130c167223 */ /* 0x000fe2000001000e */
[----:B------:R-:W-:-:S02]  /*3a30*/  MOV R19, R41 ;  /* 0x0000002900137202 */ /* 0x000fc40000000f00 */
[----:B------:R-:W-:Y:S01]  /*3a40*/  FMUL.FTZ R20, R23, -1.4426950216293334961 ;  /* 0xbfb8aa3b17147820 */ /* 0x000fe20000410000 */
[----:B------:R-:W-:-:S05]  /*3a50*/  FMUL.FTZ R18, R22, -1.4426950216293334961 ;  /* 0xbfb8aa3b16127820 */ /* 0x000fca0000410000 */
[----:B------:R-:W1:Y:S01]  /*3a60*/  MUFU.EX2 R20, R20 ;  /* 0x0000001400147308 */ /* 0x000e620000000800 */
[----:B---3--:R-:W-:-:S03]  /*3a70*/  IMAD R21, R9, UR12, RZ ;  /* 0x0000000c09157c24 */ /* 0x008fc6000f8e02ff */
[----:B------:R-:W2:Y:S01]  /*3a80*/  MUFU.EX2 R18, R18 ;  /* 0x0000001200127308 */ /* 0x000ea20000000800 */
[----:B------:R-:W-:Y:S02]  /*3a90*/  IMAD R21, R8, UR13, R21 ;  /* 0x0000000d08157c24 */ /* 0x000fe4000f8e0215 */
[----:B-1----:R-:W-:Y:S01]  /*3aa0*/  FADD.FTZ R26, R20, 1 ;  /* 0x3f800000141a7421 */ /* 0x002fe20000010000 */
[----:B--2---:R-:W-:Y:S01]  /*3ab0*/  FADD.FTZ R24, R18, 1 ;  /* 0x3f80000012187421 */ /* 0x004fe20000010000 */
[----:B------:R-:W-:-:S04]  /*3ac0*/  MOV R18, R42 ;  /* 0x0000002a00127202 */ /* 0x000fc80000000f00 */
[----:B------:R-:W1:Y:S01]  /*3ad0*/  MUFU.RCP R26, R26 ;  /* 0x0000001a001a7308 */ /* 0x000e620000001000 */
[----:B------:R-:W-:-:S07]  /*3ae0*/  IMAD.WIDE.U32 R18, R8, UR12, R18 ;  /* 0x0000000c08127c25 */ /* 0x000fce000f8e0012 */
[----:B------:R-:W2:Y:S01]  /*3af0*/  MUFU.RCP R25, R24 ;  /* 0x0000001800197308 */ /* 0x000ea20000001000 */
[----:B0-----:R-:W-:Y:S02]  /*3b00*/  LEA R20, P1, R18, UR14, 0x2 ;  /* 0x0000000e12147c11 */ /* 0x001fe4000f8210ff */
[----:B------:R-:W-:-:S04]  /*3b10*/  IADD3 R21, PT, PT, R19, R21, RZ ;  /* 0x0000001513157210 */ /* 0x000fc80007ffe0ff */
[----:B------:R-:W-:Y:S01]  /*3b20*/  LEA.HI.X R21, R18, UR15, R21, 0x2, P1 ;  /* 0x0000000f12157c11 */ /* 0x000fe200088f1415 */
[----:B-1----:R-:W-:Y:S01]  /*3b30*/  FMUL.FTZ R19, R23, R26 ;  /* 0x0000001a17137220 */ /* 0x002fe20000410000 */
[----:B--2---:R-:W-:-:S05]  /*3b40*/  FMUL.FTZ R18, R22, R25 ;  /* 0x0000001916127220 */ /* 0x004fca0000410000 */
[----:B------:R3:W-:Y:S02]  /*3b50*/  STG.E.64 desc[UR16][R20.64], R18 ;  /* 0x0000001214007986 */ /* 0x0007e4000c101b10 */
.L_x_2237:
[----:B------:R-:W-:Y:S05]  /*3b60*/  BSYNC.RECONVERGENT B1 ;  /* 0x0000000000017941 */ /* 0x000fea0003800200 */
.L_x_2236:
[----:B------:R-:W-:Y:S04]  /*3b70*/  BSSY.RECONVERGENT B1, `(.L_x_2238) ;  /* 0x000001d000017945 */ /* 0x000fe80003800200 */
[----:B------:R-:W-:Y:S05]  /*3b80*/  @P3 BRA `(.L_x_2239) ;  /* 0x00000000006c3947 */ /* 0x000fea0003800000 */
[----:B------:R-:W-:Y:S01]  /*3b90*/  FADD.FTZ R32, R32, -UR5 ;  /* 0x8000000520207e21 */ /* 0x000fe20008010000 */
[----:B------:R-:W-:Y:S01]  /*3ba0*/  FADD.FTZ R33, R33, -UR5 ;  /* 0x8000000521217e21 */ /* 0x000fe20008010000 */
[----:B------:R-:W4:Y:S01]  /*3bb0*/  LDCU.64 UR12, c[0x0][0x3e0] ;  /* 0x00007c00ff0c77ac */ /* 0x000f220008000a00 */
[----:B-123--:R-:W-:Y:S01]  /*3bc0*/  MOV R21, R41 ;  /* 0x0000002900157202 */ /* 0x00efe20000000f00 */
[----:B0-----:R-:W-:Y:S01]  /*3bd0*/  FMUL.FTZ R19, R32, UR10 ;  /* 0x0000000a20137c20 */ /* 0x001fe20008410000 */
        /* <DEDUP_REMOVED lines=8> */
[----:B----4-:R-:W-:-:S03]  /*3c60*/  IMAD R27, R11, UR12, RZ ;  /* 0x0000000c0b1b7c24 */ /* 0x010fc6000f8e02ff */
[----:B------:R-:W2:Y:S01]  /*3c70*/  MUFU.EX2 R19, R19 ;  /* 0x0000001300137308 */ /* 0x000ea20000000800 */
[----:B------:R-:W-:-:S04]  /*3c80*/  IMAD.WIDE.U32 R20, R4, UR12, R20 ;  /* 0x0000000c04147c25 */ /* 0x000fc8000f8e0014 */
[----:B------:R-:W-:Y:S02]  /*3c90*/  IMAD R27, R4, UR13, R27 ;  /* 0x0000000d041b7c24 */ /* 0x000fe4000f8e021b */
[----:B-1----:R-:W-:Y:S01]  /*3ca0*/  FADD.FTZ R23, R18, 1 ;  /* 0x3f80000012177421 */ /* 0x002fe20000010000 */
[C---:B0-----:R-:W-:Y:S02]  /*3cb0*/  LEA R18, P1, R20.reuse, UR14, 0x2 ;  /* 0x0000000e14127c11 */ /* 0x041fe4000f8210ff */
[----:B------:R-:W-:Y:S01]  /*3cc0*/  IADD3 R27, PT, PT, R21, R27, RZ ;  /* 0x0000001b151b7210 */ /* 0x000fe20007ffe0ff */
[----:B--2---:R-:W-:Y:S02]  /*3cd0*/  FADD.FTZ R24, R19, 1 ;  /* 0x3f80000013187421 */ /* 0x004fe40000010000 */
[----:B------:R-:W0:Y:S01]  /*3ce0*/  MUFU.RCP R23, R23 ;  /* 0x0000001700177308 */ /* 0x000e220000001000 */
[----:B------:R-:W-:-:S07]  /*3cf0*/  LEA.HI.X R19, R20, UR15, R27, 0x2, P1 ;  /* 0x0000000f14137c11 */ /* 0x000fce00088f141b */
[----:B------:R-:W1:Y:S01]  /*3d00*/  MUFU.RCP R24, R24 ;  /* 0x0000001800187308 */ /* 0x000e620000001000 */
[----:B0-----:R-:W-:Y:S01]  /*3d10*/  FMUL.FTZ R20, R22, R23 ;  /* 0x0000001716147220 */ /* 0x001fe20000410000 */
[----:B-1----:R-:W-:-:S05]  /*3d20*/  FMUL.FTZ R21, R25, R24 ;  /* 0x0000001819157220 */ /* 0x002fca0000410000 */
[----:B------:R4:W-:Y:S02]  /*3d30*/  STG.E.64 desc[UR16][R18.64], R20 ;  /* 0x0000001412007986 */ /* 0x0009e4000c101b10 */
.L_x_2239:
[----:B------:R-:W-:Y:S05]  /*3d40*/  BSYNC.RECONVERGENT B1 ;  /* 0x0000000000017941 */ /* 0x000fea0003800200 */
.L_x_2238:
[----:B------:R-:W-:Y:S05]  /*3d50*/  @P4 BRA `(.L_x_2225) ;  /* 0x00000000006c4947 */ /* 0x000fea0003800000 */
[----:B------:R-:W-:Y:S01]  /*3d60*/  FADD.FTZ R34, R34, -UR5 ;  /* 0x8000000522227e21 */ /* 0x000fe20008010000 */
[----:B------:R-:W-:Y:S01]  /*3d70*/  FADD.FTZ R35, R35, -UR5 ;  /* 0x8000000523237e21 */ /* 0x000fe20008010000 */
[----:B------:R-:W0:Y:S02]  /*3d80*/  LDCU.64 UR12, c[0x0][0x3e0] ;  /* 0x00007c00ff0c77ac */ /* 0x000e240008000a00 */
[----:B01234-:R-:W-:Y:S01]  /*3d90*/  FMUL.FTZ R19, R34, UR10 ;  /* 0x0000000a22137c20 */ /* 0x01ffe20008410000 */
[----:B------:R-:W0:Y:S03]  /*3da0*/  LDCU.64 UR14, c[0x0][0x380] ;  /* 0x00007000ff0e77ac */ /* 0x000e260008000a00 */
[----:B-----5:R-:W-:Y:S01]  /*3db0*/  FFMA.FTZ R21, R12, R19, R14 ;  /* 0x000000130c157223 */ /* 0x020fe2000001000e */
[----:B------:R-:W-:-:S03]  /*3dc0*/  FMUL.FTZ R14, R35, UR10 ;  /* 0x0000000a230e7c20 */ /* 0x000fc60008410000 */
[----:B------:R-:W-:Y:S01]  /*3dd0*/  FMUL.FTZ R12, R21, -1.4426950216293334961 ;  /* 0xbfb8aa3b150c7820 */ /* 0x000fe20000410000 */
[----:B------:R-:W-:Y:S01]  /*3de0*/  FFMA.FTZ R22, R13, R14, R15 ;  /* 0x0000000e0d167223 */ /* 0x000fe2000001000f */
[----:B------:R-:W-:-:S03]  /*3df0*/  MOV R13, R41 ;  /* 0x00000029000d7202 */ /* 0x000fc60000000f00 */
[----:B------:R-:W-:Y:S01]  /*3e00*/  FMUL.FTZ R14, R22, -1.4426950216293334961 ;  /* 0xbfb8aa3b160e7820 */ /* 0x000fe20000410000 */
[----:B------:R-:W1:Y:S01]  /*3e10*/  MUFU.EX2 R12, R12 ;  /* 0x0000000c000c7308 */ /* 0x000e620000000800 */
[----:B------:R-:W-:-:S04]  /*3e20*/  IMAD R15, R17, UR12, RZ ;  /* 0x0000000c110f7c24 */ /* 0x000fc8000f8e02ff */
        /* <DEDUP_REMOVED lines=14> */
.L_x_2225:
[----:B------:R-:W-:Y:S05]  /*3f10*/  BSYNC.RECONVERGENT B0 ;  /* 0x0000000000007941 */ /* 0x000fea0003800200 */
.L_x_2209:
[----:B------:R-:W-:Y:S02]  /*3f20*/  UIADD3 UR9, UPT, UPT, UR20, UR9, URZ ;  /* 0x0000000914097290 */ /* 0x000fe4000fffe0ff */
[----:B------:R-:W-:Y:S02]  /*3f30*/  UIADD3 UR4, UPT, UPT, UR4, 0x1, URZ ;  /* 0x0000000104047890 */ /* 0x000fe4000fffe0ff */
[----:B------:R-:W-:-:S09]  /*3f40*/  UISETP.GE.AND UP1, UPT, UR9, UR7, UPT ;  /* 0x000000070900728c */ /* 0x000fd2000bf26270 */
[----:B------:R-:W-:Y:S05]  /*3f50*/  BRA.U !UP1, `(.L_x_2240) ;  /* 0xffffffc109d07547 */ /* 0x000fea000b83ffff */
[----:B------:R-:W-:Y:S05]  /*3f60*/  EXIT ;  /* 0x000000000000794d */ /* 0x000fea0003800000 */
.L_x_2241:
        /* <DEDUP_REMOVED lines=9> */
.L_x_2530:


//--------------------- .text._Z35group_norm_nhwc_fwd_one_pass_kernelI11Fp32IOBf16WLi64ELi4ELi128EEv26Group_norm_nhwc_fwd_params --------------------------
	.section	.text._Z35group_norm_nhwc_fwd_one_pass_kernelI11Fp32IOBf16WLi64ELi4ELi128EEv26Group_norm_nhwc_fwd_params,"ax",@progbits
	.align	128
        .global         _Z35group_norm_nhwc_fwd_one_pass_kernelI11Fp32IOBf16WLi64ELi4ELi128EEv26Group_norm_nhwc_fwd_params
        .type           _Z35group_norm_nhwc_fwd_one_pass_kernelI11Fp32IOBf16WLi64ELi4ELi128EEv26Group_norm_nhwc_fwd_params,@function
        .size           _Z35group_norm_nhwc_fwd_one_pass_kernelI11Fp32IOBf16WLi64ELi4ELi128EEv26Group_norm_nhwc_fwd_params,(.L_x_2531 - _Z35group_norm_nhwc_fwd_one_pass_kernelI11Fp32IOBf16WLi64ELi4ELi128EEv26Group_norm_nhwc_fwd_params)
        .other          _Z35group_norm_nhwc_fwd_one_pass_kernelI11Fp32IOBf16WLi64ELi4ELi128EEv26Group_norm_nhwc_fwd_params,@"STO_CUDA_ENTRY STV_DEFAULT"
_Z35group_norm_nhwc_fwd_one_pass_kernelI11Fp32IOBf16WLi64ELi4ELi128EEv26Group_norm_nhwc_fwd_params:
.text._Z35group_norm_nhwc_fwd_one_pass_kernelI11Fp32IOBf16WLi64ELi4ELi128EEv26Group_norm_nhwc_fwd_params:
        /* <DEDUP_REMOVED lines=34> */
.L_x_2257:
        /* <DEDUP_REMOVED lines=90> */
.L_x_2243:
[----:B------:R-:W-:Y:S05]  /*07c0*/  BSYNC.RECONVERGENT B0 ;  /* 0x0000000000007941 */ /* 0x000fea0003800200 */
.L_x_2242:
        /* <DEDUP_REMOVED lines=16> */
.L_x_2245:
[----:B------:R-:W-:Y:S05]  /*08d0*/  BSYNC.RECONVERGENT B0 ;  /* 0x0000000000007941 */ /* 0x000fea0003800200 */
.L_x_2244:
        /* <DEDUP_REMOVED lines=33> */
.L_x_2248:
[----:B------:R-:W2:Y:S04]  /*0af0*/  LDG.E.STRONG.GPU R10, desc[UR16][R8.64] ;  /* 0x00000010080a7981 */ /* 0x000ea8000c1ef900 */
[----:B--2---:R-:W-:Y:S01]  /*0b00*/  CCTL.IVALL ;  /* 0x00000000ff00798f */ /* 0x004fe20002000000 */
[----:B------:R-:W-:Y:S05]  /*0b10*/  YIELD ;  /* 0x0000000000007946 */ /* 0x000fea0003800000 */
[----:B------:R-:W-:-:S13]  /*0b20*/  ISETP.NE.AND P2, PT, R10, R19, PT ;  /* 0x000000130a00720c */ /* 0x000fda0003f45270 */
[----:B------:R-:W-:Y:S05]  /*0b30*/  @P2 BRA `(.L_x_2248) ;  /* 0xfffffffc00ec2947 */ /* 0x000fea000383ffff */
.L_x_2247:
[----:B------:R-:W-:Y:S05]  /*0b40*/  WARPSYNC.ALL ;  /* 0x0000000000007948 */ /* 0x000fea0003800000 */
[----:B------:R-:W-:Y:S06]  /*0b50*/  BAR.SYNC.DEFER_BLOCKING 0x0 ;  /* 0x0000000000007b1d */ /* 0x000fec0000010000 */
[----:B------:R-:W-:Y:S01]  /*0b60*/  UMOV UR5, URZ ;  /* 0x000000ff00057c82 */ /* 0x000fe20008000000 */
[----:B------:R-:W-:Y:S05]  /*0b70*/  @!P1 BRA `(.L_x_2249) ;  /* 0x0000000400949947 */ /* 0x000fea0003800000 */
[----:B------:R-:W-:Y:S02]  /*0b80*/  ULEA UR22, UR21, UR6, 0x2 ;  /* 0x0000000615167291 */ /* 0x000fe4000f8e10ff */
[----:B------:R-:W-:Y:S02]  /*0b90*/  UIMAD UR14, UR21, 0x3, UR6 ;  /* 0x00000003150e78a4 */ /* 0x000fe4000f8e0206 */
[----:B------:R-:W-:Y:S02]  /*0ba0*/  ULEA UR13, UR21, UR6, 0x1 ;  /* 0x00000006150d7291 */ /* 0x000fe4000f8e08ff */
[----:B------:R-:W-:Y:S02]  /*0bb0*/  UIADD3 UR12, UPT, UPT, UR6, UR21, URZ ;  /* 0x00000015060c7290 */ /* 0x000fe4000fffe0ff */
[----:B------:R-:W-:Y:S02]  /*0bc0*/  UIMAD UR24, UR21, 0x6, UR6 ;  /* 0x00000006151878a4 */ /* 0x000fe4000f8e0206 */
[----:B------:R-:W-:-:S02]  /*0bd0*/  UIMAD UR23, UR21, 0x5, UR6 ;  /* 0x00000005151778a4 */ /* 0x000fc4000f8e0206 */
[----:B------:R-:W-:Y:S02]  /*0be0*/  UIMAD UR25, UR21, 0x7, UR6 ;  /* 0x00000007151978a4 */ /* 0x000fe4000f8e0206 */
[----:B------:R-:W-:Y:S01]  /*0bf0*/  UIADD3 UR11, UPT, UPT, -UR15, URZ, URZ ;  /* 0x000000ff0f0b7290 */ /* 0x000fe2000fffe1ff */
[----:B------:R-:W-:Y:S01]  /*0c00*/  UMOV UR5, URZ ;  /* 0x000000ff00057c82 */ /* 0x000fe20008000000 */
[----:B------:R-:W-:-:S10]  /*0c10*/  UMOV UR10, UR6 ;  /* 0x00000006000a7c82 */ /* 0x000fd40008000000 */
.L_x_2250:
        /* <DEDUP_REMOVED lines=91> */
.L_x_2249:
        /* <DEDUP_REMOVED lines=28> */
[----:B-1----:R-:W-:Y:S01]  /*1390*/  IMAD.U32 R18, RZ, RZ, UR12 ;  /* 0x0000000cff127e24 */ /* 0x002fe2000f8e00ff */
        /* <DEDUP_REMOVED lines=11> */
[----:B------:R-:W-:Y:S01]  /*1450*/  MOV R10, UR10 ;  /* 0x0000000a000a7c02 */ /* 0x000fe20008000f00 */
[----:B------:R-:W-:-:S06]  /*1460*/  IMAD.U32 R11, RZ, RZ, UR11 ;  /* 0x0000000bff0b7e24 */ /* 0x000fcc000f8e00ff */
[----:B------:R-:W4:Y:S01]  /*1470*/  @!P6 LDG.E.64 R10, desc[UR16][R10.64] ;  /* 0x000000100a0ae981 */ /* 0x000f22000c1e1b00 */
[----:B------:R-:W-:-:S04]  /*1480*/  MOV R21, UR5 ;  /* 0x0000000500157c02 */ /* 0x000fc80008000f00 */
[----:B------:R-:W-:-:S04]  /*1490*/  IADD3 R21, PT, PT, R21, 0x4, RZ ;  /* 0x0000000415157810 */ /* 0x000fc80007ffe0ff */
[----:B------:R-:W-:Y:S01]  /*14a0*/  R2UR UR5, R21 ;  /* 0x00000000150572ca */ /* 0x000fe200000e0000 */
[----:B---3--:R-:W-:Y:S01]  /*14b0*/  @!P5 FADD.FTZ R12, R12, R8 ;  /* 0x000000080c0cd221 */ /* 0x008fe20000010000 */
[----:B------:R-:W-:-:S03]  /*14c0*/  @!P5 FADD.FTZ R13, R13, R9 ;  /* 0x000000090d0dd221 */ /* 0x000fc60000010000 */
[----:B--2---:R-:W-:Y:S01]  /*14d0*/  @!P2 FADD.FTZ R12, R12, R18 ;  /* 0x000000120c0ca221 */ /* 0x004fe20000010000 */
[----:B------:R-:W-:-:S03]  /*14e0*/  @!P2 FADD.FTZ R13, R13, R19 ;  /* 0x000000130d0da221 */ /* 0x000fc60000010000 */
[----:B----4-:R-:W-:Y:S01]  /*14f0*/  @!P6 FADD.FTZ R12, R12, R10 ;  /* 0x0000000a0c0ce221 */ /* 0x010fe20000010000 */
[----:B------:R-:W-:-:S07]  /*1500*/  @!P6 FADD.FTZ R13, R13, R11 ;  /* 0x0000000b0d0de221 */ /* 0x000fce0000010000 */
.L_x_2251:
        /* <DEDUP_REMOVED lines=27> */
.L_x_2252:
        /* <DEDUP_REMOVED lines=13> */
.L_x_2253:
[----:B------:R-:W-:Y:S05]  /*1790*/  BSYNC.RECONVERGENT B0 ;  /* 0x0000000000007941 */ /* 0x000fea0003800200 */
.L_x_2246:
[----:B------:R-:W4:Y:S01]  /*17a0*/  S2UR UR10, SR_CgaCtaId ;  /* 0x00000000000a79c3 */ /* 0x000f220000008800 */
[----:B------:R-:W5:Y:S01]  /*17b0*/  LDCU UR11, c[0x0][0x414] ;  /* 0x00008280ff0b77ac */ /* 0x000f620008000800 */
[----:B------:R-:W-:Y:S01]  /*17c0*/  SHF.L.U32 R20, R2, 0x1, RZ ;  /* 0x0000000102147819 */ /* 0x000fe200000006ff */
[----:B------:R-:W-:Y:S01]  /*17d0*/  IMAD.U32 R21, RZ, RZ, UR9 ;  /* 0x00000009ff157e24 */ /* 0x000fe2000f8e00ff */
[----:B------:R-:W-:Y:S02]  /*17e0*/  UMOV UR5, 0x400 ;  /* 0x0000040000057882 */ /* 0x000fe40000000000 */
[----:B------:R-:W-:Y:S02]  /*17f0*/  LOP3.LUT R20, R20, 0x2, RZ, 0xc0, !PT ;  /* 0x0000000214147812 */ /* 0x000fe400078ec0ff */
[----:B-12---:R-:W1:Y:S02]  /*1800*/  @P0 LDC.64 R18, c[0x0][0x388] ;  /* 0x0000e200ff120b82 */ /* 0x006e640000000a00 */
[----:B------:R-:W-:-:S06]  /*1810*/  IADD3 R7, PT, PT, R20, R7, RZ ;  /* 0x0000000714077210 */ /* 0x000fcc0007ffe0ff */
[----:B------:R-:W2:Y:S01]  /*1820*/  LDC.64 R8, c[0x0][0x398] ;  /* 0x0000e600ff087b82 */ /* 0x000ea20000000a00 */
[----:B-----5:R-:W-:Y:S01]  /*1830*/  @P0 FMUL.FTZ R20, R12, UR11 ;  /* 0x0000000b0c140c20 */ /* 0x020fe20008410000 */
[----:B----4-:R-:W-:-:S06]  /*1840*/  ULEA UR5, UR10, UR5, 0x18 ;  /* 0x000000050a057291 */ /* 0x010fcc000f8ec0ff */
[----:B------:R-:W4:Y:S01]  /*1850*/  LDC.64 R10, c[0x0][0x3a0] ;  /* 0x0000e800ff0a7b82 */ /* 0x000f220000000a00 */
[----:B-1----:R-:W-:-:S04]  /*1860*/  @P0 IMAD.WIDE R18, R21, 0x8, R18 ;  /* 0x0000000815120825 */ /* 0x002fc800078e0212 */
        /* <DEDUP_REMOVED lines=18> */
[C---:B-1----:R-:W-:Y:S01]  /*1990*/  FADD.FTZ R9, -R24.reuse, R16 ;  /* 0x0000001018097221 */ /* 0x042fe20000010100 */
[----:B------:R-:W-:Y:S01]  /*19a0*/  FADD.FTZ R17, -R24, R17 ;  /* 0x0000001118117221 */ /* 0x000fe20000010100 */
[----:B---3--:R-:W-:Y:S01]  /*19b0*/  @P1 FADD.FTZ R25, R25, R12 ;  /* 0x0000000c19191221 */ /* 0x008fe20000010000 */
[----:B------:R-:W-:-:S06]  /*19c0*/  HFMA2 R12, -RZ, RZ, 1.875, 0 ;  /* 0x3f800000ff0c7431 */ /* 0x000fcc00000001ff */
[----:B------:R-:W1:Y:S01]  /*19d0*/  @P1 MUFU.RSQ R12, R25 ;  /* 0x00000019000c1308 */ /* 0x000e620000001400 */
[----:B------:R-:W-:Y:S02]  /*19e0*/  SHF.R.S32.HI R10, RZ, 0x1f, R4 ;  /* 0x0000001fff0a7819 */ /* 0x000fe40000011404 */
[----:B0-----:R-:W-:-:S04]  /*19f0*/  ISETP.GE.U32.AND P1, PT, R4, UR10, PT ;  /* 0x0000000a04007c0c */ /* 0x001fc8000bf26070 */
[----:B------:R-:W-:Y:S01]  /*1a00*/  ISETP.GE.AND.EX P1, PT, R10, UR11, PT, P1 ;  /* 0x0000000b0a007c0c */ /* 0x000fe2000bf26310 */
[-C--:B-1----:R-:W-:Y:S01]  /*1a10*/  FMUL.FTZ R9, R9, R12.reuse ;  /* 0x0000000c09097220 */ /* 0x082fe20000410000 */
        /* <DEDUP_REMOVED lines=18> */
.L_x_2254:
        /* <DEDUP_REMOVED lines=12> */
.L_x_2256:
[----:B------:R-:W-:Y:S05]  /*1c00*/  BSYNC.RECONVERGENT B0 ;  /* 0x0000000000007941 */ /* 0x000fea0003800200 */
.L_x_2255:
[----:B------:R-:W-:Y:S02]  /*1c10*/  UIADD3 UR9, UPT, UPT, UR21, UR9, URZ ;  /* 0x0000000915097290 */ /* 0x000fe4000fffe0ff */
[----:B------:R-:W-:Y:S02]  /*1c20*/  UIADD3 UR4, UPT, UPT, UR4, 0x1, URZ ;  /* 0x0000000104047890 */ /* 0x000fe4000fffe0ff */
[----:B------:R-:W-:-:S09]  /*1c30*/  UISETP.GE.AND UP0, UPT, UR9, UR7, UPT ;  /* 0x000000070900728c */ /* 0x000fd2000bf06270 */
[----:B------:R-:W-:Y:S05]  /*1c40*/  BRA.U !UP0, `(.L_x_2257) ;  /* 0xffffffe508747547 */ /* 0x000fea000b83ffff */
[----:B------:R-:W-:Y:S05]  /*1c50*/  EXIT ;  /* 0x000000000000794d */ /* 0x000fea0003800000 */
.L_x_2258:
        /* <DEDUP_REMOVED lines=10> */
.L_x_2531:


//--------------------- .text._Z35group_norm_nhwc_fwd_one_pass_kernelI11Fp32IOBf16WLi128ELi4ELi128EEv26Group_norm_nhwc_fwd_params --------------------------
	.section	.text._Z35group_norm_nhwc_fwd_one_pass_kernelI11Fp32IOBf16WLi128ELi4ELi128EEv26Group_norm_nhwc_fwd_params,"ax",@progbits
	.align	128
        .global         _Z35group_norm_nhwc_fwd_one_pass_kernelI11Fp32IOBf16WLi128ELi4ELi128EEv26Group_norm_nhwc_fwd_params
        .type           _Z35group_norm_nhwc_fwd_one_pass_kernelI11Fp32IOBf16WLi128ELi4ELi128EEv26Group_norm_nhwc_fwd_params,@function
        .size           _Z35group_norm_nhwc_fwd_one_pass_kernelI11Fp32IOBf16WLi128ELi4ELi128EEv26Group_norm_nhwc_fwd_params,(.L_x_2532 - _Z35group_norm_nhwc_fwd_one_pass_kernelI11Fp32IOBf16WLi128ELi4ELi128EEv26Group_norm_nhwc_fwd_params)
        .other          _Z35group_norm_nhwc_fwd_one_pass_kernelI11Fp32IOBf16WLi128ELi4ELi128EEv26Group_norm_nhwc_fwd_params,@"STO_CUDA_ENTRY STV_DEFAULT"
_Z35group_norm_nhwc_fwd_one_pass_kernelI11Fp32IOBf16WLi128ELi4ELi128EEv26Group_norm_nhwc_fwd_params:
.text._Z35group_norm_nhwc_fwd_one_pass_kernelI11Fp32IOBf16WLi128ELi4ELi128EEv26Group_norm_nhwc_fwd_params:
        /* <DEDUP_REMOVED lines=26> */
.L_x_2278:
[----:B0-----:R-:W0:Y:S01]  /*01a0*/  LDC R11, c[0x0][0x3f8] ;  /* 0x0000fe00ff0b7b82 */ /* 0x001e220000000800 */
[----:B-1----:R-:W1:Y:S01]  /*01b0*/  LDCU.64 UR10, c[0x0][0x3e8] ;  /* 0x00007d00ff0a77ac */ /* 0x002e620008000a00 */
[----:B------:R-:W-:Y:S02]  /*01c0*/  SHF.R.S32.HI R13, RZ, 0x1f, R3 ;  /* 0x0000001fff0d7819 */ /* 0x000fe40000011403 */
[----:B------:R-:W-:-:S04]  /*01d0*/  IADD3 R18, PT, PT, R3, 0x40, RZ ;  /* 0x0000004003127810 */ /* 0x000fc80007ffe0ff */
[----:B------:R-:W-:Y:S02]  /*01e0*/  SHF.R.S32.HI R19, RZ, 0x1f, R18 ;  /* 0x0000001fff137819 */ /* 0x000fe40000011412 */
[----:B0-----:R-:W-:Y:S02]  /*01f0*/  IABS R7, R11 ;  /* 0x0000000b00077213 */ /* 0x001fe40000000000 */
[----:B------:R-:W-:Y:S02]  /*0200*/  ISETP.NE.AND P3, PT, R11, RZ, PT ;  /* 0x000000ff0b00720c */ /* 0x000fe40003f65270 */
[----:B------:R-:W0:Y:S08]  /*0210*/  I2F.RP R6, R7 ;  /* 0x0000000700067306 */ /* 0x000e300000209400 */
[----:B0-----:R-:W0:Y:S02]  /*0220*/  MUFU.RCP R6, R6 ;  /* 0x0000000600067308 */ /* 0x001e240000001000 */
[----:B0-2---:R-:W-:-:S06]  /*0230*/  IADD3 R4, PT, PT, R6, 0xffffffe, RZ ;  /* 0x0ffffffe06047810 */ /* 0x005fcc0007ffe0ff */
[----:B------:R0:W3:Y:S02]  /*0240*/  F2I.FTZ.U32.TRUNC.NTZ R5, R4 ;  /* 0x0000000400057305 */ /* 0x0000e4000021f000 */
[----:B0-----:R-:W-:Y:S02]  /*0250*/  HFMA2 R4, -RZ, RZ, 0, 0 ;  /* 0x00000000ff047431 */ /* 0x001fe400000001ff */
[----:B---3--:R-:W-:-:S04]  /*0260*/  IMAD.MOV R8, RZ, RZ, -R5 ;  /* 0x000000ffff087224 */ /* 0x008fc800078e0a05 */
[----:B------:R-:W-:Y:S01]  /*0270*/  IMAD R9, R8, R7, RZ ;  /* 0x0000000708097224 */ /* 0x000fe200078e02ff */
[----:B------:R-:W-:-:S03]  /*0280*/  IABS R8, UR8 ;  /* 0x0000000800087c13 */ /* 0x000fc60008000000 */
[----:B------:R-:W-:Y:S01]  /*0290*/  IMAD.HI.U32 R5, R5, R9, R4 ;  /* 0x0000000905057227 */ /* 0x000fe200078e0004 */
[----:B------:R-:W-:Y:S01]  /*02a0*/  LOP3.LUT R4, R11, UR8, RZ, 0x3c, !PT ;  /* 0x000000080b047c12 */ /* 0x000fe2000f8e3cff */
[----:B------:R-:W0:Y:S03]  /*02b0*/  S2R R9, SR_TID.X ;  /* 0x0000000000097919 */ /* 0x000e260000002100 */
        /* <DEDUP_REMOVED lines=9> */
[----:B------:R-:W-:-:S11]  /*0350*/  ISETP.GE.AND.EX P2, PT, R19, UR11, PT, P2 ;  /* 0x0000000b13007c0c */ /* 0x000fd6000bf46320 */
[----:B------:R-:W-:Y:S01]  /*0360*/  @P1 VIADD R5, R5, 0x1 ;  /* 0x0000000105051836 */ /* 0x000fe20000000000 */
[----:B------:R-:W-:Y:S01]  /*0370*/  ISETP.GE.U32.AND P1, PT, R3, UR10, PT ;  /* 0x0000000a03007c0c */ /* 0x000fe2000bf26070 */
[----:B------:R-:W1:Y:S03]  /*0380*/  @!P2 LDC.64 R16, c[0x0][0x3e0] ;  /* 0x0000f800ff10ab82 */ /* 0x000e660000000a00 */
[----:B------:R-:W-:Y:S01]  /*0390*/  ISETP.GE.AND.EX P1, PT, R13, UR11, PT, P1 ;  /* 0x0000000b0d007c0c */ /* 0x000fe2000bf26310 */
[----:B------:R-:W3:Y:S01]  /*03a0*/  LDCU.64 UR10, c[0x0][0x3f0] ;  /* 0x00007e00ff0a77ac */ /* 0x000ee20008000a00 */
[----:B------:R-:W-:Y:S02]  /*03b0*/  MOV R21, R5 ;  /* 0x0000000500157202 */ /* 0x000fe40000000f00 */
[----:B0-----:R-:W-:Y:S02]  /*03c0*/  SHF.L.U32 R5, R9, 0x1, RZ ;  /* 0x0000000109057819 */ /* 0x001fe400000006ff */
[----:B------:R-:W-:-:S02]  /*03d0*/  @!P4 IADD3 R21, PT, PT, -R21, RZ, RZ ;  /* 0x000000ff1515c210 */ /* 0x000fc40007ffe1ff */
[----:B------:R-:W-:Y:S02]  /*03e0*/  @!P3 LOP3.LUT R21, RZ, R11, RZ, 0x33, !PT ;  /* 0x0000000bff15b212 */ /* 0x000fe400078e33ff */
[----:B------:R-:W-:Y:S02]  /*03f0*/  LOP3.LUT R5, R5, 0x2, RZ, 0xc0, !PT ;  /* 0x0000000205057812 */ /* 0x000fe400078ec0ff */
[--C-:B------:R-:W-:Y:S01]  /*0400*/  SHF.R.S32.HI R4, RZ, 0x1f, R21.reuse ;  /* 0x0000001fff047819 */ /* 0x100fe20000011415 */
[----:B------:R-:W0:Y:S01]  /*0410*/  @!P1 LDC.64 R14, c[0x0][0x3e0] ;  /* 0x0000f800ff0e9b82 */ /* 0x000e220000000a00 */
[----:B------:R-:W-:-:S04]  /*0420*/  IMAD.MOV R8, RZ, RZ, -R21 ;  /* 0x000000ffff087224 */ /* 0x000fc800078e0a15 */
[----:B------:R-:W-:Y:S02]  /*0430*/  IMAD R8, R11, R8, UR8 ;  /* 0x000000080b087e24 */ /* 0x000fe4000f8e0208 */
[----:B---3--:R-:W-:Y:S01]  /*0440*/  IMAD R12, R4, UR10, RZ ;  /* 0x0000000a040c7c24 */ /* 0x008fe2000f8e02ff */
[----:B------:R-:W3:Y:S01]  /*0450*/  @!P1 LDC.64 R6, c[0x0][0x390] ;  /* 0x0000e400ff069b82 */ /* 0x000ee20000000a00 */
[----:B-1----:R-:W-:Y:S01]  /*0460*/  @!P2 IMAD R19, R19, R16, RZ ;  /* 0x000000101313a224 */ /* 0x002fe200078e02ff */
[----:B------:R-:W-:Y:S01]  /*0470*/  SHF.L.U32 R8, R8, 0x2, RZ ;  /* 0x0000000208087819 */ /* 0x000fe200000006ff */
[C---:B------:R-:W-:Y:S02]  /*0480*/  IMAD R23, R21.reuse, UR11, R12 ;  /* 0x0000000b15177c24 */ /* 0x040fe4000f8e020c */
[----:B------:R-:W-:Y:S01]  /*0490*/  @!P2 IMAD R17, R18, R17, R19 ;  /* 0x000000111211a224 */ /* 0x000fe200078e0213 */
[----:B------:R-:W-:Y:S02]  /*04a0*/  LOP3.LUT R10, R8, R5, RZ, 0xfc, !PT ;  /* 0x00000005080a7212 */ /* 0x000fe400078efcff */
[----:B------:R-:W-:Y:S01]  /*04b0*/  SHF.R.S32.HI R11, RZ, 0x1f, R8 ;  /* 0x0000001fff0b7819 */ /* 0x000fe20000011408 */
[----:B------:R-:W1:Y:S02]  /*04c0*/  @!P2 LDC.64 R4, c[0x0][0x390] ;  /* 0x0000e400ff04ab82 */ /* 0x000e640000000a00 */
[----:B------:R-:W-:-:S04]  /*04d0*/  IMAD.WIDE.U32 R10, R21, UR10, R10 ;  /* 0x0000000a150a7c25 */ /* 0x000fc8000f8e000a */
[----:B0-----:R-:W-:Y:S01]  /*04e0*/  @!P1 IMAD R12, R13, R14, RZ ;  /* 0x0000000e0d0c9224 */ /* 0x001fe200078e02ff */
[-C--:B------:R-:W-:Y:S01]  /*04f0*/  @!P2 MOV R20, R10.reuse ;  /* 0x0000000a0014a202 */ /* 0x080fe20000000f00 */
[----:B------:R-:W-:Y:S02]  /*0500*/  IMAD.IADD R13, R11, 0x1, R23 ;  /* 0x000000010b0d7824 */ /* 0x000fe400078e0217 */
[----:B------:R-:W-:Y:S01]  /*0510*/  @!P1 IMAD R23, R3, R15, R12 ;  /* 0x0000000f03179224 */ /* 0x000fe200078e020c */
[----:B------:R-:W-:Y:S01]  /*0520*/  @!P1 MOV R12, R10 ;  /* 0x0000000a000c9202 */ /* 0x000fe20000000f00 */
[----:B------:R-:W-:-:S04]  /*0530*/  @!P2 IMAD.MOV.U32 R21, RZ, RZ, R13 ;  /* 0x000000ffff15a224 */ /* 0x000fc800078e000d */
[----:B------:R-:W-:-:S04]  /*0540*/  @!P1 IMAD.WIDE.U32 R14, R3, R14, R12 ;  /* 0x0000000e030e9225 */ /* 0x000fc800078e000c */
[----:B------:R-:W-:Y:S01]  /*0550*/  @!P2 IMAD.WIDE.U32 R18, R18, R16, R20 ;  /* 0x000000101212a225 */ /* 0x000fe200078e0014 */
[----:B------:R-:W-:Y:S02]  /*0560*/  @!P1 IADD3 R16, PT, PT, R15, R23, RZ ;  /* 0x000000170f109210 */ /* 0x000fe40007ffe0ff */
[----:B---3--:R-:W-:Y:S02]  /*0570*/  @!P1 LEA R6, P3, R14, R6, 0x2 ;  /* 0x000000060e069211 */ /* 0x008fe400078610ff */
[----:B------:R-:W-:Y:S02]  /*0580*/  @!P2 IADD3 R15, PT, PT, R19, R17, RZ ;  /* 0x00000011130fa210 */ /* 0x000fe40007ffe0ff */
[----:B-1----:R-:W-:Y:S02]  /*0590*/  @!P2 LEA R4, P4, R18, R4, 0x2 ;  /* 0x000000041204a211 */ /* 0x002fe400078810ff */
        /* <DEDUP_REMOVED lines=52> */
.L_x_2260:
[----:B------:R-:W-:Y:S05]  /*08e0*/  BSYNC.RECONVERGENT B0 ;  /* 0x0000000000007941 */ /* 0x000fea0003800200 */
.L_x_2259:
        /* <DEDUP_REMOVED lines=16> */
.L_x_2262:
[----:B------:R-:W-:Y:S05]  /*09f0*/  BSYNC.RECONVERGENT B0 ;  /* 0x0000000000007941 */ /* 0x000fea0003800200 */
.L_x_2261:
        /* <DEDUP_REMOVED lines=17> */
[----:B---3--:R-:W-:Y:S01]  /*0b10*/  MOV R20, UR12 ;  /* 0x0000000c00147c02 */ /* 0x008fe20008000f00 */
        /* <DEDUP_REMOVED lines=15> */
.L_x_2265:
[----:B------:R-:W2:Y:S04]  /*0c10*/  LDG.E.STRONG.GPU R6, desc[UR14][R4.64] ;  /* 0x0000000e04067981 */ /* 0x000ea8000c1ef900 */
[----:B--2---:R-:W-:Y:S01]  /*0c20*/  CCTL.IVALL ;  /* 0x00000000ff00798f */ /* 0x004fe20002000000 */
[----:B------:R-:W-:Y:S05]  /*0c30*/  YIELD ;  /* 0x0000000000007946 */ /* 0x000fea0003800000 */
[----:B------:R-:W-:-:S13]  /*0c40*/  ISETP.NE.AND P4, PT, R6, R9, PT ;  /* 0x000000090600720c */ /* 0x000fda0003f85270 */
[----:B------:R-:W-:Y:S05]  /*0c50*/  @P4 BRA `(.L_x_2265) ;  /* 0xfffffffc00ec4947 */ /* 0x000fea000383ffff */
.L_x_2264:
        /* <DEDUP_REMOVED lines=15> */
.L_x_2267:
        /* <DEDUP_REMOVED lines=91> */
.L_x_2266:
        /* <DEDUP_REMOVED lines=53> */
.L_x_2268:
        /* <DEDUP_REMOVED lines=27> */
.L_x_2269:
        /* <DEDUP_REMOVED lines=13> */
.L_x_2270:
[----:B------:R-:W-:Y:S05]  /*18d0*/  BSYNC.RECONVERGENT B0 ;  /* 0x0000000000007941 */ /* 0x000fea0003800200 */
.L_x_2263:
[----:B------:R-:W4:Y:S01]  /*18e0*/  S2R R9, SR_TID.X ;  /* 0x0000000000097919 */ /* 0x000f220000002100 */
[----:B------:R-:W5:Y:S01]  /*18f0*/  S2UR UR9, SR_CgaCtaId ;  /* 0x00000000000979c3 */ /* 0x000f620000008800 */
[----:B------:R-:W0:Y:S01]  /*1900*/  LDCU UR10, c[0x0][0x414] ;  /* 0x00008280ff0a77ac */ /* 0x000e220008000800 */
[----:B------:R-:W-:Y:S01]  /*1910*/  MOV R25, UR8 ;  /* 0x0000000800197c02 */ /* 0x000fe20008000f00 */
[----:B------:R-:W-:-:S05]  /*1920*/  UMOV UR5, 0x400 ;  /* 0x0000040000057882 */ /* 0x000fca0000000000 */
[----:B---3--:R-:W3:Y:S08]  /*1930*/  @P0 LDC.64 R20, c[0x0][0x388] ;  /* 0x0000e200ff140b82 */ /* 0x008ef00000000a00 */
[----:B-12---:R-:W1:Y:S01]  /*1940*/  LDC.64 R6, c[0x0][0x398] ;  /* 0x0000e600ff067b82 */ /* 0x006e620000000a00 */
[----:B-----5:R-:W-:-:S07]  /*1950*/  ULEA UR5, UR9, UR5, 0x18 ;  /* 0x0000000509057291 */ /* 0x020fce000f8ec0ff */
[----:B------:R-:W2:Y:S01]  /*1960*/  LDC.64 R4, c[0x0][0x3a0] ;  /* 0x0000e800ff047b82 */ /* 0x000ea20000000a00 */
[----:B----4-:R-:W-:Y:S01]  /*1970*/  SHF.L.U32 R9, R9, 0x1, RZ ;  /* 0x0000000109097819 */ /* 0x010fe200000006ff */
[----:B------:R-:W-:Y:S03]  /*1980*/  @!P3 STS.64 [UR5+0x30], R18 ;  /* 0x00003012ff00b988 */ /* 0x000fe60008000a05 */
[----:B------:R-:W-:-:S05]  /*1990*/  LOP3.LUT R9, R9, 0x2, RZ, 0xc0, !PT ;  /* 0x0000000209097812 */ /* 0x000fca00078ec0ff */
[----:B------:R-:W-:Y:S02]  /*19a0*/  IMAD.IADD R23, R9, 0x1, R8 ;  /* 0x0000000109177824 */ /* 0x000fe400078e0208 */
[----:B---3--:R-:W-:-:S04]  /*19b0*/  @P0 IMAD.WIDE R8, R25, 0x8, R20 ;  /* 0x0000000819080825 */ /* 0x008fc800078e0214 */
[----:B0-----:R-:W-:Y:S01]  /*19c0*/  @P0 FMUL.FTZ R20, R18, UR10 ;  /* 0x0000000a12140c20 */ /* 0x001fe20008410000 */
[----:B------:R-:W-:Y:S01]  /*19d0*/  @P0 FMUL.FTZ R21, R19, UR10 ;  /* 0x0000000a13150c20 */ /* 0x000fe20008410000 */
[----:B-1----:R-:W-:-:S04]  /*19e0*/  IMAD.WIDE R6, R23, 0x2, R6 ;  /* 0x0000000217067825 */ /* 0x002fc800078e0206 */
[----:B------:R-:W-:Y:S01]  /*19f0*/  @P0 STG.E.64 desc[UR14][R8.64], R20 ;  /* 0x0000001408000986 */ /* 0x000fe2000c101b0e */
[----:B--2---:R-:W-:Y:S01]  /*1a00*/  IMAD.WIDE R22, R23, 0x2, R4 ;  /* 0x0000000217167825 */ /* 0x004fe200078e0204 */
[----:B------:R-:W-:Y:S06]  /*1a10*/  BAR.SYNC.DEFER_BLOCKING 0x0 ;  /* 0x0000000000007b1d */ /* 0x000fec0000010000 */
[----:B------:R-:W2:Y:S04]  /*1a20*/  LDG.E.U16 R24, desc[UR14][R6.64] ;  /* 0x0000000e06187981 */ /* 0x000ea8000c1e1500 */
[----:B------:R0:W3:Y:S04]  /*1a30*/  LDG.E.U16 R25, desc[UR14][R6.64+0x2] ;  /* 0x0000020e06197981 */ /* 0x0000e8000c1e1500 */
[----:B------:R-:W4:Y:S04]  /*1a40*/  LDG.E.U16 R26, desc[UR14][R22.64] ;  /* 0x0000000e161a7981 */ /* 0x000f28000c1e1500 */
[----:B------:R4:W5:Y:S01]  /*1a50*/  LDG.E.U16 R27, desc[UR14][R22.64+0x2] ;  /* 0x0000020e161b7981 */ /* 0x000962000c1e1500 */
[----:B------:R-:W-:Y:S01]  /*1a60*/  BSSY.RECONVERGENT B0, `(.L_x_2271) ;  /* 0x000007b000007945 */ /* 0x000fe20003800200 */
[----:B0-----:R-:W-:-:S02]  /*1a70*/  IADD3 R6, PT, PT, R3, 0x40, RZ ;  /* 0x0000004003067810 */ /* 0x001fc40007ffe0ff */
[----:B------:R-:W0:Y:S02]  /*1a80*/  LDS.64 R4, [UR5+0x30] ;  /* 0x00003005ff047984 */ /* 0x000e240008000a00 */
[----:B0-----:R-:W-:-:S04]  /*1a90*/  FMUL.FTZ R4, R4, UR10 ;  /* 0x0000000a04047c20 */ /* 0x001fc80008410000 */
[----:B------:R-:W-:-:S04]  /*1aa0*/  FMUL.FTZ R28, R4, R4 ;  /* 0x00000004041c7220 */ /* 0x000fc80000410000 */
[----:B------:R-:W-:-:S05]  /*1ab0*/  FFMA.FTZ R5, R5, UR10, -R28 ;  /* 0x0000000a05057c23 */ /* 0x000fca000801081c */
[----:B------:R-:W-:-:S13]  /*1ac0*/  FSETP.GTU.FTZ.AND P2, PT, R5, RZ, PT ;  /* 0x000000ff0500720b */ /* 0x000fda0003f5c000 */
[----:B------:R-:W0:Y:S02]  /*1ad0*/  @P2 LDC R18, c[0x0][0x3a8] ;  /* 0x0000ea00ff122b82 */ /* 0x000e240000000800 */
[----:B0-----:R-:W-:Y:S01]  /*1ae0*/  @P2 FADD.FTZ R18, R5, R18 ;  /* 0x0000001205122221 */ /* 0x001fe20000010000 */
[----:B------:R-:W-:-:S06]  /*1af0*/  MOV R5, 0x3f800000 ;  /* 0x3f80000000057802 */ /* 0x000fcc0000000f00 */
        /* <DEDUP_REMOVED lines=16> */
[----:B------:R-:W-:Y:S01]  /*1c00*/  MOV R18, R10 ;  /* 0x0000000a00127202 */ /* 0x000fe20000000f00 */
[C---:B------:R-:W-:Y:S01]  /*1c10*/  FADD.FTZ R16, -R4.reuse, R16 ;  /* 0x0000001004107221 */ /* 0x040fe20000010100 */
[----:B------:R-:W-:Y:S01]  /*1c20*/  MOV R19, R13 ;  /* 0x0000000d00137202 */ /* 0x000fe20000000f00 */
[----:B------:R-:W1:Y:S01]  /*1c30*/  LDCU.64 UR10, c[0x0][0x380] ;  /* 0x00007000ff0a77ac */ /* 0x000e620008000a00 */
[----:B------:R-:W-:Y:S01]  /*1c40*/  FADD.FTZ R24, -R4, R17 ;  /* 0x0000001104187221 */ /* 0x000fe20000010100 */
[----:B0-----:R-:W-:Y:S02]  /*1c50*/  IMAD R20, R20, UR16, RZ ;  /* 0x0000001014147c24 */ /* 0x001fe4000f8e02ff */
[----:B------:R-:W-:-:S04]  /*1c60*/  IMAD.WIDE.U32 R18, R3, UR16, R18 ;  /* 0x0000001003127c25 */ /* 0x000fc8000f8e0012 */
[----:B------:R-:W-:Y:S02]  /*1c70*/  IMAD R21, R3, UR17, R20 ;  /* 0x0000001103157c24 */ /* 0x000fe4000f8e0214 */
[-C--:B------:R-:W-:Y:S01]  /*1c80*/  FMUL.FTZ R20, R16, R5.reuse ;  /* 0x0000000510147220 */ /* 0x080fe20000410000 */
[----:B-1----:R-:W-:Y:S01]  /*1c90*/  LEA R16, P1, R18, UR10, 0x2 ;  /* 0x0000000a12107c11 */ /* 0x002fe2000f8210ff */
[----:B------:R-:W-:Y:S02]  /*1ca0*/  IMAD.IADD R17, R19, 0x1, R21 ;  /* 0x0000000113117824 */ /* 0x000fe400078e0215 */
[----:B------:R-:W-:Y:S01]  /*1cb0*/  FMUL.FTZ R21, R24, R5 ;  /* 0x0000000518157220 */ /* 0x000fe20000410000 */
[----:B------:R-:W-:Y:S02]  /*1cc0*/  FFMA.FTZ R20, R7, R20, R22 ;  /* 0x0000001407147223 */ /* 0x000fe40000010016 */
[----:B------:R-:W-:Y:S01]  /*1cd0*/  LEA.HI.X R17, R18, UR11, R17, 0x2, P1 ;  /* 0x0000000b12117c11 */ /* 0x000fe200088f1411 */
[----:B------:R-:W-:-:S05]  /*1ce0*/  FFMA.FTZ R21, R8, R21, R9 ;  /* 0x0000001508157223 */ /* 0x000fca0000010009 */
[----:B------:R0:W-:Y:S02]  /*1cf0*/  STG.E.64 desc[UR14][R16.64], R20 ;  /* 0x0000001410007986 */ /* 0x0001e4000c101b0e */
.L_x_2274:
[----:B------:R-:W-:Y:S05]  /*1d00*/  BSYNC.RECONVERGENT B1 ;  /* 0x0000000000017941 */ /* 0x000fea0003800200 */
.L_x_2273:
[----:B------:R-:W-:Y:S05]  /*1d10*/  @P2 BRA `(.L_x_2275) ;  /* 0x00000004003c2947 */ /* 0x000fea0003800000 */
[----:B------:R-:W1:Y:S01]  /*1d20*/  LDCU.64 UR10, c[0x0][0x3e0] ;  /* 0x00007c00ff0a77ac */ /* 0x000e620008000a00 */
[----:B------:R-:W-:Y:S01]  /*1d30*/  MOV R11, R13 ;  /* 0x0000000d000b7202 */ /* 0x000fe20000000f00 */
[----:B------:R-:W-:Y:S01]  /*1d40*/  FADD.FTZ R14, -R4, R14 ;  /* 0x0000000e040e7221 */ /* 0x000fe20000010100 */
[----:B------:R-:W2:Y:S03]  /*1d50*/  LDCU.64 UR12, c[0x0][0x380] ;  /* 0x00007000ff0c77ac */ /* 0x000ea60008000a00 */
[----:B------:R-:W-:-:S04]  /*1d60*/  FMUL.FTZ R14, R14, R5 ;  /* 0x000000050e0e7220 */ /* 0x000fc80000410000 */
[----:B------:R-:W-:Y:S01]  /*1d70*/  FFMA.FTZ R14, R7, R14, R22 ;  /* 0x0000000e070e7223 */ /* 0x000fe20000010016 */
[----:B-1----:R-:W-:Y:S02]  /*1d80*/  IMAD R23, R23, UR10, RZ ;  /* 0x0000000a17177c24 */ /* 0x002fe4000f8e02ff */
[----:B------:R-:W-:-:S04]  /*1d90*/  IMAD.WIDE.U32 R10, R6, UR10, R10 ;  /* 0x0000000a060a7c25 */ /* 0x000fc8000f8e000a */
[----:B------:R-:W-:Y:S02]  /*1da0*/  IMAD R23, R6, UR11, R23 ;  /* 0x0000000b06177c24 */ /* 0x000fe4000f8e0217 */
[----:B------:R-:W-:Y:S01]  /*1db0*/  FADD.FTZ R6, -R4, R15 ;  /* 0x0000000f04067221 */ /* 0x000fe20000010100 */
[----:B--2---:R-:W-:Y:S02]  /*1dc0*/  LEA R4, P1, R10, UR12, 0x2 ;  /* 0x0000000c0a047c11 */ /* 0x004fe4000f8210ff */
[----:B------:R-:W-:Y:S01]  /*1dd0*/  IADD3 R23, PT, PT, R11, R23, RZ ;  /* 0x000000170b177210 */ /* 0x000fe20007ffe0ff */
[----:B------:R-:W-:-:S03]  /*1de0*/  FMUL.FTZ R6, R6, R5 ;  /* 0x0000000506067220 */ /* 0x000fc60000410000 */
[----:B------:R-:W-:Y:S01]  /*1df0*/  LEA.HI.X R5, R10, UR13, R23, 0x2, P1 ;  /* 0x0000000d0a057c11 */ /* 0x000fe200088f1417 */
[----:B------:R-:W-:-:S05]  /*1e00*/  FFMA.FTZ R15, R8, R6, R9 ;  /* 0x00000006080f7223 */ /* 0x000fca0000010009 */
[----:B------:R1:W-:Y:S01]  /*1e10*/  STG.E.64 desc[UR14][R4.64], R14 ;  /* 0x0000000e04007986 */ /* 0x0003e2000c101b0e */
[----:B------:R-:W-:Y:S05]  /*1e20*/  BRA `(.L_x_2275) ;  /* 0x0000000000f87947 */ /* 0x000fea0003800000 */
.L_x_2272:
[----:B------:R-:W-:Y:S04]  /*1e30*/  BSSY.RECONVERGENT B1, `(.L_x_2276) ;  /* 0x000001e000017945 */ /* 0x000fe80003800200 */
[----:B------:R-:W-:Y:S05]  /*1e40*/  @P1 BRA `(.L_x_2277) ;  /* 0x0000000000701947 */ /* 0x000fea0003800000 */
[C---:B------:R-:W-:Y:S01]  /*1e50*/  FADD.FTZ R16, -R4.reuse, R16 ;  /* 0x0000001004107221 */ /* 0x040fe20000010100 */
[----:B------:R-:W-:Y:S01]  /*1e60*/  FADD.FTZ R18, -R4, R17 ;  /* 0x0000001104127221 */ /* 0x000fe20000010100 */
[----:B------:R-:W0:Y:S01]  /*1e70*/  LDCU.64 UR10, c[0x0][0x3e0] ;  /* 0x00007c00ff0a77ac */ /* 0x000e220008000a00 */
[----:B------:R-:W-:Y:S01]  /*1e80*/  SHF.R.S32.HI R26, RZ, 0x1f, R3 ;  /* 0x0000001fff1a7819 */ /* 0x000fe20000011403 */
[-C--:B------:R-:W-:Y:S01]  /*1e90*/  FMUL.FTZ R16, R16, R5.reuse ;  /* 0x0000000510107220 */ /* 0x080fe20000410000 */
[----:B------:R-:W-:Y:S01]  /*1ea0*/  FMUL.FTZ R18, R18, R5 ;  /* 0x0000000512127220 */ /* 0x000fe20000410000 */
[----:B------:R-:W1:Y:S01]  /*1eb0*/  LDCU.64 UR12, c[0x0][0x380] ;  /* 0x00007000ff0c77ac */ /* 0x000e620008000a00 */
[----:B------:R-:W-:Y:S02]  /*1ec0*/  IMAD.MOV.U32 R19, RZ, RZ, R13 ;  /* 0x000000ffff137224 */ /* 0x000fe400078e000d */
        /* <DEDUP_REMOVED lines=8> */
[----:B------:R-:W-:-:S04]  /*1f50*/  IMAD.WIDE.U32 R18, R3, UR10, R18 ;  /* 0x0000000a03127c25 */ /* 0x000fc8000f8e0012 */
[----:B--2---:R-:W-:Y:S01]  /*1f60*/  FADD.FTZ R24, R16, 1 ;  /* 0x3f80000010187421 */ /* 0x004fe20000010000 */
[----:B-1----:R-:W-:Y:S01]  /*1f70*/  LEA R16, P1, R18, UR12, 0x2 ;  /* 0x0000000c12107c11 */ /* 0x002fe2000f8210ff */
[----:B0-----:R-:W-:Y:S01]  /*1f80*/  FADD.FTZ R23, R17, 1 ;  /* 0x3f80000011177421 */ /* 0x001fe20000010000 */
[----:B------:R-:W-:-:S03]  /*1f90*/  IMAD R17, R3, UR11, R26 ;  /* 0x0000000b03117c24 */ /* 0x000fc6000f8e021a */
[----:B------:R-:W0:Y:S02]  /*1fa0*/  MUFU.RCP R24, R24 ;  /* 0x0000001800187308 */ /* 0x000e240000001000 */
[----:B------:R-:W-:-:S06]  /*1fb0*/  IADD3 R17, PT, PT, R19, R17, RZ ;  /* 0x0000001113117210 */ /* 0x000fcc0007ffe0ff */
[----:B------:R-:W1:Y:S01]  /*1fc0*/  MUFU.RCP R23, R23 ;  /* 0x0000001700177308 */ /* 0x000e620000001000 */
[----:B------:R-:W-:Y:S01]  /*1fd0*/  LEA.HI.X R17, R18, UR13, R17, 0x2, P1 ;  /* 0x0000000d12117c11 */ /* 0x000fe200088f1411 */
[----:B0-----:R-:W-:Y:S01]  /*1fe0*/  FMUL.FTZ R18, R21, R24 ;  /* 0x0000001815127220 */ /* 0x001fe20000410000 */
[----:B-1----:R-:W-:-:S05]  /*1ff0*/  FMUL.FTZ R19, R20, R23 ;  /* 0x0000001714137220 */ /* 0x002fca0000410000 */
[----:B------:R0:W-:Y:S02]  /*2000*/  STG.E.64 desc[UR14][R16.64], R18 ;  /* 0x0000001210007986 */ /* 0x0001e4000c101b0e */
.L_x_2277:
[----:B------:R-:W-:Y:S05]  /*2010*/  BSYNC.RECONVERGENT B1 ;  /* 0x0000000000017941 */ /* 0x000fea0003800200 */
.L_x_2276:
[----:B------:R-:W1:Y:S01]  /*2020*/  LDCU.64 UR10, c[0x0][0x3e8] ;  /* 0x00007d00ff0a77ac */ /* 0x000e620008000a00 */
[----:B0-----:R-:W-:Y:S02]  /*2030*/  SHF.R.S32.HI R16, RZ, 0x1f, R6 ;  /* 0x0000001fff107819 */ /* 0x001fe40000011406 */
[----:B-1----:R-:W-:-:S04]  /*2040*/  ISETP.GE.U32.AND P1, PT, R6, UR10, PT ;  /* 0x0000000a06007c0c */ /* 0x002fc8000bf26070 */
[----:B------:R-:W-:-:S13]  /*2050*/  ISETP.GE.AND.EX P1, PT, R16, UR11, PT, P1 ;  /* 0x0000000b10007c0c */ /* 0x000fda000bf26310 */
[----:B------:R-:W-:Y:S05]  /*2060*/  @P1 BRA `(.L_x_2275) ;  /* 0x0000000000681947 */ /* 0x000fea0003800000 */
[C---:B------:R-:W-:Y:S01]  /*2070*/  FADD.FTZ R14, -R4.reuse, R14 ;  /* 0x0000000e040e7221 */ /* 0x040fe20000010100 */
[----:B------:R-:W-:Y:S01]  /*2080*/  FADD.FTZ R4, -R4, R15 ;  /* 0x0000000f04047221 */ /* 0x000fe20000010100 */
        /* <DEDUP_REMOVED lines=12> */
[----:B------:R-:W-:-:S04]  /*2150*/  IMAD.WIDE.U32 R10, R6, UR10, R10 ;  /* 0x0000000a060a7c25 */ /* 0x000fc8000f8e000a */
[----:B------:R-:W-:Y:S02]  /*2160*/  IMAD R15, R6, UR11, R15 ;  /* 0x0000000b060f7c24 */ /* 0x000fe4000f8e020f */
[----:B--2---:R-:W-:Y:S01]  /*2170*/  FADD.FTZ R8, R4, 1 ;  /* 0x3f80000004087421 */ /* 0x004fe20000010000 */
[C---:B-1----:R-:W-:Y:S02]  /*2180*/  LEA R4, P1, R10.reuse, UR12, 0x2 ;  /* 0x0000000c0a047c11 */ /* 0x042fe4000f8210ff */
[----:B------:R-:W-:Y:S01]  /*2190*/  IADD3 R15, PT, PT, R11, R15, RZ ;  /* 0x0000000f0b0f7210 */ /* 0x000fe20007ffe0ff */
[----:B0-----:R-:W-:Y:S02]  /*21a0*/  FADD.FTZ R12, R5, 1 ;  /* 0x3f800000050c7421 */ /* 0x001fe40000010000 */
[----:B------:R-:W0:Y:S01]  /*21b0*/  MUFU.RCP R8, R8 ;  /* 0x0000000800087308 */ /* 0x000e220000001000 */
[----:B------:R-:W-:-:S07]  /*21c0*/  LEA.HI.X R5, R10, UR13, R15, 0x2, P1 ;  /* 0x0000000d0a057c11 */ /* 0x000fce00088f140f */
[----:B------:R-:W1:Y:S01]  /*21d0*/  MUFU.RCP R9, R12 ;  /* 0x0000000c00097308 */ /* 0x000e620000001000 */
[----:B0-----:R-:W-:Y:S01]  /*21e0*/  FMUL.FTZ R8, R7, R8 ;  /* 0x0000000807087220 */ /* 0x001fe20000410000 */
[----:B-1----:R-:W-:-:S05]  /*21f0*/  FMUL.FTZ R9, R14, R9 ;  /* 0x000000090e097220 */ /* 0x002fca0000410000 */
[----:B------:R2:W-:Y:S02]  /*2200*/  STG.E.64 desc[UR14][R4.64], R8 ;  /* 0x0000000804007986 */ /* 0x0005e4000c101b0e */
.L_x_2275:
[----:B------:R-:W-:Y:S05]  /*2210*/  BSYNC.RECONVERGENT B0 ;  /* 0x0000000000007941 */ /* 0x000fea0003800200 */
.L_x_2271:
[----:B------:R-:W-:Y:S02]  /*2220*/  UIADD3 UR8, UPT, UPT, UR19, UR8, URZ ;  /* 0x0000000813087290 */ /* 0x000fe4000fffe0ff */
[----:B------:R-:W-:Y:S02]  /*2230*/  UIADD3 UR4, UPT, UPT, UR4, 0x1, URZ ;  /* 0x0000000104047890 */ /* 0x000fe4000fffe0ff */
[----:B------:R-:W-:-:S09]  /*2240*/  UISETP.GE.AND UP1, UPT, UR8, UR7, UPT ;  /* 0x000000070800728c */ /* 0x000fd2000bf26270 */
[----:B------:R-:W-:Y:S05]  /*2250*/  BRA.U !UP1, `(.L_x_2278) ;  /* 0xffffffdd09d07547 */ /* 0x000fea000b83ffff */
[----:B------:R-:W-:Y:S05]  /*2260*/  EXIT ;  /* 0x000000000000794d */ /* 0x000fea0003800000 */
.L_x_2279:
        /* <DEDUP_REMOVED lines=9> */
.L_x_2532:


//--------------------- .text._Z35group_norm_nhwc_fwd_one_pass_kernelI11Fp32IOBf16WLi256ELi4ELi128EEv26Group_norm_nhwc_fwd_params --------------------------
	.section	.text._Z35group_norm_nhwc_fwd_one_pass_kernelI11Fp32IOBf16WLi256ELi4ELi128EEv26Group_norm_nhwc_fwd_params,"ax",@progbits
	.align	128
        .global         _Z35group_norm_nhwc_fwd_one_pass_kernelI11Fp32IOBf16WLi256ELi4ELi128EEv26Group_norm_nhwc_fwd_params
        .type           _Z35group_norm_nhwc_fwd_one_pass_kernelI11Fp32IOBf16WLi256ELi4ELi128EEv26Group_norm_nhwc_fwd_params,@function
        .size           _Z35group_norm_nhwc_fwd_one_pass_kernelI11Fp32IOBf16WLi256ELi4ELi128EEv26Group_norm_nhwc_fwd_params,(.L_x_2533 - _Z35group_norm_nhwc_fwd_one_pass_kernelI11Fp32IOBf16WLi256ELi4ELi128EEv26Group_norm_nhwc_fwd_params)
        .other          _Z35group_norm_nhwc_fwd_one_pass_kernelI11Fp32IOBf16WLi256ELi4ELi128EEv26Group_norm_nhwc_fwd_params,@"STO_CUDA_ENTRY STV_DEFAULT"
_Z35group_norm_nhwc_fwd_one_pass_kernelI11Fp32IOBf16WLi256ELi4ELi128EEv26Group_norm_nhwc_fwd_params:
.text._Z35group_norm_nhwc_fwd_one_pass_kernelI11Fp32IOBf16WLi256ELi4ELi128EEv26Group_norm_nhwc_fwd_params:
        /* <DEDUP_REMOVED lines=35> */
.L_x_2307:
[----:B0-----:R-:W0:Y:S01]  /*0230*/  LDCU UR5, c[0x0][0x3f8] ;  /* 0x00007f00ff0577ac */ /* 0x001e220008000800 */
[----:B--2---:R-:W-:Y:S02]  /*0240*/  IABS R8, UR9 ;  /* 0x0000000900087c13 */ /* 0x004fe40008000000 */
[----:B------:R-:W-:Y:S01]  /*0250*/  IADD3 R13, PT, PT, R2, 0x80, RZ ;  /* 0x00000080020d7810 */ /* 0x000fe20007ffe0ff */
[----:B-1----:R-:W1:Y:S01]  /*0260*/  LDCU.64 UR18, c[0x0][0x3e8] ;  /* 0x00007d00ff1277ac */ /* 0x002e620008000a00 */
[----:B------:R-:W-:Y:S02]  /*0270*/  R2UR UR12, R8 ;  /* 0x00000000080c72ca */ /* 0x000fe400000e0000 */
[----:B------:R-:W-:Y:S02]  /*0280*/  SHF.R.S32.HI R17, RZ, 0x1f, R13 ;  /* 0x0000001fff117819 */ /* 0x000fe4000001140d */
[----:B0-----:R-:W-:-:S04]  /*0290*/  MOV R3, UR5 ;  /* 0x0000000500037c02 */ /* 0x001fc80008000f00 */
[----:B------:R-:W-:Y:S02]  /*02a0*/  IABS R6, R3 ;  /* 0x0000000300067213 */ /* 0x000fe40000000000 */
        /* <DEDUP_REMOVED lines=11> */
[----:B------:R-:W-:-:S05]  /*0360*/  IMAD.HI.U32 R7, R5, R7, UR10 ;  /* 0x0000000a05077e27 */ /* 0x000fca000f8e0007 */
[----:B------:R-:W-:-:S13]  /*0370*/  R2UR UR10, R7 ;  /* 0x00000000070a72ca */ /* 0x000fda00000e0000 */
[----:B------:R-:W-:Y:S02]  /*0380*/  UIMAD.WIDE.U32 UR10, UR10, UR12, URZ ;  /* 0x0000000c0a0a72a5 */ /* 0x000fe4000f8e00ff */
[----:B------:R-:W-:-:S04]  /*0390*/  ULOP3.LUT UR10, UR9, UR5, URZ, 0x3c, !UPT ;  /* 0x00000005090a7292 */ /* 0x000fc8000f8e3cff */
[----:B------:R-:W-:-:S05]  /*03a0*/  IADD3 R3, PT, PT, RZ, -UR11, RZ ;  /* 0x8000000bff037c10 */ /* 0x000fca000fffe0ff */
[C---:B------:R-:W-:Y:S01]  /*03b0*/  IMAD R3, R6.reuse, R3, UR12 ;  /* 0x0000000c06037e24 */ /* 0x040fe2000f8e0203 */
[----:B------:R-:W0:Y:S04]  /*03c0*/  LDCU.64 UR12, c[0x0][0x3f0] ;  /* 0x00007e00ff0c77ac */ /* 0x000e280008000a00 */
[----:B------:R-:W-:-:S13]  /*03d0*/  ISETP.GT.U32.AND P1, PT, R6, R3, PT ;  /* 0x000000030600720c */ /* 0x000fda0003f24070 */
[----:B------:R-:W-:Y:S01]  /*03e0*/  VOTEU.ANY UP1, P1 ;  /* 0x0000000000ff7886 */ /* 0x000fe20000820100 */
[----:B------:R-:W-:Y:S01]  /*03f0*/  PLOP3.LUT P1, PT, PT, PT, UP1, 0x80, 0x8 ;  /* 0x000000000008781c */ /* 0x000fe20003f2f018 */
[----:B0-----:R-:W-:-:S03]  /*0400*/  IMAD.U32 R11, RZ, RZ, UR12 ;  /* 0x0000000cff0b7e24 */ /* 0x001fc6000f8e00ff */
[----:B------:R-:W-:Y:S02]  /*0410*/  @!UP1 UIADD3 UR11, UPT, UPT, UR11, 0x1, URZ ;  /* 0x000000010b0b9890 */ /* 0x000fe4000fffe0ff */
[----:B------:R-:W-:-:S07]  /*0420*/  UISETP.GE.AND UP1, UPT, UR10, URZ, UPT ;  /* 0x000000ff0a00728c */ /* 0x000fce000bf26270 */
[----:B------:R-:W-:-:S05]  /*0430*/  @!P1 IMAD.IADD R3, R3, 0x1, -R6 ;  /* 0x0000000103039824 */ /* 0x000fca00078e0a06 */
[----:B------:R-:W-:Y:S02]  /*0440*/  ISETP.GE.U32.AND P1, PT, R3, R6, PT ;  /* 0x000000060300720c */ /* 0x000fe40003f26070 */
[----:B------:R-:W-:-:S04]  /*0450*/  IADD3 R3, PT, PT, R2, 0x40, RZ ;  /* 0x0000004002037810 */ /* 0x000fc80007ffe0ff */
[----:B------:R-:W-:Y:S02]  /*0460*/  ISETP.GE.U32.AND P2, PT, R3, UR18, PT ;  /* 0x0000001203007c0c */ /* 0x000fe4000bf46070 */
[----:B------:R-:W-:-:S04]  /*0470*/  SHF.R.S32.HI R5, RZ, 0x1f, R3 ;  /* 0x0000001fff057819 */ /* 0x000fc80000011403 */
[----:B------:R-:W-:Y:S01]  /*0480*/  ISETP.GE.AND.EX P2, PT, R5, UR19, PT, P2 ;  /* 0x0000001305007c0c */ /* 0x000fe2000bf46320 */
[----:B------:R-:W-:Y:S01]  /*0490*/  VOTEU.ANY UP2, P1 ;  /* 0x0000000000ff7886 */ /* 0x000fe20000840100 */
[----:B------:R-:W-:-:S04]  /*04a0*/  ISETP.GE.U32.AND P1, PT, R13, UR18, PT ;  /* 0x000000120d007c0c */ /* 0x000fc8000bf26070 */
[----:B------:R-:W-:Y:S01]  /*04b0*/  @UP2 UIADD3 UR11, UPT, UPT, UR11, 0x1, URZ ;  /* 0x000000010b0b2890 */ /* 0x000fe2000fffe0ff */
[----:B------:R-:W-:Y:S01]  /*04c0*/  ISETP.GE.AND.EX P1, PT, R17, UR19, PT, P1 ;  /* 0x0000001311007c0c */ /* 0x000fe2000bf26310 */
[----:B------:R-:W-:Y:S02]  /*04d0*/  UISETP.NE.AND UP2, UPT, UR5, URZ, UPT ;  /* 0x000000ff0500728c */ /* 0x000fe4000bf45270 */
[----:B------:R-:W-:-:S03]  /*04e0*/  @!UP1 UIADD3 UR11, UPT, UPT, -UR11, URZ, URZ ;  /* 0x000000ff0b0b9290 */ /* 0x000fc6000fffe1ff */
[----:B------:R-:W0:Y:S06]  /*04f0*/  @!P2 LDC.64 R14, c[0x0][0x3e0] ;  /* 0x0000f800ff0eab82 */ /* 0x000e2c0000000a00 */
[----:B------:R-:W-:Y:S02]  /*0500*/  @!UP2 ULOP3.LUT UR11, URZ, UR5, URZ, 0x33, !UPT ;  /* 0x00000005ff0ba292 */ /* 0x000fe4000f8e33ff */
[----:B------:R-:W1:Y:S02]  /*0510*/  @!P1 LDC.64 R6, c[0x0][0x3e0] ;  /* 0x0000f800ff069b82 */ /* 0x000e640000000a00 */
[----:B------:R-:W-:-:S04]  /*0520*/  UIADD3 UR10, UPT, UPT, -UR11, URZ, URZ ;  /* 0x000000ff0b0a7290 */ /* 0x000fc8000fffe1ff */
[----:B------:R-:W-:Y:S02]  /*0530*/  UIMAD UR10, UR5, UR10, UR9 ;  /* 0x0000000a050a72a4 */ /* 0x000fe4000f8e0209 */
[----:B------:R-:W-:Y:S01]  /*0540*/  USHF.R.S32.HI UR5, URZ, 0x1f, UR11 ;  /* 0x0000001fff057899 */ /* 0x000fe2000801140b */
[----:B------:R-:W2:Y:S01]  /*0550*/  @!P2 LDC.64 R18, c[0x0][0x390] ;  /* 0x0000e400ff12ab82 */ /* 0x000ea20000000a00 */
[----:B------:R-:W-:Y:S02]  /*0560*/  USHF.L.U32 UR10, UR10, 0x2, URZ ;  /* 0x000000020a0a7899 */ /* 0x000fe400080006ff */
[----:B------:R-:W-:Y:S02]  /*0570*/  UIMAD UR5, UR5, UR12, URZ ;  /* 0x0000000c050572a4 */ /* 0x000fe4000f8e02ff */
[----:B------:R-:W-:Y:S02]  /*0580*/  USHF.R.S32.HI UR14, URZ, 0x1f, UR10 ;  /* 0x0000001fff0e7899 */ /* 0x000fe4000801140a */
[----:B------:R-:W-:Y:S01]  /*0590*/  LOP3.LUT R8, R28, UR10, RZ, 0xfc, !PT ;  /* 0x0000000a1c087c12 */ /* 0x000fe2000f8efcff */
[----:B------:R-:W-:Y:S01]  /*05a0*/  UIMAD UR5, UR11, UR13, UR5 ;  /* 0x0000000d0b0572a4 */ /* 0x000fe2000f8e0205 */
[----:B0-----:R-:W-:-:S02]  /*05b0*/  @!P2 IMAD R20, R5, R14, RZ ;  /* 0x0000000e0514a224 */ /* 0x001fc400078e02ff */
[----:B------:R-:W-:Y:S01]  /*05c0*/  MOV R9, UR14 ;  /* 0x0000000e00097c02 */ /* 0x000fe20008000f00 */
[----:B------:R-:W0:Y:S01]  /*05d0*/  @!P1 LDC.64 R4, c[0x0][0x390] ;  /* 0x0000e400ff049b82 */ /* 0x000e220000000a00 */
[----:B------:R-:W-:Y:S02]  /*05e0*/  @!P2 IMAD R20, R3, R15, R20 ;  /* 0x0000000f0314a224 */ /* 0x000fe400078e0214 */
[----:B-1----:R-:W-:Y:S02]  /*05f0*/  @!P1 IMAD R12, R17, R6, RZ ;  /* 0x00000006110c9224 */ /* 0x002fe400078e02ff */
[----:B------:R-:W-:-:S04]  /*0600*/  IMAD.WIDE.U32 R8, R11, UR11, R8 ;  /* 0x0000000b0b087c25 */ /* 0x000fc8000f8e0008 */
[----:B------:R-:W-:Y:S01]  /*0610*/  @!P1 IMAD.MOV.U32 R16, RZ, RZ, R8 ;  /* 0x000000ffff109224 */ /* 0x000fe200078e0008 */
[----:B------:R-:W-:Y:S01]  /*0620*/  IADD3 R11, PT, PT, R9, UR5, RZ ;  /* 0x00000005090b7c10 */ /* 0x000fe2000fffe0ff */
[----:B------:R-:W-:Y:S01]  /*0630*/  @!P1 IMAD R7, R13, R7, R12 ;  /* 0x000000070d079224 */ /* 0x000fe200078e020c */
[----:B------:R-:W-:Y:S02]  /*0640*/  @!P2 MOV R10, R8 ;  /* 0x00000008000aa202 */ /* 0x000fe40000000f00 */
[----:B------:R-:W-:-:S03]  /*0650*/  @!P1 MOV R17, R11 ;  /* 0x0000000b00119202 */ /* 0x000fc60000000f00 */
[----:B------:R-:W-:Y:S01]  /*0660*/  @!P2 IMAD.WIDE.U32 R14, R3, R14, R10 ;  /* 0x0000000e030ea225 */ /* 0x000fe200078e000a */
[----:B------:R-:W-:-:S03]  /*0670*/  IADD3 R3, PT, PT, R2, 0xc0, RZ ;  /* 0x000000c002037810 */ /* 0x000fc60007ffe0ff */
[----:B------:R-:W-:Y:S01]  /*0680*/  @!P1 IMAD.WIDE.U32 R16, R13, R6, R16 ;  /* 0x000000060d109225 */ /* 0x000fe200078e0010 */
[----:B------:R-:W-:Y:S01]  /*0690*/  @!P2 IADD3 R20, PT, PT, R15, R20, RZ ;  /* 0x000000140f14a210 */ /* 0x000fe20007ffe0ff */
[----:B------:R-:W1:Y:S01]  /*06a0*/  @!P3 LDC.64 R12, c[0x0][0x3e0] ;  /* 0x0000f800ff0cbb82 */ /* 0x000e620000000a00 */
[C---:B--2---:R-:W-:Y:S02]  /*06b0*/  @!P2 LEA R18, P5, R14.reuse, R18, 0x2 ;  /* 0x000000120e12a211 */ /* 0x044fe400078a10ff */
[----:B------:R-:W-:Y:S02]  /*06c0*/  ISETP.GE.U32.AND P4, PT, R3, UR18, PT ;  /* 0x0000001203007c0c */ /* 0x000fe4000bf86070 */
[----:B------:R-:W-:Y:S02]  /*06d0*/  @!P2 LEA.HI.X R19, R14, R19, R20, 0x2, P5 ;  /* 0x000000130e13a211 */ /* 0x000fe400028f1414 */
[----:B------:R-:W-:Y:S01]  /*06e0*/  SHF.R.S32.HI R6, RZ, 0x1f, R3 ;  /* 0x0000001fff067819 */ /* 0x000fe20000011403 */
[----:B------:R-:W2:Y:S01]  /*06f0*/  @!P3 LDC.64 R14, c[0x0][0x390] ;  /* 0x0000e400ff0ebb82 */ /* 0x000ea20000000a00 */
[----:B------:R-:W-:-:S02]  /*0700*/  @!P1 IADD3 R7, PT, PT, R17, R7, RZ ;  /* 0x0000000711079210 */ /* 0x000fc40007ffe0ff */
[----:B------:R-:W-:Y:S02]  /*0710*/  ISETP.GE.AND.EX P4, PT, R6, UR19, PT, P4 ;  /* 0x0000001306007c0c */ /* 0x000fe4000bf86340 */
[C---:B0-----:R-:W-:Y:S02]  /*0720*/  @!P1 LEA R4, P5, R16.reuse, R4, 0x2 ;  /* 0x0000000410049211 */ /* 0x041fe400078a10ff */
[----:B------:R-:W-:Y:S02]  /*0730*/  @!P3 MOV R17, R11 ;  /* 0x0000000b0011b202 */ /* 0x000fe40000000f00 */
[----:B------:R-:W-:Y:S01]  /*0740*/  @!P1 LEA.HI.X R5, R16, R5, R7, 0x2, P5 ;  /* 0x0000000510059211 */ /* 0x000fe200028f1407 */
[----:B------:R-:W-:Y:S02]  /*0750*/  @!P3 IMAD.MOV.U32 R16, RZ, RZ, R8 ;  /* 0x000000ffff10b224 */ /* 0x000fe400078e0008 */
[----:B-1----:R-:W-:-:S04]  /*0760*/  @!P3 IMAD R7, R25, R12, RZ ;  /* 0x0000000c1907b224 */ /* 0x002fc800078e02ff */
[----:B------:R-:W0:Y:S01]  /*0770*/  @!P4 LDC.64 R20, c[0x0][0x3e0] ;  /* 0x0000f800ff14cb82 */ /* 0x000e220000000a00 */
[----:B------:R-:W-:-:S04]  /*0780*/  @!P3 IMAD.WIDE.U32 R16, R2, R12, R16 ;  /* 0x0000000c0210b225 */ /* 0x000fc800078e0010 */
[----:B------:R-:W-:Y:S01]  /*0790*/  @!P3 IMAD R7, R2, R13, R7 ;  /* 0x0000000d0207b224 */ /* 0x000fe200078e0207 */
[----:B------:R-:W-:Y:S02]  /*07a0*/  CS2R R12, SRZ ;  /* 0x00000000000c7805 */ /* 0x000fe4000001ff00 */
[C---:B--2---:R-:W-:Y:S02]  /*07b0*/  @!P3 LEA R14, P5, R16.reuse, R14, 0x2 ;  /* 0x0000000e100eb211 */ /* 0x044fe400078a10ff */
[----:B------:R-:W-:Y:S02]  /*07c0*/  @!P3 IADD3 R7, PT, PT, R17, R7, RZ ;  /* 0x000000071107b210 */ /* 0x000fe40007ffe0ff */
[----:B------:R1:W2:Y:S02]  /*07d0*/  @!P2 LDG.E.64 R12, desc[UR16][R18.64] ;  /* 0x00000010120ca981 */ /* 0x0002a4000c1e1b00 */
[----:B------:R-:W-:Y:S01]  /*07e0*/  @!P3 LEA.HI.X R15, R16, R15, R7, 0x2, P5 ;  /* 0x0000000f100fb211 */ /* 0x000fe200028f1407 */
[----:B------:R-:W-:Y:S01]  /*07f0*/  @!P4 IMAD.MOV.U32 R7, RZ, RZ, R11 ;  /* 0x000000ffff07c224 */ /* 0x000fe200078e000b */
[----:B------:R-:W3:Y:S01]  /*0800*/  @!P4 LDC.64 R16, c[0x0][0x390] ;  /* 0x0000e400ff10cb82 */ /* 0x000ee20000000a00 */
[----:B0-----:R-:W-:Y:S01]  /*0810*/  @!P4 IMAD R22, R6, R20, RZ ;  /* 0x000000140616c224 */ /* 0x001fe200078e02ff */
[----:B------:R-:W-:-:S02]  /*0820*/  @!P4 MOV R6, R8 ;  /* 0x000000080006c202 */ /* 0x000fc40000000f00 */
[----:B-1----:R-:W-:Y:S01]  /*0830*/  CS2R R18, SRZ ;  /* 0x0000000000127805 */ /* 0x002fe2000001ff00 */
[C---:B------:R-:W-:Y:S02]  /*0840*/  @!P4 IMAD R22, R3.reuse, R21, R22 ;  /* 0x000000150316c224 */ /* 0x040fe400078e0216 */
[----:B------:R-:W-:-:S03]  /*0850*/  @!P4 IMAD.WIDE.U32 R20, R3, R20, R6 ;  /* 0x000000140314c225 */ /* 0x000fc600078e0006 */
[----:B------:R0:W4:Y:S02]  /*0860*/  @!P3 LDG.E.64 R18, desc[UR16][R14.64] ;  /* 0x000000100e12b981 */ /* 0x000124000c1e1b00 */
[----:B------:R-:W-:Y:S02]  /*0870*/  @!P4 IADD3 R22, PT, PT, R21, R22, RZ ;  /* 0x000000161516c210 */ /* 0x000fe40007ffe0ff */
[C---:B---3--:R-:W-:Y:S02]  /*0880*/  @!P4 LEA R6, P2, R20.reuse, R16, 0x2 ;  /* 0x000000101406c211 */ /* 0x048fe400078410ff */
[----:B0-----:R-:W-:Y:S02]  /*0890*/  CS2R R14, SRZ ;  /* 0x00000000000e7805 */ /* 0x001fe4000001ff00 */
[----:B------:R-:W-:Y:S02]  /*08a0*/  @!P4 LEA.HI.X R7, R20, R17, R22, 0x2, P2 ;  /* 0x000000111407c211 */ /* 0x000fe400010f1416 */
[----:B------:R-:W-:-:S02]  /*08b0*/  CS2R R16, SRZ ;  /* 0x0000000000107805 */ /* 0x000fc4000001ff00 */
[----:B------:R-:W3:Y:S04]  /*08c0*/  @!P1 LDG.E.64 R14, desc[UR16][R4.64] ;  /* 0x00000010040e9981 */ /* 0x000ee8000c1e1b00 */
[----:B------:R0:W5:Y:S01]  /*08d0*/  @!P4 LDG.E.64 R16, desc[UR16][R6.64] ;  /* 0x000000100610c981 */ /* 0x000162000c1e1b00 */
[C---:B------:R-:W-:Y:S02]  /*08e0*/  ISETP.GT.AND P2, PT, R27.reuse, 0x1e, PT ;  /* 0x0000001e1b00780c */ /* 0x040fe40003f44270 */
[----:B------:R-:W-:Y:S01]  /*08f0*/  ISETP.GT.AND P3, PT, R27, 0xf, PT ;  /* 0x0000000f1b00780c */ /* 0x000fe20003f64270 */
[----:B------:R-:W-:Y:S01]  /*0900*/  BSSY.RECONVERGENT B0, `(.L_x_2280) ;  /* 0x0000031000007945 */ /* 0x000fe20003800200 */
[----:B--2---:R-:W-:Y:S01]  /*0910*/  FMUL.FTZ R23, R13, R13 ;  /* 0x0000000d0d177220 */ /* 0x004fe20000410000 */
[----:B------:R-:W-:-:S03]  /*0920*/  FADD.FTZ R20, R12, R13 ;  /* 0x0000000d0c147221 */ /* 0x000fc60000010000 */
[----:B------:R-:W-:Y:S01]  /*0930*/  FFMA.FTZ R22, R12, R12, R23 ;  /* 0x0000000c0c167223 */ /* 0x000fe20000010017 */
[----:B----4-:R-:W-:Y:S01]  /*0940*/  FMUL.FTZ R21, R19, R19 ;  /* 0x0000001313157220 */ /* 0x010fe20000410000 */
[----:B------:R-:W-:-:S03]  /*0950*/  FADD.FTZ R3, R18, R19 ;  /* 0x0000001312037221 */ /* 0x000fc60000010000 */
[----:B------:R-:W-:Y:S01]  /*0960*/  FFMA.FTZ R21, R18, R18, R21 ;  /* 0x0000001212157223 */ /* 0x000fe20000010015 */
[----:B------:R-:W-:-:S03]  /*0970*/  FADD.FTZ R3, RZ, R3 ;  /* 0x00000003ff037221 */ /* 0x000fc60000010000 */
[----:B------:R-:W-:Y:S01]  /*0980*/  FADD.FTZ R21, RZ, R21 ;  /* 0x00000015ff157221 */ /* 0x000fe20000010000 */
[----:B------:R-:W-:Y:S01]  /*0990*/  FADD.FTZ R3, R3, R20 ;  /* 0x0000001403037221 */ /* 0x000fe20000010000 */
[----:B---3--:R-:W-:Y:S01]  /*09a0*/  FMUL.FTZ R5, R15, R15 ;  /* 0x0000000f0f057220 */ /* 0x008fe20000410000 */
[C---:B------:R-:W-:Y:S01]  /*09b0*/  FADD.FTZ R4, R14.reuse, R15 ;  /* 0x0000000f0e047221 */ /* 0x040fe20000010000 */
[----:B------:R-:W-:Y:S02]  /*09c0*/  FADD.FTZ R21, R21, R22 ;  /* 0x0000001615157221 */ /* 0x000fe40000010000 */
[----:B0-----:R-:W-:Y:S01]  /*09d0*/  FFMA.FTZ R6, R14, R14, R5 ;  /* 0x0000000e0e067223 */ /* 0x001fe20000010005 */
[----:B-----5:R-:W-:Y:S01]  /*09e0*/  FMUL.FTZ R5, R17, R17 ;  /* 0x0000001111057220 */ /* 0x020fe20000410000 */
[----:B------:R-:W-:Y:S01]  /*09f0*/  FADD.FTZ R3, R3, R4 ;  /* 0x0000000403037221 */ /* 0x000fe20000010000 */
[C---:B------:R-:W-:Y:S01]  /*0a00*/  FADD.FTZ R4, R16.reuse, R17 ;  /* 0x0000001110047221 */ /* 0x040fe20000010000 */
        /* <DEDUP_REMOVED lines=32> */
.L_x_2281:
[----:B------:R-:W-:Y:S05]  /*0c10*/  BSYNC.RECONVERGENT B0 ;  /* 0x0000000000007941 */ /* 0x000fea0003800200 */
.L_x_2280:
        /* <DEDUP_REMOVED lines=9> */
[----:B-1----:R-:W1:Y:S04]  /*0cb0*/  LDS.128 R4, [UR5+0x10] ;  /* 0x00001005ff047984 */ /* 0x002e680008000c00 */
[----:B--2---:R-:W0:Y:S01]  /*0cc0*/  LDS.64 R22, [UR5+0x20] ;  /* 0x00002005ff167984 */ /* 0x004e220008000a00 */
[----:B-1----:R-:W-:Y:S01]  /*0cd0*/  FADD.FTZ R3, R20, R4 ;  /* 0x0000000414037221 */ /* 0x002fe20000010000 */
[----:B------:R-:W-:-:S03]  /*0ce0*/  FADD.FTZ R4, R21, R5 ;  /* 0x0000000515047221 */ /* 0x000fc60000010000 */
[----:B------:R-:W-:Y:S01]  /*0cf0*/  FADD.FTZ R3, R3, R6 ;  /* 0x0000000603037221 */ /* 0x000fe20000010000 */
[----:B------:R-:W-:-:S03]  /*0d00*/  FADD.FTZ R4, R4, R7 ;  /* 0x0000000704047221 */ /* 0x000fc60000010000 */
[----:B0--3--:R-:W-:Y:S01]  /*0d10*/  FADD.FTZ R20, R3, R22 ;  /* 0x0000001603147221 */ /* 0x009fe20000010000 */
[----:B------:R-:W-:-:S07]  /*0d20*/  FADD.FTZ R21, R4, R23 ;  /* 0x0000001704157221 */ /* 0x000fce0000010000 */
.L_x_2283:
[----:B------:R-:W-:Y:S05]  /*0d30*/  BSYNC.RECONVERGENT B0 ;  /* 0x0000000000007941 */ /* 0x000fea0003800200 */
.L_x_2282:
        /* <DEDUP_REMOVED lines=16> */
[----:B------:R-:W-:Y:S01]  /*0e40*/  IMAD.U32 R6, RZ, RZ, UR14 ;  /* 0x0000000eff067e24 */ /* 0x000fe2000f8e00ff */
[----:B------:R-:W-:Y:S02]  /*0e50*/  UIMAD.WIDE.U32 UR12, UR12, 0x8, UR18 ;  /* 0x000000080c0c78a5 */ /* 0x000fe4000f8e0012 */
[----:B------:R-:W-:-:S04]  /*0e60*/  UIADD3 UR11, UPT, UPT, -UR11, 0x1, URZ ;  /* 0x000000010b0b7890 */ /* 0x000fc8000fffe1ff */
[----:B-1----:R-:W-:Y:S02]  /*0e70*/  MOV R7, UR13 ;  /* 0x0000000d00077c02 */ /* 0x002fe40008000f00 */
        /* <DEDUP_REMOVED lines=13> */
.L_x_2286:
[----:B----4-:R-:W2:Y:S04]  /*0f50*/  LDG.E.STRONG.GPU R3, desc[UR16][R4.64] ;  /* 0x0000001004037981 */ /* 0x010ea8000c1ef900 */
[----:B--2---:R-:W-:Y:S01]  /*0f60*/  CCTL.IVALL ;  /* 0x00000000ff00798f */ /* 0x004fe20002000000 */
[----:B------:R-:W-:Y:S05]  /*0f70*/  YIELD ;  /* 0x0000000000007946 */ /* 0x000fea0003800000 */
[----:B------:R-:W-:-:S13]  /*0f80*/  ISETP.NE.AND P4, PT, R3, R22, PT ;  /* 0x000000160300720c */ /* 0x000fda0003f85270 */
[----:B------:R-:W-:Y:S05]  /*0f90*/  @P4 BRA `(.L_x_2286) ;  /* 0xfffffffc00ec4947 */ /* 0x000fea000383ffff */
.L_x_2285:
        /* <DEDUP_REMOVED lines=14> */
.L_x_2288:
[----:B------:R-:W-:Y:S01]  /*1080*/  ISETP.EQ.OR P2, PT, RZ, UR23, P3 ;  /* 0x00000017ff007c0c */ /* 0x000fe20009f42670 */
[----:B------:R-:W-:-:S06]  /*1090*/  UIADD3 UR26, UPT, UPT, UR5, 0x1, URZ ;  /* 0x00000001051a7890 */ /* 0x000fcc000fffe0ff */
[----:B----4-:R-:W-:-:S05]  /*10a0*/  IMAD.U32 R3, RZ, RZ, UR26 ;  /* 0x0000001aff037e24 */ /* 0x010fca000f8e00ff */
[----:B------:R-:W-:Y:S01]  /*10b0*/  ISETP.EQ.OR P4, PT, R3, UR20, P3 ;  /* 0x0000001403007c0c */ /* 0x000fe20009f82670 */
[----:B------:R-:W-:-:S05]  /*10c0*/  VOTEU.ALL UP1, P2 ;  /* 0x0000000000ff7886 */ /* 0x000fca0001020000 */
[----:B------:R-:W-:-:S06]  /*10d0*/  @!UP1 UIMAD.WIDE.U32 UR26, UR11, 0x8, UR18 ;  /* 0x000000080b1a98a5 */ /* 0x000fcc000f8e0012 */
[----:B------:R-:W-:Y:S01]  /*10e0*/  MOV R4, UR26 ;  /* 0x0000001a00047c02 */ /* 0x000fe20008000f00 */
[----:B------:R-:W-:Y:S01]  /*10f0*/  VOTEU.ALL UP1, P4 ;  /* 0x0000000000ff7886 */ /* 0x000fe20002020000 */
[----:B------:R-:W-:-:S04]  /*1100*/  MOV R5, UR27 ;  /* 0x0000001b00057c02 */ /* 0x000fc80008000f00 */
[----:B------:R-:W-:Y:S02]  /*1110*/  @!UP1 UIMAD.WIDE.U32 UR26, UR22, 0x8, UR18 ;  /* 0x00000008161a98a5 */ /* 0x000fe4000f8e0012 */
[----:B------:R-:W0:Y:S04]  /*1120*/  @!P2 LDG.E.64 R4, desc[UR16][R4.64] ;  /* 0x000000100404a981 */ /* 0x000e28000c1e1b00 */
[----:B------:R-:W-:Y:S01]  /*1130*/  MOV R6, UR26 ;  /* 0x0000001a00067c02 */ /* 0x000fe20008000f00 */
[----:B-1----:R-:W-:-:S06]  /*1140*/  IMAD.U32 R7, RZ, RZ, UR27 ;  /* 0x0000001bff077e24 */ /* 0x002fcc000f8e00ff */
[----:B------:R-:W4:Y:S01]  /*1150*/  @!P4 LDG.E.64 R6, desc[UR16][R6.64] ;  /* 0x000000100606c981 */ /* 0x000f22000c1e1b00 */
[----:B------:R-:W-:-:S06]  /*1160*/  UIADD3 UR26, UPT, UPT, UR5, 0x2, URZ ;  /* 0x00000002051a7890 */ /* 0x000fcc000fffe0ff */
[----:B------:R-:W-:Y:S01]  /*1170*/  MOV R3, UR26 ;  /* 0x0000001a00037c02 */ /* 0x000fe20008000f00 */
[----:B------:R-:W-:-:S03]  /*1180*/  UIADD3 UR26, UPT, UPT, UR5, 0x3, URZ ;  /* 0x00000003051a7890 */ /* 0x000fc6000fffe0ff */
[----:B------:R-:W-:-:S03]  /*1190*/  ISETP.EQ.OR P5, PT, R3, UR20, P3 ;  /* 0x0000001403007c0c */ /* 0x000fc60009fa2670 */
[----:B------:R-:W-:-:S04]  /*11a0*/  MOV R3, UR26 ;  /* 0x0000001a00037c02 */ /* 0x000fc80008000f00 */
[----:B------:R-:W-:-:S06]  /*11b0*/  ISETP.EQ.OR P6, PT, R3, UR20, P3 ;  /* 0x0000001403007c0c */ /* 0x000fcc0009fc2670 */
[----:B------:R-:W-:-:S05]  /*11c0*/  VOTEU.ALL UP1, P5 ;  /* 0x0000000000ff7886 */ /* 0x000fca0002820000 */
[----:B------:R-:W-:Y:S02]  /*11d0*/  @!UP1 UIMAD.WIDE.U32 UR26, UR15, 0x8, UR18 ;  /* 0x000000080f1a98a5 */ /* 0x000fe4000f8e0012 */
[----:B------:R-:W-:-:S04]  /*11e0*/  VOTEU.ALL UP1, P6 ;  /* 0x0000000000ff7886 */ /* 0x000fc80003020000 */
[----:B--2---:R-:W-:Y:S01]  /*11f0*/  MOV R22, UR26 ;  /* 0x0000001a00167c02 */ /* 0x004fe20008000f00 */
[----:B------:R-:W-:Y:S01]  /*1200*/  IMAD.U32 R23, RZ, RZ, UR27 ;  /* 0x0000001bff177e24 */ /* 0x000fe2000f8e00ff */
[----:B------:R-:W-:-:S05]  /*1210*/  @!UP1 UIMAD.WIDE.U32 UR26, UR12, 0x8, UR18 ;  /* 0x000000080c1a98a5 */ /* 0x000fca000f8e0012 */
[----:B------:R-:W2:Y:S01]  /*1220*/  @!P5 LDG.E.64 R22, desc[UR16][R22.64] ;  /* 0x000000101616d981 */ /* 0x000ea2000c1e1b00 */
[----:B0--3--:R-:W-:Y:S01]  /*1230*/  @!P2 FADD.FTZ R20, R20, R4 ;  /* 0x000000041414a221 */ /* 0x009fe20000010000 */
[----:B------:R-:W-:Y:S01]  /*1240*/  MOV R4, UR26 ;  /* 0x0000001a00047c02 */ /* 0x000fe20008000f00 */
[----:B------:R-:W-:Y:S01]  /*1250*/  UIADD3 UR26, UPT, UPT, UR5, 0x4, URZ ;  /* 0x00000004051a7890 */ /* 0x000fe2000fffe0ff */
[----:B------:R-:W-:Y:S01]  /*1260*/  @!P2 FADD.FTZ R21, R21, R5 ;  /* 0x000000051515a221 */ /* 0x000fe20000010000 */
[----:B------:R-:W-:-:S04]  /*1270*/  MOV R5, UR27 ;  /* 0x0000001b00057c02 */ /* 0x000fc80008000f00 */
[----:B------:R-:W-:Y:S02]  /*1280*/  MOV R3, UR26 ;  /* 0x0000001a00037c02 */ /* 0x000fe40008000f00 */
[----:B------:R-:W3:Y:S01]  /*1290*/  @!P6 LDG.E.64 R4, desc[UR16][R4.64] ;  /* 0x000000100404e981 */ /* 0x000ee2000c1e1b00 */
[----:B----4-:R-:W-:Y:S01]  /*12a0*/  @!P4 FADD.FTZ R20, R20, R6 ;  /* 0x000000061414c221 */ /* 0x010fe20000010000 */
[----:B------:R-:W-:Y:S01]  /*12b0*/  @!P4 FADD.FTZ R21, R21, R7 ;  /* 0x000000071515c221 */ /* 0x000fe20000010000 */
[----:B------:R-:W-:Y:S01]  /*12c0*/  ISETP.EQ.OR P4, PT, R3, UR20, P3 ;  /* 0x0000001403007c0c */ /* 0x000fe20009f82670 */
[----:B------:R-:W-:-:S06]  /*12d0*/  UIADD3 UR26, UPT, UPT, UR5, 0x5, URZ ;  /* 0x00000005051a7890 */ /* 0x000fcc000fffe0ff */
[----:B------:R-:W-:-:S06]  /*12e0*/  IMAD.U32 R3, RZ, RZ, UR26 ;  /* 0x0000001aff037e24 */ /* 0x000fcc000f8e00ff */
[----:B------:R-:W-:-:S05]  /*12f0*/  VOTEU.ALL UP1, P4 ;  /* 0x0000000000ff7886 */ /* 0x000fca0002020000 */
[----:B------:R-:W-:-:S06]  /*1300*/  @!UP1 UIMAD.WIDE.U32 UR26, UR14, 0x8, UR18 ;  /* 0x000000080e1a98a5 */ /* 0x000fcc000f8e0012 */
[----:B------:R-:W-:Y:S02]  /*1310*/  MOV R6, UR26 ;  /* 0x0000001a00067c02 */ /* 0x000fe40008000f00 */
[----:B------:R-:W-:-:S06]  /*1320*/  MOV R7, UR27 ;  /* 0x0000001b00077c02 */ /* 0x000fcc0008000f00 */
[----:B------:R-:W4:Y:S01]  /*1330*/  @!P4 LDG.E.64 R6, desc[UR16][R6.64] ;  /* 0x000000100606c981 */ /* 0x000f22000c1e1b00 */
[----:B------:R-:W-:-:S13]  /*1340*/  ISETP.EQ.OR P2, PT, R3, UR20, P3 ;  /* 0x0000001403007c0c */ /* 0x000fda0009f42670 */
[----:B------:R-:W-:-:S05]  /*1350*/  VOTEU.ALL UP1, P2 ;  /* 0x0000000000ff7886 */ /* 0x000fca0001020000 */
[----:B------:R-:W-:Y:S01]  /*1360*/  @!UP1 UIMAD.WIDE.U32 UR26, UR13, 0x8, UR18 ;  /* 0x000000080d1a98a5 */ /* 0x000fe2000f8e0012 */
[----:B--2---:R-:W-:-:S05]  /*1370*/  @!P5 FADD.FTZ R20, R20, R22 ;  /* 0x000000161414d221 */ /* 0x004fca0000010000 */
[----:B------:R-:W-:Y:S01]  /*1380*/  MOV R22, UR26 ;  /* 0x0000001a00167c02 */ /* 0x000fe20008000f00 */
[----:B------:R-:W-:Y:S01]  /*1390*/  UIADD3 UR26, UPT, UPT, UR5, 0x6, URZ ;  /* 0x00000006051a7890 */ /* 0x000fe2000fffe0ff */
[----:B------:R-:W-:-:S05]  /*13a0*/  @!P5 FADD.FTZ R21, R21, R23 ;  /* 0x000000171515d221 */ /* 0x000fca0000010000 */
[----:B------:R-:W-:Y:S01]  /*13b0*/  MOV R3, UR26 ;  /* 0x0000001a00037c02 */ /* 0x000fe20008000f00 */
[----:B------:R-:W-:Y:S01]  /*13c0*/  UIADD3 UR26, UPT, UPT, UR5, 0x7, URZ ;  /* 0x00000007051a7890 */ /* 0x000fe2000fffe0ff */
[----:B------:R-:W-:-:S06]  /*13d0*/  IMAD.U32 R23, RZ, RZ, UR27 ;  /* 0x0000001bff177e24 */ /* 0x000fcc000f8e00ff */
[----:B------:R-:W2:Y:S01]  /*13e0*/  @!P2 LDG.E.64 R22, desc[UR16][R22.64] ;  /* 0x000000101616a981 */ /* 0x000ea2000c1e1b00 */
[----:B---3--:R-:W-:Y:S01]  /*13f0*/  @!P6 FADD.FTZ R20, R20, R4 ;  /* 0x000000041414e221 */ /* 0x008fe20000010000 */
[----:B------:R-:W-:Y:S01]  /*1400*/  @!P6 FADD.FTZ R21, R21, R5 ;  /* 0x000000051515e221 */ /* 0x000fe20000010000 */
[----:B------:R-:W-:Y:S02]  /*1410*/  ISETP.EQ.OR P6, PT, R3, UR20, P3 ;  /* 0x0000001403007c0c */ /* 0x000fe40009fc2670 */
[----:B------:R-:W-:-:S04]  /*1420*/  MOV R3, UR26 ;  /* 0x0000001a00037c02 */ /* 0x000fc80008000f00 */
[----:B------:R-:W-:-:S07]  /*1430*/  ISETP.EQ.OR P5, PT, R3, UR20, P3 ;  /* 0x0000001403007c0c */ /* 0x000fce0009fa2670 */
[----:B------:R-:W-:-:S05]  /*1440*/  VOTEU.ALL UP1, P6 ;  /* 0x0000000000ff7886 */ /* 0x000fca0003020000 */
[----:B------:R-:W-:Y:S01]  /*1450*/  @!UP1 UIMAD.WIDE.U32 UR26, UR24, 0x8, UR18 ;  /* 0x00000008181a98a5 */ /* 0x000fe2000f8e0012 */
[----:B------:R-:W-:-:S05]  /*1460*/  VOTEU.ALL UP1, P5 ;  /* 0x0000000000ff7886 */ /* 0x000fca0002820000 */
[----:B------:R-:W-:Y:S01]  /*1470*/  MOV R4, UR26 ;  /* 0x0000001a00047c02 */ /* 0x000fe20008000f00 */
[----:B------:R-:W-:Y:S01]  /*1480*/  IMAD.U32 R5, RZ, RZ, UR27 ;  /* 0x0000001bff057e24 */ /* 0x000fe2000f8e00ff */
[----:B------:R-:W-:-:S05]  /*1490*/  @!UP1 UIMAD.WIDE.U32 UR26, UR25, 0x8, UR18 ;  /* 0x00000008191a98a5 */ /* 0x000fca000f8e0012 */
[----:B------:R-:W3:Y:S01]  /*14a0*/  @!P6 LDG.E.64 R4, desc[UR16][R4.64] ;  /* 0x000000100404e981 */ /* 0x000ee2000c1e1b00 */
[----:B----4-:R-:W-:Y:S01]  /*14b0*/  @!P4 FADD.FTZ R20, R20, R6 ;  /* 0x000000061414c221 */ /* 0x010fe20000010000 */
[----:B------:R-:W-:Y:S01]  /*14c0*/  @!P4 FADD.FTZ R21, R21, R7 ;  /* 0x000000071515c221 */ /* 0x000fe20000010000 */
[----:B------:R-:W-:Y:S02]  /*14d0*/  MOV R6, UR26 ;  /* 0x0000001a00067c02 */ /* 0x000fe40008000f00 */
[----:B------:R-:W-:-:S06]  /*14e0*/  MOV R7, UR27 ;  /* 0x0000001b00077c02 */ /* 0x000fcc0008000f00 */
[----:B------:R-:W4:Y:S01]  /*14f0*/  @!P5 LDG.E.64 R6, desc[UR16][R6.64] ;  /* 0x000000100606d981 */ /* 0x000f22000c1e1b00 */
[----:B------:R-:W-:Y:S02]  /*1500*/  UIADD3 UR5, UPT, UPT, UR5, 0x8, URZ ;  /* 0x0000000805057890 */ /* 0x000fe4000fffe0ff */
[----:B------:R-:W-:Y:S02]  /*1510*/  UIADD3 UR23, UPT, UPT, UR23, 0x8, URZ ;  /* 0x0000000817177890 */ /* 0x000fe4000fffe0ff */
        /* <DEDUP_REMOVED lines=9> */
[----:B------:R-:W-:Y:S01]  /*15b0*/  ISETP.NE.AND P2, PT, R26, UR5, PT ;  /* 0x000000051a007c0c */ /* 0x000fe2000bf45270 */
[----:B------:R-:W-:Y:S01]  /*15c0*/  ULEA UR25, UR21, UR25, 0x3 ;  /* 0x0000001915197291 */ /* 0x000fe2000f8e18ff */
[----:B---3--:R-:W-:Y:S01]  /*15d0*/  @!P6 FADD.FTZ R20, R20, R4 ;  /* 0x000000041414e221 */ /* 0x008fe20000010000 */
[----:B------:R-:W-:-:S03]  /*15e0*/  @!P6 FADD.FTZ R21, R21, R5 ;  /* 0x000000051515e221 */ /* 0x000fc60000010000 */
[----:B----4-:R-:W-:Y:S01]  /*15f0*/  @!P5 FADD.FTZ R20, R20, R6 ;  /* 0x000000061414d221 */ /* 0x010fe20000010000 */
[----:B------:R-:W-:-:S06]  /*1600*/  @!P5 FADD.FTZ R21, R21, R7 ;  /* 0x000000071515d221 */ /* 0x000fcc0000010000 */
[----:B------:R-:W-:Y:S05]  /*1610*/  @P2 BRA `(.L_x_2288) ;  /* 0xfffffff800982947 */ /* 0x000fea000383ffff */
[----:B------:R-:W-:-:S15]  /*1620*/  R2UR UR5, R26 ;  /* 0x000000001a0572ca */ /* 0x000fde00000e0000 */
.L_x_2287:
        /* <DEDUP_REMOVED lines=17> */
[----:B-1----:R-:W-:Y:S01]  /*1740*/  MOV R7, UR13 ;  /* 0x0000000d00077c02 */ /* 0x002fe20008000f00 */
[----:B------:R-:W-:-:S05]  /*1750*/  @!UP2 UIMAD.WIDE.U32 UR12, UR11, 0x8, UR18 ;  /* 0x000000080b0ca8a5 */ /* 0x000fca000f8e0012 */
[----:B------:R-:W0:Y:S01]  /*1760*/  @!P2 LDG.E.64 R6, desc[UR16][R6.64] ;  /* 0x000000100606a981 */ /* 0x000e22000c1e1b00 */
[----:B------:R-:W-:Y:S01]  /*1770*/  IMAD.U32 R4, RZ, RZ, UR12 ;  /* 0x0000000cff047e24 */ /* 0x000fe2000f8e00ff */
[----:B------:R-:W-:Y:S01]  /*1780*/  UIADD3 UR12, UPT, UPT, UR5, 0x2, URZ ;  /* 0x00000002050c7890 */ /* 0x000fe2000fffe0ff */
[----:B------:R-:W-:Y:S01]  /*1790*/  MOV R5, UR13 ;  /* 0x0000000d00057c02 */ /* 0x000fe20008000f00 */
[----:B------:R-:W-:-:S04]  /*17a0*/  UIADD3 UR14, UPT, UPT, UR5, 0x3, URZ ;  /* 0x00000003050e7890 */ /* 0x000fc8000fffe0ff */
[----:B------:R-:W-:Y:S01]  /*17b0*/  MOV R3, UR12 ;  /* 0x0000000c00037c02 */ /* 0x000fe20008000f00 */
        /* <DEDUP_REMOVED lines=10> */
[----:B--2---:R-:W-:Y:S02]  /*1860*/  MOV R22, UR14 ;  /* 0x0000000e00167c02 */ /* 0x004fe40008000f00 */
[----:B------:R-:W-:-:S06]  /*1870*/  MOV R23, UR15 ;  /* 0x0000000f00177c02 */ /* 0x000fcc0008000f00 */
[----:B------:R-:W2:Y:S01]  /*1880*/  @!P6 LDG.E.64 R22, desc[UR16][R22.64] ;  /* 0x000000101616e981 */ /* 0x000ea2000c1e1b00 */
[----:B0--3--:R-:W-:Y:S01]  /*1890*/  @!P2 FADD.FTZ R20, R20, R6 ;  /* 0x000000061414a221 */ /* 0x009fe20000010000 */
[----:B------:R-:W-:Y:S01]  /*18a0*/  @!P2 FADD.FTZ R21, R21, R7 ;  /* 0x000000071515a221 */ /* 0x000fe20000010000 */
[----:B------:R-:W-:Y:S01]  /*18b0*/  MOV R6, UR12 ;  /* 0x0000000c00067c02 */ /* 0x000fe20008000f00 */
[----:B------:R-:W-:-:S06]  /*18c0*/  IMAD.U32 R7, RZ, RZ, UR13 ;  /* 0x0000000dff077e24 */ /* 0x000fcc000f8e00ff */
[----:B------:R-:W3:Y:S01]  /*18d0*/  @!P5 LDG.E.64 R6, desc[UR16][R6.64] ;  /* 0x000000100606d981 */ /* 0x000ee2000c1e1b00 */
[----:B------:R-:W-:Y:S01]  /*18e0*/  MOV R3, UR5 ;  /* 0x0000000500037c02 */ /* 0x000fe20008000f00 */
[----:B----4-:R-:W-:-:S03]  /*18f0*/  @!P4 FADD.FTZ R20, R20, R4 ;  /* 0x000000041414c221 */ /* 0x010fc60000010000 */
[----:B------:R-:W-:Y:S01]  /*1900*/  IADD3 R3, PT, PT, R3, 0x4, RZ ;  /* 0x0000000403037810 */ /* 0x000fe20007ffe0ff */
[----:B------:R-:W-:-:S03]  /*1910*/  @!P4 FADD.FTZ R21, R21, R5 ;  /* 0x000000051515c221 */ /* 0x000fc60000010000 */
[----:B------:R-:W-:Y:S01]  /*1920*/  R2UR UR5, R3 ;  /* 0x00000000030572ca */ /* 0x000fe200000e0000 */
[----:B---3--:R-:W-:Y:S01]  /*1930*/  @!P5 FADD.FTZ R20, R20, R6 ;  /* 0x000000061414d221 */ /* 0x008fe20000010000 */
[----:B------:R-:W-:-:S03]  /*1940*/  @!P5 FADD.FTZ R21, R21, R7 ;  /* 0x000000071515d221 */ /* 0x000fc60000010000 */
[----:B--2---:R-:W-:Y:S01]  /*1950*/  @!P6 FADD.FTZ R20, R20, R22 ;  /* 0x000000161414e221 */ /* 0x004fe20000010000 */
[----:B------:R-:W-:-:S09]  /*1960*/  @!P6 FADD.FTZ R21, R21, R23 ;  /* 0x000000171515e221 */ /* 0x000fd20000010000 */
.L_x_2289:
        /* <DEDUP_REMOVED lines=16> */
[----:B-1----:R-:W-:-:S05]  /*1a70*/  MOV R7, UR15 ;  /* 0x0000000f00077c02 */ /* 0x002fca0008000f00 */
[----:B------:R-:W-:Y:S01]  /*1a80*/  MOV R4, UR12 ;  /* 0x0000000c00047c02 */ /* 0x000fe20008000f00 */
[----:B------:R-:W-:Y:S01]  /*1a90*/  IMAD.U32 R5, RZ, RZ, UR13 ;  /* 0x0000000dff057e24 */ /* 0x000fe2000f8e00ff */
[----:B------:R-:W0:Y:S05]  /*1aa0*/  @!P4 LDG.E.64 R6, desc[UR16][R6.64] ;  /* 0x000000100606c981 */ /* 0x000e2a000c1e1b00 */
[----:B------:R-:W4:Y:S01]  /*1ab0*/  @!P2 LDG.E.64 R4, desc[UR16][R4.64] ;  /* 0x000000100404a981 */ /* 0x000f22000c1e1b00 */
[----:B------:R-:W-:-:S04]  /*1ac0*/  MOV R3, UR5 ;  /* 0x0000000500037c02 */ /* 0x000fc80008000f00 */
[----:B------:R-:W-:-:S04]  /*1ad0*/  IADD3 R3, PT, PT, R3, 0x2, RZ ;  /* 0x0000000203037810 */ /* 0x000fc80007ffe0ff */
[----:B------:R-:W-:Y:S01]  /*1ae0*/  R2UR UR5, R3 ;  /* 0x00000000030572ca */ /* 0x000fe200000e0000 */
[----:B0--3--:R-:W-:Y:S01]  /*1af0*/  @!P4 FADD.FTZ R20, R20, R6 ;  /* 0x000000061414c221 */ /* 0x009fe20000010000 */
[----:B------:R-:W-:-:S03]  /*1b00*/  @!P4 FADD.FTZ R21, R21, R7 ;  /* 0x000000071515c221 */ /* 0x000fc60000010000 */
[----:B----4-:R-:W-:Y:S01]  /*1b10*/  @!P2 FADD.FTZ R20, R20, R4 ;  /* 0x000000041414a221 */ /* 0x010fe20000010000 */
[----:B------:R-:W-:-:S09]  /*1b20*/  @!P2 FADD.FTZ R21, R21, R5 ;  /* 0x000000051515a221 */ /* 0x000fd20000010000 */
.L_x_2290:
        /* <DEDUP_REMOVED lines=13> */
.L_x_2291:
[----:B------:R-:W-:Y:S05]  /*1c00*/  BSYNC.RECONVERGENT B0 ;  /* 0x0000000000007941 */ /* 0x000fea0003800200 */
.L_x_2284:
[----:B------:R-:W4:Y:S01]  /*1c10*/  S2UR UR11, SR_CgaCtaId ;  /* 0x00000000000b79c3 */ /* 0x000f220000008800 */
[----:B------:R-:W5:Y:S01]  /*1c20*/  LDCU UR12, c[0x0][0x414] ;  /* 0x00008280ff0c77ac */ /* 0x000f620008000800 */
[----:B------:R-:W-:Y:S01]  /*1c30*/  MOV R3, UR9 ;  /* 0x0000000900037c02 */ /* 0x000fe20008000f00 */
[----:B------:R-:W-:-:S05]  /*1c40*/  UMOV UR5, 0x400 ;  /* 0x0000040000057882 */ /* 0x000fca0000000000 */
[----:B------:R-:W0:Y:S01]  /*1c50*/  @P0 LDC.64 R4, c[0x0][0x388] ;  /* 0x0000e200ff040b82 */ /* 0x000e220000000a00 */
[----:B-----5:R-:W-:Y:S01]  /*1c60*/  @P0 FMUL.FTZ R6, R20, UR12 ;  /* 0x0000000c14060c20 */ /* 0x020fe20008410000 */
[----:B-1----:R-:W-:Y:S01]  /*1c70*/  @P0 FMUL.FTZ R7, R21, UR12 ;  /* 0x0000000c15070c20 */ /* 0x002fe20008410000 */
[----:B----4-:R-:W-:Y:S01]  /*1c80*/  ULEA UR5, UR11, UR5, 0x18 ;  /* 0x000000050b057291 */ /* 0x010fe2000f8ec0ff */
[----:B0-----:R-:W-:-:S08]  /*1c90*/  @P0 IMAD.WIDE R4, R3, 0x8, R4 ;  /* 0x0000000803040825 */ /* 0x001fd000078e0204 */
[----:B------:R3:W-:Y:S04]  /*1ca0*/  @!P3 STS.64 [UR5+0x30], R20 ;  /* 0x00003014ff00b988 */ /* 0x0007e80008000a05 */
[----:B------:R0:W-:Y:S01]  /*1cb0*/  @P0 STG.E.64 desc[UR16][R4.64], R6 ;  /* 0x0000000604000986 */ /* 0x0001e2000c101b10 */
[----:B------:R-:W-:Y:S01]  /*1cc0*/  BAR.SYNC.DEFER_BLOCKING 0x0 ;  /* 0x0000000000007b1d */ /* 0x000fe20000010000 */
[----:B---3--:R-:W-:-:S07]  /*1cd0*/  IADD3 R20, PT, PT, R28, UR10, RZ ;  /* 0x0000000a1c147c10 */ /* 0x008fce000fffe0ff */
[----:B0-----:R-:W0:Y:S01]  /*1ce0*/  LDC.64 R6, c[0x0][0x398] ;  /* 0x0000e600ff067b82 */ /* 0x001e220000000a00 */
[----:B------:R-:W1:Y:S01]  /*1cf0*/  LDS.64 R4, [UR5+0x30] ;  /* 0x00003005ff047984 */ /* 0x000e620008000a00 */
[----:B0-----:R-:W-:-:S05]  /*1d00*/  IMAD.WIDE R6, R20, 0x2, R6 ;  /* 0x0000000214067825 */ /* 0x001fca00078e0206 */
[----:B------:R-:W3:Y:S04]  /*1d10*/  LDG.E.U16 R21, desc[UR16][R6.64] ;  /* 0x0000001006157981 */ /* 0x000ee8000c1e1500 */
[----:B------:R-:W4:Y:S01]  /*1d20*/  LDG.E.U16 R6, desc[UR16][R6.64+0x2] ;  /* 0x0000021006067981 */ /* 0x000f22000c1e1500 */
[----:B-1----:R-:W-:-:S04]  /*1d30*/  FMUL.FTZ R3, R4, UR12 ;  /* 0x0000000c04037c20 */ /* 0x002fc80008410000 */
[----:B--2---:R-:W-:-:S04]  /*1d40*/  FMUL.FTZ R22, R3, R3 ;  /* 0x0000000303167220 */ /* 0x004fc80000410000 */
[----:B------:R-:W-:Y:S02]  /*1d50*/  FFMA.FTZ R22, R5, UR12, -R22 ;  /* 0x0000000c05167c23 */ /* 0x000fe40008010816 */
[----:B------:R-:W0:Y:S02]  /*1d60*/  LDC.64 R4, c[0x0][0x3a0] ;  /* 0x0000e800ff047b82 */ /* 0x000e240000000a00 */
[----:B0-----:R-:W-:-:S05]  /*1d70*/  IMAD.WIDE R4, R20, 0x2, R4 ;  /* 0x0000000214047825 */ /* 0x001fca00078e0204 */
[----:B------:R-:W2:Y:S04]  /*1d80*/  LDG.E.U16 R20, desc[UR16][R4.64] ;  /* 0x0000001004147981 */ /* 0x000ea8000c1e1500 */
[----:B------:R3:W5:Y:S01]  /*1d90*/  LDG.E.U16 R23, desc[UR16][R4.64+0x2] ;  /* 0x0000021004177981 */ /* 0x000762000c1e1500 */
        /* <DEDUP_REMOVED lines=11> */
[----:B---3--:R-:W-:Y:S02]  /*1e50*/  SHF.L.U32 R4, R21, 0x10, RZ ;  /* 0x0000001015047819 */ /* 0x008fe400000006ff */
[----:B----4-:R-:W-:Y:S01]  /*1e60*/  SHF.L.U32 R5, R6, 0x10, RZ ;  /* 0x0000001006057819 */ /* 0x010fe200000006ff */
[----:B--2---:R-:W-:Y:S01]  /*1e70*/  IMAD.U32 R6, R20, 0x10000, RZ ;  /* 0x0001000014067824 */ /* 0x004fe200078e00ff */
        /* <DEDUP_REMOVED lines=21> */
[----:B------:R-:W-:-:S03]  /*1fd0*/  FFMA.FTZ R18, R4, R19, R6 ;  /* 0x0000001304127223 */ /* 0x000fc60000010006 */
[----:B------:R-:W-:-:S05]  /*1fe0*/  FFMA.FTZ R19, R5, R20, R7 ;  /* 0x0000001405137223 */ /* 0x000fca0000010007 */
[----:B------:R0:W-:Y:S02]  /*1ff0*/  STG.E.64 desc[UR16][R22.64], R18 ;  /* 0x0000001216007986 */ /* 0x0001e4000c101b10 */
.L_x_2295:
[----:B------:R-:W-:Y:S05]  /*2000*/  BSYNC.RECONVERGENT B1 ;  /* 0x0000000000017941 */ /* 0x000fea0003800200 */
.L_x_2294:
        /* <DEDUP_REMOVED lines=20> */
[----:B------:R-:W-:-:S03]  /*2150*/  FFMA.FTZ R12, R4, R13, R6 ;  /* 0x0000000d040c7223 */ /* 0x000fc60000010006 */
[----:B------:R-:W-:-:S05]  /*2160*/  FFMA.FTZ R13, R5, R18, R7 ;  /* 0x00000012050d7223 */ /* 0x000fca0000010007 */
[----:B------:R0:W-:Y:S02]  /*2170*/  STG.E.64 desc[UR16][R20.64], R12 ;  /* 0x0000000c14007986 */ /* 0x0001e4000c101b10 */
.L_x_2297:
[----:B------:R-:W-:Y:S05]  /*2180*/  BSYNC.RECONVERGENT B1 ;  /* 0x0000000000017941 */ /* 0x000fea0003800200 */
.L_x_2296:
        /* <DEDUP_REMOVED lines=23> */
[----:B------:R-:W-:Y:S01]  /*2300*/  FFMA.FTZ R12, R4, R13, R6 ;  /* 0x0000000d040c7223 */ /* 0x000fe20000010006 */
[----:B------:R-:W-:-:S05]  /*2310*/  FFMA.FTZ R13, R5, R14, R7 ;  /* 0x0000000e050d7223 */ /* 0x000fca0000010007 */
[----:B------:R0:W-:Y:S02]  /*2320*/  STG.E.64 desc[UR16][R18.64], R12 ;  /* 0x0000000c12007986 */ /* 0x0001e4000c101b10 */
.L_x_2299:
[----:B------:R-:W-:Y:S05]  /*2330*/  BSYNC.RECONVERGENT B1 ;  /* 0x0000000000017941 */ /* 0x000fea0003800200 */
.L_x_2298:
[----:B------:R-:W-:Y:S05]  /*2340*/  @P2 BRA `(.L_x_2300) ;  /* 0x00000008004c2947 */ /* 0x000fea0003800000 */
[----:B------:R-:W1:Y:S01]  /*2350*/  LDCU.64 UR10, c[0x0][0x3e0] ;  /* 0x00007c00ff0a77ac */ /* 0x000e620008000a00 */
[----:B------:R-:W-:Y:S01]  /*2360*/  MOV R9, R11 ;  /* 0x0000000b00097202 */ /* 0x000fe20000000f00 */
[C---:B------:R-:W-:Y:S01]  /*2370*/  FADD.FTZ R16, -R3.reuse, R16 ;  /* 0x0000001003107221 */ /* 0x040fe20000010100 */
[----:B------:R-:W-:Y:S01]  /*2380*/  FADD.FTZ R17, -R3, R17 ;  /* 0x0000001103117221 */ /* 0x000fe20000010100 */
[----:B------:R-:W2:Y:S02]  /*2390*/  LDCU.64 UR12, c[0x0][0x380] ;  /* 0x00007000ff0c77ac */ /* 0x000ea40008000a00 */
[----:B------:R-:W-:Y:S01]  /*23a0*/  FMUL.FTZ R3, R16, UR5 ;  /* 0x0000000510037c20 */ /* 0x000fe20008410000 */
[----:B0-----:R-:W-:-:S03]  /*23b0*/  FMUL.FTZ R12, R17, UR5 ;  /* 0x00000005110c7c20 */ /* 0x001fc60008410000 */
[----:B------:R-:W-:Y:S01]  /*23c0*/  FFMA.FTZ R4, R4, R3, R6 ;  /* 0x0000000304047223 */ /* 0x000fe20000010006 */
        /* <DEDUP_REMOVED lines=9> */
.L_x_2293:
        /* <DEDUP_REMOVED lines=12> */
[----:B------:R-:W-:Y:S01]  /*2520*/  FFMA.FTZ R19, R5, R19, R7 ;  /* 0x0000001305137223 */ /* 0x000fe20000010007 */
        /* <DEDUP_REMOVED lines=19> */
.L_x_2302:
[----:B------:R-:W-:Y:S05]  /*2660*/  BSYNC.RECONVERGENT B1 ;  /* 0x0000000000017941 */ /* 0x000fea0003800200 */
.L_x_2301:
        /* <DEDUP_REMOVED lines=12> */
[----:B------:R-:W-:-:S04]  /*2730*/  FFMA.FTZ R13, R5, R22, R7 ;  /* 0x00000016050d7223 */ /* 0x000fc80000010007 */
        /* <DEDUP_REMOVED lines=20> */
.L_x_2304:
[----:B------:R-:W-:Y:S05]  /*2880*/  BSYNC.RECONVERGENT B1 ;  /* 0x0000000000017941 */ /* 0x000fea0003800200 */
.L_x_2303:
        /* <DEDUP_REMOVED lines=8> */
[C---:B------:R-:W-:Y:S01]  /*2910*/  FADD.FTZ R14, -R3.reuse, R14 ;  /* 0x0000000e030e7221 */ /* 0x040fe20000010100 */
[----:B------:R-:W-:Y:S01]  /*2920*/  MOV R12, R8 ;  /* 0x00000008000c7202 */ /* 0x000fe20000000f00 */
[----:B------:R-:W1:Y:S01]  /*2930*/  LDCU.64 UR14, c[0x0][0x380] ;  /* 0x00007000ff0e77ac */ /* 0x000e620008000a00 */
[----:B------:R-:W-:-:S04]  /*2940*/  FADD.FTZ R15, -R3, R15 ;  /* 0x0000000f030f7221 */ /* 0x000fc80000010100 */
[----:B------:R-:W-:Y:S01]  /*2950*/  FMUL.FTZ R22, R15, UR5 ;  /* 0x000000050f167c20 */ /* 0x000fe20008410000 */
[----:B0-----:R-:W-:-:S04]  /*2960*/  IMAD R13, R13, UR12, RZ ;  /* 0x0000000c0d0d7c24 */ /* 0x001fc8000f8e02ff */
[C---:B------:R-:W-:Y:S02]  /*2970*/  IMAD R19, R24.reuse, UR13, R13 ;  /* 0x0000000d18137c24 */ /* 0x040fe4000f8e020d */
[----:B------:R-:W-:Y:S02]  /*2980*/  IMAD.MOV.U32 R13, RZ, RZ, R11 ;  /* 0x000000ffff0d7224 */ /* 0x000fe400078e000b */
[----:B------:R-:W-:-:S05]  /*2990*/  IMAD.WIDE.U32 R12, R24, UR12, R12 ;  /* 0x0000000c180c7c25 */ /* 0x000fca000f8e000c */
[----:B------:R-:W-:Y:S01]  /*29a0*/  IADD3 R19, PT, PT, R13, R19, RZ ;  /* 0x000000130d137210 */ /* 0x000fe20007ffe0ff */
[----:B------:R-:W-:Y:S01]  /*29b0*/  FMUL.FTZ R13, R14, UR5 ;  /* 0x000000050e0d7c20 */ /* 0x000fe20008410000 */
[----:B-1----:R-:W-:-:S04]  /*29c0*/  LEA R18, P1, R12, UR14, 0x2 ;  /* 0x0000000e0c127c11 */ /* 0x002fc8000f8210ff */
[----:B------:R-:W-:Y:S01]  /*29d0*/  LEA.HI.X R19, R12, UR15, R19, 0x2, P1 ;  /* 0x0000000f0c137c11 */ /* 0x000fe200088f1413 */
        /* <DEDUP_REMOVED lines=13> */
.L_x_2306:
[----:B------:R-:W-:Y:S05]  /*2ab0*/  BSYNC.RECONVERGENT B1 ;  /* 0x0000000000017941 */ /* 0x000fea0003800200 */
.L_x_2305:
[----:B------:R-:W-:Y:S05]  /*2ac0*/  @P2 BRA `(.L_x_2300) ;  /* 0x00000000006c2947 */ /* 0x000fea0003800000 */
[C---:B------:R-:W-:Y:S01]  /*2ad0*/  FADD.FTZ R16, -R3.reuse, R16 ;  /* 0x0000001003107221 */ /* 0x040fe20000010100 */
[----:B------:R-:W-:Y:S01]  /*2ae0*/  FADD.FTZ R3, -R3, R17 ;  /* 0x0000001103037221 */ /* 0x000fe20000010100 */
[----:B------:R-:W1:Y:S02]  /*2af0*/  LDCU.64 UR10, c[0x0][0x3e0] ;  /* 0x00007c00ff0a77ac */ /* 0x000e640008000a00 */
[----:B------:R-:W-:Y:S01]  /*2b00*/  FMUL.FTZ R9, R16, UR5 ;  /* 0x0000000510097c20 */ /* 0x000fe20008410000 */
[----:B------:R-:W2:Y:S03]  /*2b10*/  LDCU.64 UR12, c[0x0][0x380] ;  /* 0x00007000ff0c77ac */ /* 0x000ea60008000a00 */
[----:B------:R-:W-:Y:S01]  /*2b20*/  FFMA.FTZ R4, R4, R9, R6 ;  /* 0x0000000904047223 */ /* 0x000fe20000010006 */
[----:B------:R-:W-:-:S03]  /*2b30*/  FMUL.FTZ R6, R3, UR5 ;  /* 0x0000000503067c20 */ /* 0x000fc60008410000 */
[----:B------:R-:W-:Y:S01]  /*2b40*/  FMUL.FTZ R3, R4, -1.4426950216293334961 ;  /* 0xbfb8aa3b04037820 */ /* 0x000fe20000410000 */
[----:B------:R-:W-:Y:S01]  /*2b50*/  FFMA.FTZ R5, R5, R6, R7 ;  /* 0x0000000605057223 */ /* 0x000fe20000010007 */
[----:B------:R-:W-:Y:S02]  /*2b60*/  MOV R6, R8 ;  /* 0x0000000800067202 */ /* 0x000fe40000000f00 */
[----:B------:R-:W-:Y:S01]  /*2b70*/  MOV R7, R11 ;  /* 0x0000000b00077202 */ /* 0x000fe20000000f00 */
[----:B------:R-:W-:Y:S01]  /*2b80*/  FMUL.FTZ R9, R5, -1.4426950216293334961 ;  /* 0xbfb8aa3b05097820 */ /* 0x000fe20000410000 */
[----:B------:R-:W3:Y:S01]  /*2b90*/  MUFU.EX2 R3, R3 ;  /* 0x0000000300037308 */ /* 0x000ee20000000800 */
[----:B-1----:R-:W-:Y:S02]  /*2ba0*/  IMAD R21, R21, UR10, RZ ;  /* 0x0000000a15157c24 */ /* 0x002fe4000f8e02ff */
[C---:B------:R-:W-:Y:S02]  /*2bb0*/  IMAD.WIDE.U32 R6, R20.reuse, UR10, R6 ;  /* 0x0000000a14067c25 */ /* 0x040fe4000f8e0006 */
[----:B------:R-:W1:Y:S02]  /*2bc0*/  MUFU.EX2 R9, R9 ;  /* 0x0000000900097308 */ /* 0x000e640000000800 */
[----:B------:R-:W-:Y:S01]  /*2bd0*/  IMAD R21, R20, UR11, R21 ;  /* 0x0000000b14157c24 */ /* 0x000fe2000f8e0215 */
[----:B--2---:R-:W-:-:S04]  /*2be0*/  LEA R8, P1, R6, UR12, 0x2 ;  /* 0x0000000c06087c11 */ /* 0x004fc8000f8210ff */
[----:B------:R-:W-:Y:S01]  /*2bf0*/  IADD3 R21, PT, PT, R7, R21, RZ ;  /* 0x0000001507157210 */ /* 0x000fe20007ffe0ff */
[----:B---3--:R-:W-:-:S04]  /*2c00*/  FADD.FTZ R10, R3, 1 ;  /* 0x3f800000030a7421 */ /* 0x008fc80000010000 */
[----:B0-----:R-:W0:Y:S01]  /*2c10*/  MUFU.RCP R13, R10 ;  /* 0x0000000a000d7308 */ /* 0x001e220000001000 */
[----:B-1----:R-:W-:Y:S01]  /*2c20*/  FADD.FTZ R12, R9, 1 ;  /* 0x3f800000090c7421 */ /* 0x002fe20000010000 */
[----:B------:R-:W-:-:S06]  /*2c30*/  LEA.HI.X R9, R6, UR13, R21, 0x2, P1 ;  /* 0x0000000d06097c11 */ /* 0x000fcc00088f1415 */
[----:B------:R-:W1:Y:S01]  /*2c40*/  MUFU.RCP R12, R12 ;  /* 0x0000000c000c7308 */ /* 0x000e620000001000 */
[----:B0-----:R-:W-:Y:S01]  /*2c50*/  FMUL.FTZ R4, R4, R13 ;  /* 0x0000000d04047220 */ /* 0x001fe20000410000 */
[----:B-1----:R-:W-:-:S05]  /*2c60*/  FMUL.FTZ R5, R5, R12 ;  /* 0x0000000c05057220 */ /* 0x002fca0000410000 */
[----:B------:R2:W-:Y:S02]  /*2c70*/  STG.E.64 desc[UR16][R8.64], R4 ;  /* 0x0000000408007986 */ /* 0x0005e4000c101b10 */
.L_x_2300:
[----:B------:R-:W-:Y:S05]  /*2c80*/  BSYNC.RECONVERGENT B0 ;  /* 0x0000000000007941 */ /* 0x000fea0003800200 */
.L_x_2292:
[----:B------:R-:W-:Y:S02]  /*2c90*/  UIADD3 UR9, UPT, UPT, UR21, UR9, URZ ;  /* 0x0000000915097290 */ /* 0x000fe4000fffe0ff */
[----:B------:R-:W-:Y:S02]  /*2ca0*/  UIADD3 UR4, UPT, UPT, UR4, 0x1, URZ ;  /* 0x0000000104047890 */ /* 0x000fe4000fffe0ff */
[----:B------:R-:W-:-:S09]  /*2cb0*/  UISETP.GE.AND UP1, UPT, UR9, UR7, UPT ;  /* 0x000000070900728c */ /* 0x000fd2000bf26270 */
[----:B------:R-:W-:Y:S05]  /*2cc0*/  BRA.U !UP1, `(.L_x_2307) ;  /* 0xffffffd509587547 */ /* 0x000fea000b83ffff */
[----:B------:R-:W-:Y:S05]  /*2cd0*/  EXIT ;  /* 0x000000000000794d */ /* 0x000fea0003800000 */
.L_x_2308:
        /* <DEDUP_REMOVED lines=10> */
.L_x_2533:


//--------------------- .text._Z35group_norm_nhwc_fwd_one_pass_kernelI11Fp32IOBf16WLi512ELi4ELi128EEv26Group_norm_nhwc_fwd_params --------------------------
	.section	.text._Z35group_norm_nhwc_fwd_one_pass_kernelI11Fp32IOBf16WLi512ELi4ELi128EEv26Group_norm_nhwc_fwd_params,"ax",@progbits
	.align	128
        .global         _Z35group_norm_nhwc_fwd_one_pass_kernelI11Fp32IOBf16WLi512ELi4ELi128EEv26Group_norm_nhwc_fwd_params
        .type           _Z35group_norm_nhwc_fwd_one_pass_kernelI11Fp32IOBf16WLi512ELi4ELi128EEv26Group_norm_nhwc_fwd_params,@function
        .size           _Z35group_norm_nhwc_fwd_one_pass_kernelI11Fp32IOBf16WLi512ELi4ELi128EEv26Group_norm_nhwc_fwd_params,(.L_x_2534 - _Z35group_norm_nhwc_fwd_one_pass_kernelI11Fp32IOBf16WLi512ELi4ELi128EEv26Group_norm_nhwc_fwd_params)
        .other          _Z35group_norm_nhwc_fwd_one_pass_kernelI11Fp32IOBf16WLi512ELi4ELi128EEv26Group_norm_nhwc_fwd_params,@"STO_CUDA_ENTRY STV_DEFAULT"
_Z35group_norm_nhwc_fwd_one_pass_kernelI11Fp32IOBf16WLi512ELi4ELi128EEv26Group_norm_nhwc_fwd_params:
.text._Z35group_norm_nhwc_fwd_one_pass_kernelI11Fp32IOBf16WLi512ELi4ELi128EEv26Group_norm_nhwc_fwd_params:
        /* <DEDUP_REMOVED lines=42> */
.L_x_2352:
[----:B-1----:R-:W1:Y:S01]  /*02a0*/  LDCU UR5, c[0x0][0x3f8] ;  /* 0x00007f00ff0577ac */ /* 0x002e620008000800 */
[----:B0-234-:R-:W-:Y:S01]  /*02b0*/  IABS R20, UR9 ;  /* 0x0000000900147c13 */ /* 0x01dfe20008000000 */
[C---:B------:R-:W-:Y:S01]  /*02c0*/  VIADD R27, R38.reuse, 0xc0 ;  /* 0x000000c0261b7836 */ /* 0x040fe20000000000 */
[C---:B------:R-:W-:Y:S01]  /*02d0*/  IADD3 R25, PT, PT, R38.reuse, 0x40, RZ ;  /* 0x0000004026197810 */ /* 0x040fe20007ffe0ff */
[----:B------:R-:W2:Y:S01]  /*02e0*/  LDCU.64 UR18, c[0x0][0x3e8] ;  /* 0x00007d00ff1277ac */ /* 0x000ea20008000a00 */
[----:B------:R-:W-:Y:S02]  /*02f0*/  IADD3 R32, PT, PT, R38, 0x80, RZ ;  /* 0x0000008026207810 */ /* 0x000fe40007ffe0ff */
[----:B------:R-:W-:Y:S02]  /*0300*/  SHF.R.S32.HI R31, RZ, 0x1f, R27 ;  /* 0x0000001fff1f7819 */ /* 0x000fe4000001141b */
[----:B------:R-:W-:Y:S02]  /*0310*/  SHF.R.S32.HI R33, RZ, 0x1f, R25 ;  /* 0x0000001fff217819 */ /* 0x000fe40000011419 */
[----:B------:R-:W-:-:S02]  /*0320*/  SHF.R.S32.HI R29, RZ, 0x1f, R32 ;  /* 0x0000001fff1d7819 */ /* 0x000fc40000011420 */
[----:B-1----:R-:W-:-:S04]  /*0330*/  MOV R12, UR5 ;  /* 0x00000005000c7c02 */ /* 0x002fc80008000f00 */
        /* <DEDUP_REMOVED lines=36> */
[----:B------:R-:W-:Y:S02]  /*0580*/  ISETP.GE.U32.AND P1, PT, R12, R15, PT ;  /* 0x0000000f0c00720c */ /* 0x000fe40003f26070 */
[----:B------:R-:W5:Y:S01]  /*0590*/  @!P4 LDC.64 R12, c[0x0][0x3e0] ;  /* 0x0000f800ff0ccb82 */ /* 0x000f620000000a00 */
[----:B----4-:R-:W-:-:S10]  /*05a0*/  MOV R15, UR12 ;  /* 0x0000000c000f7c02 */ /* 0x010fd40008000f00 */
[----:B------:R-:W-:Y:S01]  /*05b0*/  VOTEU.ANY UP2, P1 ;  /* 0x0000000000ff7886 */ /* 0x000fe20000840100 */
[----:B------:R-:W-:-:S04]  /*05c0*/  ISETP.GE.U32.AND P1, PT, R38, UR18, PT ;  /* 0x0000001226007c0c */ /* 0x000fc8000bf26070 */
[----:B------:R-:W-:Y:S01]  /*05d0*/  @UP2 UIADD3 UR11, UPT, UPT, UR11, 0x1, URZ ;  /* 0x000000010b0b2890 */ /* 0x000fe2000fffe0ff */
[----:B------:R-:W-:Y:S01]  /*05e0*/  ISETP.GE.AND.EX P1, PT, R5, UR19, PT, P1 ;  /* 0x0000001305007c0c */ /* 0x000fe2000bf26310 */
[----:B------:R-:W-:Y:S02]  /*05f0*/  UISETP.NE.AND UP2, UPT, UR5, URZ, UPT ;  /* 0x000000ff0500728c */ /* 0x000fe4000bf45270 */
[----:B------:R-:W-:Y:S01]  /*0600*/  @!UP1 UIADD3 UR11, UPT, UPT, -UR11, URZ, URZ ;  /* 0x000000ff0b0b9290 */ /* 0x000fe2000fffe1ff */
[----:B-----5:R-:W-:-:S04]  /*0610*/  @!P4 IMAD R24, R31, R12, RZ ;  /* 0x0000000c1f18c224 */ /* 0x020fc800078e02ff */
        /* <DEDUP_REMOVED lines=42> */
[----:B------:R-:W-:Y:S01]  /*08c0*/  @!P2 MOV R31, R41 ;  /* 0x00000029001fa202 */ /* 0x000fe20000000f00 */
[----:B------:R-:W-:Y:S01]  /*08d0*/  @!P3 IMAD.IADD R33, R35, 0x1, R15 ;  /* 0x000000012321b824 */ /* 0x000fe200078e020f */
[----:B------:R3:W4:Y:S01]  /*08e0*/  @!P5 LDG.E.64 R22, desc[UR16][R28.64] ;  /* 0x000000101c16d981 */ /* 0x000722000c1e1b00 */
[----:B-1----:R-:W-:Y:S01]  /*08f0*/  @!P3 LEA R32, P6, R34, R12, 0x2 ;  /* 0x0000000c2220b211 */ /* 0x002fe200078c10ff */
[----:B------:R-:W1:Y:S01]  /*0900*/  @!P1 LDC.64 R14, c[0x0][0x390] ;  /* 0x0000e400ff0e9b82 */ /* 0x000e620000000a00 */
[----:B------:R-:W-:Y:S01]  /*0910*/  ISETP.GE.U32.AND P5, PT, R4, UR18, PT ;  /* 0x0000001204007c0c */ /* 0x000fe2000bfa6070 */
[-C--:B--2---:R-:W-:Y:S01]  /*0920*/  @!P2 IMAD R35, R7, R24.reuse, RZ ;  /* 0x000000180723a224 */ /* 0x084fe200078e02ff */
[----:B------:R-:W-:Y:S01]  /*0930*/  @!P3 LEA.HI.X R33, R34, R13, R33, 0x2, P6 ;  /* 0x0000000d2221b211 */ /* 0x000fe200030f1421 */
[----:B------:R-:W-:Y:S01]  /*0940*/  @!P2 IMAD.WIDE.U32 R30, R10, R24, R30 ;  /* 0x000000180a1ea225 */ /* 0x000fe200078e001e */
[----:B------:R-:W-:-:S03]  /*0950*/  ISETP.GE.AND.EX P5, PT, R11, UR19, PT, P5 ;  /* 0x000000130b007c0c */ /* 0x000fc6000bfa6350 */
[----:B------:R-:W-:Y:S01]  /*0960*/  @!P2 IMAD R35, R10, R25, R35 ;  /* 0x000000190a23a224 */ /* 0x000fe200078e0223 */
[----:B------:R-:W2:Y:S01]  /*0970*/  @!P4 LDC.64 R12, c[0x0][0x3e0] ;  /* 0x0000f800ff0ccb82 */ /* 0x000ea20000000a00 */
[----:B------:R-:W-:Y:S02]  /*0980*/  CS2R R24, SRZ ;  /* 0x0000000000187805 */ /* 0x000fe4000001ff00 */
[----:B-----5:R-:W-:Y:S02]  /*0990*/  @!P2 LEA R34, P6, R30, R18, 0x2 ;  /* 0x000000121e22a211 */ /* 0x020fe400078c10ff */
[----:B------:R-:W-:Y:S01]  /*09a0*/  @!P2 IADD3 R35, PT, PT, R31, R35, RZ ;  /* 0x000000231f23a210 */ /* 0x000fe20007ffe0ff */
[----:B0-----:R-:W-:Y:S01]  /*09b0*/  @!P1 IMAD R37, R5, R26, RZ ;  /* 0x0000001a05259224 */ /* 0x001fe200078e02ff */
[----:B---3--:R-:W-:Y:S01]  /*09c0*/  @!P1 MOV R28, R42 ;  /* 0x0000002a001c9202 */ /* 0x008fe20000000f00 */
[----:B------:R0:W3:Y:S01]  /*09d0*/  @!P3 LDG.E.64 R24, desc[UR16][R32.64] ;  /* 0x000000102018b981 */ /* 0x0000e2000c1e1b00 */
[----:B------:R-:W-:Y:S01]  /*09e0*/  @!P1 MOV R29, R41 ;  /* 0x00000029001d9202 */ /* 0x000fe20000000f00 */
[----:B------:R-:W-:Y:S01]  /*09f0*/  @!P1 IMAD R37, R38, R27, R37 ;  /* 0x0000001b26259224 */ /* 0x000fe200078e0225 */
[----:B------:R-:W-:-:S02]  /*0a00*/  @!P2 LEA.HI.X R35, R30, R19, R35, 0x2, P6 ;  /* 0x000000131e23a211 */ /* 0x000fc400030f1423 */
[----:B------:R-:W-:Y:S01]  /*0a10*/  ISETP.GE.U32.AND P3, PT, R6, UR18, PT ;  /* 0x0000001206007c0c */ /* 0x000fe2000bf66070 */
[----:B------:R-:W5:Y:S01]  /*0a20*/  @!P4 LDC.64 R30, c[0x0][0x390] ;  /* 0x0000e400ff1ecb82 */ /* 0x000f620000000a00 */
[----:B------:R-:W-:Y:S02]  /*0a30*/  @!P1 IMAD.WIDE.U32 R26, R38, R26, R28 ;  /* 0x0000001a261a9225 */ /* 0x000fe400078e001c */
        /* <DEDUP_REMOVED lines=28> */
[----:B------:R-:W-:Y:S01]  /*0c00*/  @!P3 MOV R33, R41 ;  /* 0x000000290021b202 */ /* 0x000fe20000000f00 */
[----:B------:R-:W-:Y:S02]  /*0c10*/  @!P3 IMAD.MOV.U32 R32, RZ, RZ, R42 ;  /* 0x000000ffff20b224 */ /* 0x000fe400078e002a */
        /* <DEDUP_REMOVED lines=83> */
.L_x_2310:
[----:B------:R-:W-:Y:S05]  /*1150*/  BSYNC.RECONVERGENT B0 ;  /* 0x0000000000007941 */ /* 0x000fea0003800200 */
.L_x_2309:
        /* <DEDUP_REMOVED lines=16> */
.L_x_2312:
[----:B------:R-:W-:Y:S05]  /*1260*/  BSYNC.RECONVERGENT B0 ;  /* 0x0000000000007941 */ /* 0x000fea0003800200 */
.L_x_2311:
        /* <DEDUP_REMOVED lines=33> */
.L_x_2315:
[----:B----4-:R-:W2:Y:S04]  /*1480*/  LDG.E.STRONG.GPU R14, desc[UR16][R12.64] ;  /* 0x000000100c0e7981 */ /* 0x010ea8000c1ef900 */
[----:B--2---:R-:W-:Y:S01]  /*1490*/  CCTL.IVALL ;  /* 0x00000000ff00798f */ /* 0x004fe20002000000 */
[----:B------:R-:W-:Y:S05]  /*14a0*/  YIELD ;  /* 0x0000000000007946 */ /* 0x000fea0003800000 */
[----:B------:R-:W-:-:S13]  /*14b0*/  ISETP.NE.AND P4, PT, R14, R37, PT ;  /* 0x000000250e00720c */ /* 0x000fda0003f85270 */
[----:B------:R-:W-:Y:S05]  /*14c0*/  @P4 BRA `(.L_x_2315) ;  /* 0xfffffffc00ec4947 */ /* 0x000fea000383ffff */
.L_x_2314:
        /* <DEDUP_REMOVED lines=15> */
.L_x_2317:
        /* <DEDUP_REMOVED lines=91> */
.L_x_2316:
        /* <DEDUP_REMOVED lines=29> */
[----:B------:R-:W-:Y:S01]  /*1d40*/  IMAD.U32 R12, RZ, RZ, UR12 ;  /* 0x0000000cff0c7e24 */ /* 0x000fe2000f8e00ff */
        /* <DEDUP_REMOVED lines=22> */
.L_x_2318:
        /* <DEDUP_REMOVED lines=28> */
.L_x_2319:
        /* <DEDUP_REMOVED lines=13> */
.L_x_2320:
[----:B------:R-:W-:Y:S05]  /*2140*/  BSYNC.RECONVERGENT B0 ;  /* 0x0000000000007941 */ /* 0x000fea0003800200 */
.L_x_2313:
[----:B------:R-:W4:Y:S01]  /*2150*/  S2UR UR11, SR_CgaCtaId ;  /* 0x00000000000b79c3 */ /* 0x000f220000008800 */
[----:B------:R-:W5:Y:S01]  /*2160*/  LDCU UR12, c[0x0][0x414] ;  /* 0x00008280ff0c77ac */ /* 0x000f620008000800 */
[----:B------:R-:W-:Y:S01]  /*2170*/  MOV R13, UR9 ;  /* 0x00000009000d7c02 */ /* 0x000fe20008000f00 */
[----:B------:R-:W-:-:S05]  /*2180*/  UMOV UR5, 0x400 ;  /* 0x0000040000057882 */ /* 0x000fca0000000000 */
[----:B------:R-:W0:Y:S08]  /*2190*/  @P0 LDC.64 R44, c[0x0][0x388] ;  /* 0x0000e200ff2c0b82 */ /* 0x000e300000000a00 */
[----:B------:R-:W3:Y:S01]  /*21a0*/  LDC.64 R14, c[0x0][0x3a0] ;  /* 0x0000e800ff0e7b82 */ /* 0x000ee20000000a00 */
[----:B-----5:R-:W-:Y:S01]  /*21b0*/  @P0 FMUL.FTZ R12, R18, UR12 ;  /* 0x0000000c120c0c20 */ /* 0x020fe20008410000 */
[----:B----4-:R-:W-:-:S06]  /*21c0*/  ULEA UR5, UR11, UR5, 0x18 ;  /* 0x000000050b057291 */ /* 0x010fcc000f8ec0ff */
[----:B-12---:R-:W1:Y:S01]  /*21d0*/  LDC.64 R36, c[0x0][0x398] ;  /* 0x0000e600ff247b82 */ /* 0x006e620000000a00 */
[----:B0-----:R-:W-:-:S04]  /*21e0*/  @P0 IMAD.WIDE R44, R13, 0x8, R44 ;  /* 0x000000080d2c0825 */ /* 0x001fc800078e022c */
[----:B------:R-:W-:Y:S01]  /*21f0*/  @P0 FMUL.FTZ R13, R19, UR12 ;  /* 0x0000000c130d0c20 */ /* 0x000fe20008410000 */
[----:B------:R-:W-:Y:S04]  /*2200*/  @!P3 STS.64 [UR5+0x30], R18 ;  /* 0x00003012ff00b988 */ /* 0x000fe80008000a05 */
[----:B------:R0:W-:Y:S02]  /*2210*/  @P0 STG.E.64 desc[UR16][R44.64], R12 ;  /* 0x0000000c2c000986 */ /* 0x0001e4000c101b10 */
[----:B0-----:R-:W-:-:S05]  /*2220*/  IADD3 R13, PT, PT, R39, UR10, RZ ;  /* 0x0000000a270d7c10 */ /* 0x001fca000fffe0ff */
[C---:B---3--:R-:W-:Y:S01]  /*2230*/  IMAD.WIDE R14, R13.reuse, 0x2, R14 ;  /* 0x000000020d0e7825 */ /* 0x048fe200078e020e */
[----:B------:R-:W-:Y:S03]  /*2240*/  BAR.SYNC.DEFER_BLOCKING 0x0 ;  /* 0x0000000000007b1d */ /* 0x000fe60000010000 */
[----:B-1----:R-:W-:-:S03]  /*2250*/  IMAD.WIDE R36, R13, 0x2, R36 ;  /* 0x000000020d247825 */ /* 0x002fc600078e0224 */
[----:B------:R-:W2:Y:S04]  /*2260*/  LDG.E.U16 R44, desc[UR16][R14.64] ;  /* 0x000000100e2c7981 */ /* 0x000ea8000c1e1500 */
[----:B------:R-:W3:Y:S04]  /*2270*/  LDG.E.U16 R18, desc[UR16][R36.64] ;  /* 0x0000001024127981 */ /* 0x000ee8000c1e1500 */
[----:B------:R0:W4:Y:S04]  /*2280*/  LDG.E.U16 R45, desc[UR16][R36.64+0x2] ;  /* 0x00000210242d7981 */ /* 0x000128000c1e1500 */
[----:B------:R2:W5:Y:S04]  /*2290*/  LDG.E.U16 R14, desc[UR16][R14.64+0x2] ;  /* 0x000002100e0e7981 */ /* 0x000568000c1e1500 */
        /* <DEDUP_REMOVED lines=13> */
[----:B0-----:R-:W-:Y:S01]  /*2370*/  IADD3 R36, PT, PT, R38, 0x40, RZ ;  /* 0x0000004026247810 */ /* 0x001fe20007ffe0ff */
[----:B------:R-:W-:Y:S01]  /*2380*/  UMOV UR10, 0x3f800000 ;  /* 0x3f800000000a7882 */ /* 0x000fe20000000000 */
[----:B-1----:R-:W-:-:S13]  /*2390*/  @P2 R2UR UR11, R12 ;  /* 0x000000000c0b22ca */ /* 0x002fda00000e0000 */
[----:B------:R-:W-:Y:S01]  /*23a0*/  @UP1 UMOV UR10, UR11 ;  /* 0x0000000b000a1c82 */ /* 0x000fe20008000000 */
[----:B--2---:R-:W-:Y:S02]  /*23b0*/  SHF.L.U32 R15, R44, 0x10, RZ ;  /* 0x000000102c0f7819 */ /* 0x004fe400000006ff */
[----:B---3--:R-:W-:Y:S02]  /*23c0*/  SHF.L.U32 R18, R18, 0x10, RZ ;  /* 0x0000001012127819 */ /* 0x008fe400000006ff */
[----:B----4-:R-:W-:Y:S01]  /*23d0*/  SHF.L.U32 R19, R45, 0x10, RZ ;  /* 0x000000102d137819 */ /* 0x010fe200000006ff */
[----:B-----5:R-:W-:Y:S01]  /*23e0*/  IMAD.U32 R14, R14, 0x10000, RZ ;  /* 0x000100000e0e7824 */ /* 0x020fe200078e00ff */
        /* <DEDUP_REMOVED lines=17> */
[----:B------:R-:W-:-:S03]  /*2500*/  FMUL.FTZ R13, R27, UR10 ;  /* 0x0000000a1b0d7c20 */ /* 0x000fc60008410000 */
[----:B------:R-:W-:Y:S01]  /*2510*/  LEA.HI.X R45, R12, UR13, R37, 0x2, P1 ;  /* 0x0000000d0c2d7c11 */ /* 0x000fe200088f1425 */
[----:B------:R-:W-:Y:S01]  /*2520*/  FMUL.FTZ R12, R26, UR10 ;  /* 0x0000000a1a0c7c20 */ /* 0x000fe20008410000 */
[----:B------:R-:W-:-:S03]  /*2530*/  FFMA.FTZ R13, R19, R13, R14 ;  /* 0x0000000d130d7223 */ /* 0x000fc6000001000e */
[----:B------:R-:W-:-:S05]  /*2540*/  FFMA.FTZ R12, R18, R12, R15 ;  /* 0x0000000c120c7223 */ /* 0x000fca000001000f */
[----:B------:R0:W-:Y:S02]  /*2550*/  STG.E.64 desc[UR16][R44.64], R12 ;  /* 0x0000000c2c007986 */ /* 0x0001e4000c101b10 */
.L_x_2324:
[----:B------:R-:W-:Y:S05]  /*2560*/  BSYNC.RECONVERGENT B1 ;  /* 0x0000000000017941 */ /* 0x000fea0003800200 */
.L_x_2323:
        /* <DEDUP_REMOVED lines=18> */
[----:B-1----:R-:W-:-:S03]  /*2690*/  LEA R26, P1, R12, UR18, 0x2 ;  /* 0x000000120c1a7c11 */ /* 0x002fc6000f8210ff */
[----:B------:R-:W-:Y:S01]  /*26a0*/  FFMA.FTZ R13, R19, R13, R14 ;  /* 0x0000000d130d7223 */ /* 0x000fe2000001000e */
[----:B------:R-:W-:Y:S01]  /*26b0*/  LEA.HI.X R27, R12, UR19, R27, 0x2, P1 ;  /* 0x000000130c1b7c11 */ /* 0x000fe200088f141b */
[----:B------:R-:W-:-:S04]  /*26c0*/  FMUL.FTZ R12, R22, UR10 ;  /* 0x0000000a160c7c20 */ /* 0x000fc80008410000 */
[----:B------:R-:W-:-:S05]  /*26d0*/  FFMA.FTZ R12, R18, R12, R15 ;  /* 0x0000000c120c7223 */ /* 0x000fca000001000f */
[----:B------:R0:W-:Y:S02]  /*26e0*/  STG.E.64 desc[UR16][R26.64], R12 ;  /* 0x0000000c1a007986 */ /* 0x0001e4000c101b10 */
.L_x_2326:
[----:B------:R-:W-:Y:S05]  /*26f0*/  BSYNC.RECONVERGENT B1 ;  /* 0x0000000000017941 */ /* 0x000fea0003800200 */
.L_x_2325:
        /* <DEDUP_REMOVED lines=31> */
[----:B------:R-:W-:-:S05]  /*28f0*/  FFMA.FTZ R12, R18, R23, R15 ;  /* 0x00000017120c7223 */ /* 0x000fca000001000f */
[----:B------:R0:W-:Y:S03]  /*2900*/  STG.E.64 desc[UR16][R24.64], R12 ;  /* 0x0000000c18007986 */ /* 0x0001e6000c101b10 */
.L_x_2328:
[----:B------:R-:W-:Y:S05]  /*2910*/  BSYNC.RECONVERGENT B1 ;  /* 0x0000000000017941 */ /* 0x000fea0003800200 */
.L_x_2327:
[----:B------:R-:W-:Y:S04]  /*2920*/  BSSY.RECONVERGENT B1, `(.L_x_2329) ;  /* 0x0000013000017945 */ /* 0x000fe80003800200 */
[----:B------:R-:W-:Y:S05]  /*2930*/  @P2 BRA `(.L_x_2330) ;  /* 0x0000000000442947 */ /* 0x000fea0003800000 */
[----:B------:R-:W1:Y:S01]  /*2940*/  LDCU.64 UR12, c[0x0][0x3e0] ;  /* 0x00007c00ff0c77ac */ /* 0x000e620008000a00 */
[----:B------:R-:W-:Y:S02]  /*2950*/  IMAD.MOV.U32 R23, RZ, RZ, R41 ;  /* 0x000000ffff177224 */ /* 0x000fe400078e0029 */
[----:B------:R-:W-:Y:S01]  /*2960*/  FADD.FTZ R20, R20, -UR5 ;  /* 0x8000000514147e21 */ /* 0x000fe20008010000 */
[----:B------:R-:W-:Y:S01]  /*2970*/  FADD.FTZ R21, R21, -UR5 ;  /* 0x8000000515157e21 */ /* 0x000fe20008010000 */
[----:B------:R-:W2:Y:S03]  /*2980*/  LDCU.64 UR18, c[0x0][0x380] ;  /* 0x00007000ff1277ac */ /* 0x000ea60008000a00 */
[----:B0-----:R-:W-:-:S04]  /*2990*/  FMUL.FTZ R13, R21, UR10 ;  /* 0x0000000a150d7c20 */ /* 0x001fc80008410000 */
[----:B------:R-:W-:Y:S01]  /*29a0*/  FFMA.FTZ R13, R19, R13, R14 ;  /* 0x0000000d130d7223 */ /* 0x000fe2000001000e */
[----:B-1----:R-:W-:Y:S01]  /*29b0*/  IMAD R12, R22, UR12, RZ ;  /* 0x0000000c160c7c24 */ /* 0x002fe2000f8e02ff */
[----:B------:R-:W-:-:S05]  /*29c0*/  MOV R22, R42 ;  /* 0x0000002a00167202 */ /* 0x000fca0000000f00 */
[----:B------:R-:W-:-:S04]  /*29d0*/  IMAD.WIDE.U32 R22, R37, UR12, R22 ;  /* 0x0000000c25167c25 */ /* 0x000fc8000f8e0016 */
[----:B------:R-:W-:Y:S02]  /*29e0*/  IMAD R37, R37, UR13, R12 ;  /* 0x0000000d25257c24 */ /* 0x000fe4000f8e020c */
[----:B------:R-:W-:Y:S01]  /*29f0*/  FMUL.FTZ R12, R20, UR10 ;  /* 0x0000000a140c7c20 */ /* 0x000fe20008410000 */
[----:B--2---:R-:W-:Y:S02]  /*2a00*/  LEA R20, P2, R22, UR18, 0x2 ;  /* 0x0000001216147c11 */ /* 0x004fe4000f8410ff */
[----:B------:R-:W-:Y:S01]  /*2a10*/  IADD3 R37, PT, PT, R23, R37, RZ ;  /* 0x0000002517257210 */ /* 0x000fe20007ffe0ff */
[----:B------:R-:W-:-:S03]  /*2a20*/  FFMA.FTZ R12, R18, R12, R15 ;  /* 0x0000000c120c7223 */ /* 0x000fc6000001000f */
[----:B------:R-:W-:-:S05]  /*2a30*/  LEA.HI.X R21, R22, UR19, R37, 0x2, P2 ;  /* 0x0000001316157c11 */ /* 0x000fca00090f1425 */
[----:B------:R1:W-:Y:S02]  /*2a40*/  STG.E.64 desc[UR16][R20.64], R12 ;  /* 0x0000000c14007986 */ /* 0x0003e4000c101b10 */
.L_x_2330:
[----:B------:R-:W-:Y:S05]  /*2a50*/  BSYNC.RECONVERGENT B1 ;  /* 0x0000000000017941 */ /* 0x000fea0003800200 */
.L_x_2329:
        /* <DEDUP_REMOVED lines=8> */
[----:B0-----:R-:W-:-:S04]  /*2ae0*/  FMUL.FTZ R12, R28, UR10 ;  /* 0x0000000a1c0c7c20 */ /* 0x001fc80008410000 */
[----:B------:R-:W-:Y:S01]  /*2af0*/  FFMA.FTZ R12, R18, R12, R15 ;  /* 0x0000000c120c7223 */ /* 0x000fe2000001000f */
[----:B--2---:R-:W-:Y:S02]  /*2b00*/  IMAD R13, R7, UR12, RZ ;  /* 0x0000000c070d7c24 */ /* 0x004fe4000f8e02ff */
[----:B------:R-:W-:-:S04]  /*2b10*/  IMAD.WIDE.U32 R20, R10, UR12, R20 ;  /* 0x0000000c0a147c25 */ /* 0x000fc8000f8e0014 */
[----:B------:R-:W-:Y:S01]  /*2b20*/  IMAD R13, R10, UR13, R13 ;  /* 0x0000000d0a0d7c24 */ /* 0x000fe2000f8e020d */
[----:B-1----:R-:W-:-:S04]  /*2b30*/  LEA R22, P1, R20, UR18, 0x2 ;  /* 0x0000001214167c11 */ /* 0x002fc8000f8210ff */
[----:B------:R-:W-:Y:S01]  /*2b40*/  IADD3 R21, PT, PT, R21, R13, RZ ;  /* 0x0000000d15157210 */ /* 0x000fe20007ffe0ff */
[----:B------:R-:W-:-:S03]  /*2b50*/  FMUL.FTZ R13, R29, UR10 ;  /* 0x0000000a1d0d7c20 */ /* 0x000fc60008410000 */
[----:B------:R-:W-:Y:S01]  /*2b60*/  LEA.HI.X R23, R20, UR19, R21, 0x2, P1 ;  /* 0x0000001314177c11 */ /* 0x000fe200088f1415 */
[----:B------:R-:W-:-:S05]  /*2b70*/  FFMA.FTZ R13, R19, R13, R14 ;  /* 0x0000000d130d7223 */ /* 0x000fca000001000e */
[----:B------:R2:W-:Y:S02]  /*2b80*/  STG.E.64 desc[UR16][R22.64], R12 ;  /* 0x0000000c16007986 */ /* 0x0005e4000c101b10 */
.L_x_2332:
[----:B------:R-:W-:Y:S05]  /*2b90*/  BSYNC.RECONVERGENT B1 ;  /* 0x0000000000017941 */ /* 0x000fea0003800200 */
.L_x_2331:
        /* <DEDUP_REMOVED lines=8> */
[----:B0-2---:R-:W-:-:S04]  /*2c20*/  FMUL.FTZ R12, R30, UR10 ;  /* 0x0000000a1e0c7c20 */ /* 0x005fc80008410000 */
[----:B------:R-:W-:Y:S01]  /*2c30*/  FFMA.FTZ R12, R18, R12, R15 ;  /* 0x0000000c120c7223 */ /* 0x000fe2000001000f */
[----:B---3--:R-:W-:Y:S02]  /*2c40*/  IMAD R13, R9, UR12, RZ ;  /* 0x0000000c090d7c24 */ /* 0x008fe4000f8e02ff */
        /* <DEDUP_REMOVED lines=8> */
.L_x_2334:
[----:B------:R-:W-:Y:S05]  /*2cd0*/  BSYNC.RECONVERGENT B1 ;  /* 0x0000000000017941 */ /* 0x000fea0003800200 */
.L_x_2333:
        /* <DEDUP_REMOVED lines=8> */
[----:B0-23--:R-:W-:-:S04]  /*2d60*/  FMUL.FTZ R12, R32, UR10 ;  /* 0x0000000a200c7c20 */ /* 0x00dfc80008410000 */
[----:B------:R-:W-:Y:S01]  /*2d70*/  FFMA.FTZ R12, R18, R12, R15 ;  /* 0x0000000c120c7223 */ /* 0x000fe2000001000f */
[----:B----4-:R-:W-:Y:S02]  /*2d80*/  IMAD R13, R11, UR12, RZ ;  /* 0x0000000c0b0d7c24 */ /* 0x010fe4000f8e02ff */
        /* <DEDUP_REMOVED lines=8> */
.L_x_2336:
[----:B------:R-:W-:Y:S05]  /*2e10*/  BSYNC.RECONVERGENT B1 ;  /* 0x0000000000017941 */ /* 0x000fea0003800200 */
.L_x_2335:
[----:B------:R-:W-:Y:S05]  /*2e20*/  @P4 BRA `(.L_x_2337) ;  /* 0x0000001000504947 */ /* 0x000fea0003800000 */
[----:B------:R-:W5:Y:S01]  /*2e30*/  LDCU.64 UR12, c[0x0][0x3e0] ;  /* 0x00007c00ff0c77ac */ /* 0x000f620008000a00 */
[----:B01234-:R-:W-:Y:S01]  /*2e40*/  MOV R12, R42 ;  /* 0x0000002a000c7202 */ /* 0x01ffe20000000f00 */
[----:B------:R-:W-:Y:S01]  /*2e50*/  FADD.FTZ R34, R34, -UR5 ;  /* 0x8000000522227e21 */ /* 0x000fe20008010000 */
[----:B------:R-:W-:Y:S01]  /*2e60*/  MOV R13, R41 ;  /* 0x00000029000d7202 */ /* 0x000fe20000000f00 */
[----:B------:R-:W0:Y:S01]  /*2e70*/  LDCU.64 UR14, c[0x0][0x380] ;  /* 0x00007000ff0e77ac */ /* 0x000e220008000a00 */
[----:B------:R-:W-:Y:S01]  /*2e80*/  FADD.FTZ R35, R35, -UR5 ;  /* 0x8000000523237e21 */ /* 0x000fe20008010000 */
[----:B------:R-:W-:-:S03]  /*2e90*/  FMUL.FTZ R34, R34, UR10 ;  /* 0x0000000a22227c20 */ /* 0x000fc60008410000 */
[----:B------:R-:W-:Y:S01]  /*2ea0*/  FMUL.FTZ R35, R35, UR10 ;  /* 0x0000000a23237c20 */ /* 0x000fe20008410000 */
[----:B------:R-:W-:-:S03]  /*2eb0*/  FFMA.FTZ R34, R18, R34, R15 ;  /* 0x0000002212227223 */ /* 0x000fc6000001000f */
[----:B------:R-:W-:Y:S01]  /*2ec0*/  FFMA.FTZ R35, R19, R35, R14 ;  /* 0x0000002313237223 */ /* 0x000fe2000001000e */
[----:B-----5:R-:W-:Y:S02]  /*2ed0*/  IMAD R21, R17, UR12, RZ ;  /* 0x0000000c11157c24 */ /* 0x020fe4000f8e02ff */
[----:B------:R-:W-:-:S04]  /*2ee0*/  IMAD.WIDE.U32 R12, R6, UR12, R12 ;  /* 0x0000000c060c7c25 */ /* 0x000fc8000f8e000c */
[----:B------:R-:W-:Y:S01]  /*2ef0*/  IMAD R21, R6, UR13, R21 ;  /* 0x0000000d06157c24 */ /* 0x000fe2000f8e0215 */
[----:B0-----:R-:W-:-:S03]  /*2f00*/  LEA R20, P1, R12, UR14, 0x2 ;  /* 0x0000000e0c147c11 */ /* 0x001fc6000f8210ff */
[----:B------:R-:W-:-:S05]  /*2f10*/  IMAD.IADD R21, R13, 0x1, R21 ;  /* 0x000000010d157824 */ /* 0x000fca00078e0215 */
[----:B------:R-:W-:-:S05]  /*2f20*/  LEA.HI.X R21, R12, UR15, R21, 0x2, P1 ;  /* 0x0000000f0c157c11 */ /* 0x000fca00088f1415 */
[----:B------:R0:W-:Y:S01]  /*2f30*/  STG.E.64 desc[UR16][R20.64], R34 ;  /* 0x0000002214007986 */ /* 0x0001e2000c101b10 */
[----:B------:R-:W-:Y:S05]  /*2f40*/  BRA `(.L_x_2337) ;  /* 0x0000001000087947 */ /* 0x000fea0003800000 */
.L_x_2322:
        /* <DEDUP_REMOVED lines=16> */
[----:B------:R-:W-:Y:S01]  /*3050*/  FMUL.FTZ R12, R26, UR10 ;  /* 0x0000000a1a0c7c20 */ /* 0x000fe20008410000 */
[----:B------:R-:W-:-:S03]  /*3060*/  FFMA.FTZ R13, R19, R13, R14 ;  /* 0x0000000d130d7223 */ /* 0x000fc6000001000e */
[----:B------:R-:W-:Y:S01]  /*3070*/  FFMA.FTZ R12, R18, R12, R15 ;  /* 0x0000000c120c7223 */ /* 0x000fe2000001000f */
[----:B------:R-:W-:-:S03]  /*3080*/  FMUL.FTZ R27, R13, -1.4426950216293334961 ;  /* 0xbfb8aa3b0d1b7820 */ /* 0x000fc60000410000 */
[----:B------:R-:W-:-:S03]  /*3090*/  FMUL.FTZ R26, R12, -1.4426950216293334961 ;  /* 0xbfb8aa3b0c1a7820 */ /* 0x000fc60000410000 */
[----:B------:R-:W1:Y:S04]  /*30a0*/  MUFU.EX2 R27, R27 ;  /* 0x0000001b001b7308 */ /* 0x000e680000000800 */
[----:B------:R-:W2:Y:S01]  /*30b0*/  MUFU.EX2 R26, R26 ;  /* 0x0000001a001a7308 */ /* 0x000ea20000000800 */
[----:B-1----:R-:W-:Y:S01]  /*30c0*/  FADD.FTZ R27, R27, 1 ;  /* 0x3f8000001b1b7421 */ /* 0x002fe20000010000 */
[----:B--2---:R-:W-:-:S03]  /*30d0*/  FADD.FTZ R37, R26, 1 ;  /* 0x3f8000001a257421 */ /* 0x004fc60000010000 */
[----:B------:R-:W1:Y:S08]  /*30e0*/  MUFU.RCP R26, R27 ;  /* 0x0000001b001a7308 */ /* 0x000e700000001000 */
[----:B------:R-:W2:Y:S01]  /*30f0*/  MUFU.RCP R37, R37 ;  /* 0x0000002500257308 */ /* 0x000ea20000001000 */
[----:B-1----:R-:W-:Y:S01]  /*3100*/  FMUL.FTZ R13, R13, R26 ;  /* 0x0000001a0d0d7220 */ /* 0x002fe20000410000 */
[----:B--2---:R-:W-:-:S05]  /*3110*/  FMUL.FTZ R12, R12, R37 ;  /* 0x000000250c0c7220 */ /* 0x004fca0000410000 */
[----:B------:R1:W-:Y:S02]  /*3120*/  STG.E.64 desc[UR16][R44.64], R12 ;  /* 0x0000000c2c007986 */ /* 0x0003e4000c101b10 */
.L_x_2339:
[----:B0-----:R-:W-:Y:S05]  /*3130*/  BSYNC.RECONVERGENT B1 ;  /* 0x0000000000017941 */ /* 0x001fea0003800200 */
.L_x_2338:
        /* <DEDUP_REMOVED lines=21> */
[----:B------:R-:W-:Y:S02]  /*3290*/  FMUL.FTZ R12, R22, UR10 ;  /* 0x0000000a160c7c20 */ /* 0x000fe40008410000 */
[----:B------:R-:W-:Y:S02]  /*32a0*/  FMUL.FTZ R27, R13, -1.4426950216293334961 ;  /* 0xbfb8aa3b0d1b7820 */ /* 0x000fe40000410000 */
        /* <DEDUP_REMOVED lines=11> */
.L_x_2341:
[----:B------:R-:W-:Y:S05]  /*3360*/  BSYNC.RECONVERGENT B1 ;  /* 0x0000000000017941 */ /* 0x000fea0003800200 */
.L_x_2340:
        /* <DEDUP_REMOVED lines=35> */
[----:B------:R-:W-:-:S05]  /*35a0*/  IMAD.WIDE.U32 R12, R37, UR12, R12 ;  /* 0x0000000c250c7c25 */ /* 0x000fca000f8e000c */
[----:B------:R-:W-:Y:S02]  /*35b0*/  IADD3 R23, PT, PT, R13, R23, RZ ;  /* 0x000000170d177210 */ /* 0x000fe40007ffe0ff */
[----:B------:R-:W2:Y:S01]  /*35c0*/  MUFU.RCP R24, R24 ;  /* 0x0000001800187308 */ /* 0x000ea20000001000 */
[----:B-1----:R-:W-:-:S04]  /*35d0*/  LEA R22, P5, R12, UR14, 0x2 ;  /* 0x0000000e0c167c11 */ /* 0x002fc8000f8a10ff */
[----:B------:R-:W-:Y:S01]  /*35e0*/  LEA.HI.X R23, R12, UR15, R23, 0x2, P5 ;  /* 0x0000000f0c177c11 */ /* 0x000fe2000a8f1417 */
[----:B0-----:R-:W-:Y:S01]  /*35f0*/  FMUL.FTZ R12, R36, R45 ;  /* 0x0000002d240c7220 */ /* 0x001fe20000410000 */
[----:B--2---:R-:W-:-:S05]  /*3600*/  FMUL.FTZ R13, R25, R24 ;  /* 0x00000018190d7220 */ /* 0x004fca0000410000 */
[----:B------:R0:W-:Y:S02]  /*3610*/  STG.E.64 desc[UR16][R22.64], R12 ;  /* 0x0000000c16007986 */ /* 0x0001e4000c101b10 */
.L_x_2343:
[----:B------:R-:W-:Y:S05]  /*3620*/  BSYNC.RECONVERGENT B1 ;  /* 0x0000000000017941 */ /* 0x000fea0003800200 */
.L_x_2342:
[----:B------:R-:W-:Y:S04]  /*3630*/  BSSY.RECONVERGENT B1, `(.L_x_2344) ;  /* 0x000001d000017945 */ /* 0x000fe80003800200 */
[----:B------:R-:W-:Y:S05]  /*3640*/  @P2 BRA `(.L_x_2345) ;  /* 0x00000000006c2947 */ /* 0x000fea0003800000 */
[----:B------:R-:W-:Y:S01]  /*3650*/  FADD.FTZ R20, R20, -UR5 ;  /* 0x8000000514147e21 */ /* 0x000fe20008010000 */
[----:B------:R-:W-:Y:S01]  /*3660*/  FADD.FTZ R21, R21, -UR5 ;  /* 0x8000000515157e21 */ /* 0x000fe20008010000 */
[----:B------:R-:W1:Y:S01]  /*3670*/  LDCU.64 UR12, c[0x0][0x3e0] ;  /* 0x00007c00ff0c77ac */ /* 0x000e620008000a00 */
[----:B0-----:R-:W-:Y:S02]  /*3680*/  IMAD.MOV.U32 R13, RZ, RZ, R41 ;  /* 0x000000ffff0d7224 */ /* 0x001fe400078e0029 */
        /* <DEDUP_REMOVED lines=23> */
.L_x_2345:
[----:B------:R-:W-:Y:S05]  /*3800*/  BSYNC.RECONVERGENT B1 ;  /* 0x0000000000017941 */ /* 0x000fea0003800200 */
.L_x_2344:
        /* <DEDUP_REMOVED lines=29> */
.L_x_2347:
[----:B------:R-:W-:Y:S05]  /*39e0*/  BSYNC.RECONVERGENT B1 ;  /* 0x0000000000017941 */ /* 0x000fea0003800200 */
.L_x_2346:
[----:B------:R-:W-:Y:S04]  /*39f0*/  BSSY.RECONVERGENT B1, `(.L_x_2348) ;  /* 0x000001d000017945 */ /* 0x000fe80003800200 */
[----:B------:R-:W-:Y:S05]  /*3a00*/  @P6 BRA `(.L_x_2349) ;  /* 0x00000000006c6947 */ /* 0x000fea0003800000 */
[----:B------:R-:W-:Y:S01]  /*3a10*/  FADD.FTZ R31, R31, -UR5 ;  /* 0x800000051f1f7e21 */ /* 0x000fe20008010000 */
[----:B------:R-:W-:Y:S01]  /*3a20*/  FADD.FTZ R30, R30, -UR5 ;  /* 0x800000051e1e7e21 */ /* 0x000fe20008010000 */
[----:B------:R-:W3:Y:S01]  /*3a30*/  LDCU.64 UR12, c[0x0][0x3e0] ;  /* 0x00007c00ff0c77ac */ /* 0x000ee20008000a00 */
[----:B012---:R-:W-:Y:S01]  /*3a40*/  MOV R13, R41 ;  /* 0x00000029000d7202 */ /* 0x007fe20000000f00 */
        /* <DEDUP_REMOVED lines=23> */
.L_x_2349:
[----:B------:R-:W-:Y:S05]  /*3bc0*/  BSYNC.RECONVERGENT B1 ;  /* 0x0000000000017941 */ /* 0x000fea0003800200 */
.L_x_2348:
[----:B------:R-:W-:Y:S04]  /*3bd0*/  BSSY.RECONVERGENT B1, `(.L_x_2350) ;  /* 0x000001d000017945 */ /* 0x000fe80003800200 */
[----:B------:R-:W-:Y:S05]  /*3be0*/  @P3 BRA `(.L_x_2351) ;  /* 0x00000000006c3947 */ /* 0x000fea0003800000 */
[----:B------:R-:W-:Y:S01]  /*3bf0*/  FADD.FTZ R32, R32, -UR5 ;  /* 0x8000000520207e21 */ /* 0x000fe20008010000 */
[----:B------:R-:W-:Y:S01]  /*3c00*/  FADD.FTZ R33, R33, -UR5 ;  /* 0x8000000521217e21 */ /* 0x000fe20008010000 */
[----:B------:R-:W4:Y:S01]  /*3c10*/  LDCU.64 UR12, c[0x0][0x3e0] ;  /* 0x00007c00ff0c77ac */ /* 0x000f220008000a00 */
[----:B0123--:R-:W-:Y:S01]  /*3c20*/  MOV R13, R41 ;  /* 0x00000029000d7202 */ /* 0x00ffe20000000f00 */
        /* <DEDUP_REMOVED lines=8> */
[----:B----4-:R-:W-:-:S03]  /*3cb0*/  IMAD R21, R11, UR12, RZ ;  /* 0x0000000c0b157c24 */ /* 0x010fc6000f8e02ff */
        /* <DEDUP_REMOVED lines=14> */
.L_x_2351:
[----:B------:R-:W-:Y:S05]  /*3da0*/  BSYNC.RECONVERGENT B1 ;  /* 0x0000000000017941 */ /* 0x000fea0003800200 */
.L_x_2350:
[----:B------:R-:W-:Y:S05]  /*3db0*/  @P4 BRA `(.L_x_2337) ;  /* 0x00000000006c4947 */ /* 0x000fea0003800000 */
[----:B------:R-:W-:Y:S01]  /*3dc0*/  FADD.FTZ R34, R34, -UR5 ;  /* 0x8000000522227e21 */ /* 0x000fe20008010000 */
[----:B------:R-:W-:Y:S01]  /*3dd0*/  FADD.FTZ R35, R35, -UR5 ;  /* 0x8000000523237e21 */ /* 0x000fe20008010000 */
[----:B------:R-:W5:Y:S01]  /*3de0*/  LDCU.64 UR12, c[0x0][0x3e0] ;  /* 0x00007c00ff0c77ac */ /* 0x000f620008000a00 */
[----:B01234-:R-:W-:Y:S01]  /*3df0*/  MOV R13, R41 ;  /* 0x00000029000d7202 */ /* 0x01ffe20000000f00 */
        /* <DEDUP_REMOVED lines=8> */
[----:B-----5:R-:W-:-:S03]  /*3e80*/  IMAD R15, R17, UR12, RZ ;  /* 0x0000000c110f7c24 */ /* 0x020fc6000f8e02ff */
        /* <DEDUP_REMOVED lines=14> */
.L_x_2337:
[----:B------:R-:W-:Y:S05]  /*3f70*/  BSYNC.RECONVERGENT B0 ;  /* 0x0000000000007941 */ /* 0x000fea0003800200 */
.L_x_2321:
[----:B------:R-:W-:Y:S02]  /*3f80*/  UIADD3 UR9, UPT, UPT, UR20, UR9, URZ ;  /* 0x0000000914097290 */ /* 0x000fe4000fffe0ff */
[----:B------:R-:W-:Y:S02]  /*3f90*/  UIADD3 UR4, UPT, UPT, UR4, 0x1, URZ ;  /* 0x0000000104047890 */ /* 0x000fe4000fffe0ff */
[----:B------:R-:W-:-:S09]  /*3fa0*/  UISETP.GE.AND UP1, UPT, UR9, UR7, UPT ;  /* 0x000000070900728c */ /* 0x000fd2000bf26270 */
[----:B------:R-:W-:Y:S05]  /*3fb0*/  BRA.U !UP1, `(.L_x_2352) ;  /* 0xffffffc109b87547 */ /* 0x000fea000b83ffff */
[----:B------:R-:W-:Y:S05]  /*3fc0*/  EXIT ;  /* 0x000000000000794d */ /* 0x000fea0003800000 */
.L_x_2353:
        /* <DEDUP_REMOVED lines=11> */
.L_x_2534:


//--------------------- .text._Z35group_norm_nhwc_fwd_one_pass_kernelI11Fp32IOFp16WLi64ELi4ELi128EEv26Group_norm_nhwc_fwd_params --------------------------
	.section	.text._Z35group_norm_nhwc_fwd_one_pass_kernelI11Fp32IOFp16WLi64ELi4ELi128EEv26Group_norm_nhwc_fwd_params,"ax",@progbits
	.align	128
        .global         _Z35group_norm_nhwc_fwd_one_pass_kernelI11Fp32IOFp16WLi64ELi4ELi128EEv26Group_norm_nhwc_fwd_params
        .type           _Z35group_norm_nhwc_fwd_one_pass_kernelI11Fp32IOFp16WLi64ELi4ELi128EEv26Group_norm_nhwc_fwd_params,@function
        .size           _Z35group_norm_nhwc_fwd_one_pass_kernelI11Fp32IOFp16WLi64ELi4ELi128EEv26Group_norm_nhwc_fwd_params,(.L_x_2535 - _Z35group_norm_nhwc_fwd_one_pass_kernelI11Fp32IOFp16WLi64ELi4ELi128EEv26Group_norm_nhwc_fwd_params)
        .other          _Z35group_norm_nhwc_fwd_one_pass_kernelI11Fp32IOFp16WLi64ELi4ELi128EEv26Group_norm_nhwc_fwd_params,@"STO_CUDA_ENTRY STV_DEFAULT"
_Z35group_norm_nhwc_fwd_one_pass_kernelI11Fp32IOFp16WLi64ELi4ELi128EEv26Group_norm_nhwc_fwd_params:
.text._Z35group_norm_nhwc_fwd_one_pass_kernelI11Fp32IOFp16WLi64ELi4ELi128EEv26Group_norm_nhwc_fwd_params:
        /* <DEDUP_REMOVED lines=34> */
.L_x_2369:
        /* <DEDUP_REMOVED lines=90> */
.L_x_2355:
[----:B------:R-:W-:Y:S05]  /*07c0*/  BSYNC.RECONVERGENT B0 ;  /* 0x0000000000007941 */ /* 0x000fea0003800200 */
.L_x_2354:
        /* <DEDUP_REMOVED lines=16> */
.L_x_2357:
[----:B------:R-:W-:Y:S05]  /*08d0*/  BSYNC.RECONVERGENT B0 ;  /* 0x0000000000007941 */ /* 0x000fea0003800200 */
.L_x_2356:
        /* <DEDUP_REMOVED lines=33> */
.L_x_2360:
[----:B------:R-:W2:Y:S04]  /*0af0*/  LDG.E.STRONG.GPU R10, desc[UR16][R8.64] ;  /* 0x00000010080a7981 */ /* 0x000ea8000c1ef900 */
[----:B--2---:R-:W-:Y:S01]  /*0b00*/  CCTL.IVALL ;  /* 0x00000000ff00798f */ /* 0x004fe20002000000 */
[----:B------:R-:W-:Y:S05]  /*0b10*/  YIELD ;  /* 0x0000000000007946 */ /* 0x000fea0003800000 */
[----:B------:R-:W-:-:S13]  /*0b20*/  ISETP.NE.AND P2, PT, R10, R19, PT ;  /* 0x000000130a00720c */ /* 0x000fda0003f45270 */
[----:B------:R-:W-:Y:S05]  /*0b30*/  @P2 BRA `(.L_x_2360) ;  /* 0xfffffffc00ec2947 */ /* 0x000fea000383ffff */
.L_x_2359:
        /* <DEDUP_REMOVED lines=14> */
.L_x_2362:
        /* <DEDUP_REMOVED lines=60> */
[----:B------:R-:W-:Y:S01]  /*0fe0*/  MOV R10, UR28 ;  /* 0x0000001c000a7c02 */ /* 0x000fe20008000f00 */
[----:B------:R-:W-:Y:S01]  /*0ff0*/  IMAD.U32 R11, RZ, RZ, UR29 ;  /* 0x0000001dff0b7e24 */ /* 0x000fe2000f8e00ff */
[----:B------:R-:W-:-:S03]  /*1000*/  @!UP1 UIMAD.WIDE.U32 UR28, UR25, 0x8, UR18 ;  /* 0x00000008191c98a5 */ /* 0x000fc6000f8e0012 */
        /* <DEDUP_REMOVED lines=28> */
.L_x_2361:
[----:B------:R-:W-:-:S04]  /*11d0*/  LOP3.LUT R8, R0, 0x7, RZ, 0xc0, !PT ;  /* 0x0000000700087812 */ /* 0x000fc800078ec0ff */
[----:B------:R-:W-:-:S13]  /*11e0*/  ISETP.NE.AND P1, PT, R8, RZ, PT ;  /* 0x000000ff0800720c */ /* 0x000fda0003f25270 */
[----:B------:R-:W-:Y:S05]  /*11f0*/  @!P1 BRA `(.L_x_2358) ;  /* 0x0000000400689947 */ /* 0x000fea0003800000 */
[----:B------:R-:W-:-:S04]  /*1200*/  LOP3.LUT R20, R0, 0x3, RZ, 0xc0, !PT ;  /* 0x0000000300147812 */ /* 0x000fc800078ec0ff */
        /* <DEDUP_REMOVED lines=48> */
.L_x_2363:
        /* <DEDUP_REMOVED lines=27> */
.L_x_2364:
        /* <DEDUP_REMOVED lines=13> */
.L_x_2365:
[----:B------:R-:W-:Y:S05]  /*1790*/  BSYNC.RECONVERGENT B0 ;  /* 0x0000000000007941 */ /* 0x000fea0003800200 */
.L_x_2358:
[----:B------:R-:W4:Y:S01]  /*17a0*/  S2UR UR10, SR_CgaCtaId ;  /* 0x00000000000a79c3 */ /* 0x000f220000008800 */
[----:B------:R-:W5:Y:S01]  /*17b0*/  LDCU UR11, c[0x0][0x414] ;  /* 0x00008280ff0b77ac */ /* 0x000f620008000800 */
[----:B------:R-:W-:Y:S01]  /*17c0*/  IMAD.SHL.U32 R20, R2, 0x2, RZ ;  /* 0x0000000202147824 */ /* 0x000fe200078e00ff */
[----:B------:R-:W-:Y:S01]  /*17d0*/  MOV R21, UR9 ;  /* 0x0000000900157c02 */ /* 0x000fe20008000f00 */
[----:B------:R-:W-:-:S03]  /*17e0*/  UMOV UR5, 0x400 ;  /* 0x0000040000057882 */ /* 0x000fc60000000000 */
[----:B------:R-:W-:Y:S01]  /*17f0*/  LOP3.LUT R20, R20, 0x2, RZ, 0xc0, !PT ;  /* 0x0000000214147812 */ /* 0x000fe200078ec0ff */
[----:B-12---:R-:W1:Y:S03]  /*1800*/  @P0 LDC.64 R18, c[0x0][0x388] ;  /* 0x0000e200ff120b82 */ /* 0x006e660000000a00 */
[----:B------:R-:W-:-:S05]  /*1810*/  IADD3 R7, PT, PT, R20, R7, RZ ;  /* 0x0000000714077210 */ /* 0x000fca0007ffe0ff */
        /* <DEDUP_REMOVED lines=26> */
[----:B------:R-:W-:-:S06]  /*19c0*/  IMAD.MOV.U32 R12, RZ, RZ, 0x3f800000 ;  /* 0x3f800000ff0c7424 */ /* 0x000fcc00078e00ff */
[----:B------:R-:W1:Y:S01]  /*19d0*/  @P1 MUFU.RSQ R12, R25 ;  /* 0x00000019000c1308 */ /* 0x000e620000001400 */
[----:B------:R-:W-:Y:S02]  /*19e0*/  SHF.R.S32.HI R10, RZ, 0x1f, R4 ;  /* 0x0000001fff0a7819 */ /* 0x000fe40000011404 */
[----:B0-----:R-:W-:-:S04]  /*19f0*/  ISETP.GE.U32.AND P1, PT, R4, UR10, PT ;  /* 0x0000000a04007c0c */ /* 0x001fc8000bf26070 */
[----:B------:R-:W-:Y:S01]  /*1a00*/  ISETP.GE.AND.EX P1, PT, R10, UR11, PT, P1 ;  /* 0x0000000b0a007c0c */ /* 0x000fe2000bf26310 */
[-C--:B-1----:R-:W-:Y:S01]  /*1a10*/  FMUL.FTZ R9, R9, R12.reuse ;  /* 0x0000000c09097220 */ /* 0x082fe20000410000 */
        /* <DEDUP_REMOVED lines=18> */
.L_x_2366:
        /* <DEDUP_REMOVED lines=12> */
.L_x_2368:
[----:B------:R-:W-:Y:S05]  /*1c00*/  BSYNC.RECONVERGENT B0 ;  /* 0x0000000000007941 */ /* 0x000fea0003800200 */
.L_x_2367:
[----:B------:R-:W-:Y:S02]  /*1c10*/  UIADD3 UR9, UPT, UPT, UR21, UR9, URZ ;  /* 0x0000000915097290 */ /* 0x000fe4000fffe0ff */
[----:B------:R-:W-:Y:S02]  /*1c20*/  UIADD3 UR4, UPT, UPT, UR4, 0x1, URZ ;  /* 0x0000000104047890 */ /* 0x000fe4000fffe0ff */
[----:B------:R-:W-:-:S09]  /*1c30*/  UISETP.GE.AND UP0, UPT, UR9, UR7, UPT ;  /* 0x000000070900728c */ /* 0x000fd2000bf06270 */
[----:B------:R-:W-:Y:S05]  /*1c40*/  BRA.U !UP0, `(.L_x_2369) ;  /* 0xffffffe508747547 */ /* 0x000fea000b83ffff */
[----:B------:R-:W-:Y:S05]  /*1c50*/  EXIT ;  /* 0x000000000000794d */ /* 0x000fea0003800000 */
.L_x_2370:
        /* <DEDUP_REMOVED lines=10> */
.L_x_2535:


//--------------------- .text._Z35group_norm_nhwc_fwd_one_pass_kernelI11Fp32IOFp16WLi128ELi4ELi128EEv26Group_norm_nhwc_fwd_params --------------------------
	.section	.text._Z35group_norm_nhwc_fwd_one_pass_kernelI11Fp32IOFp16WLi128ELi4ELi128EEv26Group_norm_nhwc_fwd_params,"ax",@progbits
	.align	128
        .global         _Z35group_norm_nhwc_fwd_one_pass_kernelI11Fp32IOFp16WLi128ELi4ELi128EEv26Group_norm_nhwc_fwd_params
        .type           _Z35group_norm_nhwc_fwd_one_pass_kernelI11Fp32IOFp16WLi128ELi4ELi128EEv26Group_norm_nhwc_fwd_params,@function
        .size           _Z35group_norm_nhwc_fwd_one_pass_kernelI11Fp32IOFp16WLi128ELi4ELi128EEv26Group_norm_nhwc_fwd_params,(.L_x_2536 - _Z35group_norm_nhwc_fwd_one_pass_kernelI11Fp32IOFp16WLi128ELi4ELi128EEv26Group_norm_nhwc_fwd_params)
        .other          _Z35group_norm_nhwc_fwd_one_pass_kernelI11Fp32IOFp16WLi128ELi4ELi128EEv26Group_norm_nhwc_fwd_params,@"STO_CUDA_ENTRY STV_DEFAULT"
_Z35group_norm_nhwc_fwd_one_pass_kernelI11Fp32IOFp16WLi128ELi4ELi128EEv26Group_norm_nhwc_fwd_params:
.text._Z35group_norm_nhwc_fwd_one_pass_kernelI11Fp32IOFp16WLi128ELi4ELi128EEv26Group_norm_nhwc_fwd_params:
        /* <DEDUP_REMOVED lines=26> */
.L_x_2390:
        /* <DEDUP_REMOVED lines=116> */
.L_x_2372:
[----:B------:R-:W-:Y:S05]  /*08e0*/  BSYNC.RECONVERGENT B0 ;  /* 0x0000000000007941 */ /* 0x000fea0003800200 */
.L_x_2371:
        /* <DEDUP_REMOVED lines=16> */
.L_x_2374:
[----:B------:R-:W-:Y:S05]  /*09f0*/  BSYNC.RECONVERGENT B0 ;  /* 0x0000000000007941 */ /* 0x000fea0003800200 */
.L_x_2373:
        /* <DEDUP_REMOVED lines=33> */
.L_x_2377:
[----:B------:R-:W2:Y:S04]  /*0c10*/  LDG.E.STRONG.GPU R6, desc[UR14][R4.64] ;  /* 0x0000000e04067981 */ /* 0x000ea8000c1ef900 */
[----:B--2---:R-:W-:Y:S01]  /*0c20*/  CCTL.IVALL ;  /* 0x00000000ff00798f */ /* 0x004fe20002000000 */
[----:B------:R-:W-:Y:S05]  /*0c30*/  YIELD ;  /* 0x0000000000007946 */ /* 0x000fea0003800000 */
[----:B------:R-:W-:-:S13]  /*0c40*/  ISETP.NE.AND P4, PT, R6, R9, PT ;  /* 0x000000090600720c */ /* 0x000fda0003f85270 */
[----:B------:R-:W-:Y:S05]  /*0c50*/  @P4 BRA `(.L_x_2377) ;  /* 0xfffffffc00ec4947 */ /* 0x000fea000383ffff */
.L_x_2376:
        /* <DEDUP_REMOVED lines=15> */
.L_x_2379:
        /* <DEDUP_REMOVED lines=91> */
.L_x_2378:
        /* <DEDUP_REMOVED lines=35> */
[----:B------:R-:W-:-:S03]  /*1530*/  MOV R5, UR11 ;  /* 0x0000000b00057c02 */ /* 0x000fc60008000f00 */
[----:B------:R-:W2:Y:S04]  /*1540*/  @!P4 LDG.E.64 R6, desc[UR14][R6.64] ;  /* 0x0000000e0606c981 */ /* 0x000ea8000c1e1b00 */
[----:B------:R-:W3:Y:S02]  /*1550*/  @!P5 LDG.E.64 R4, desc[UR14][R4.64] ;  /* 0x0000000e0404d981 */ /* 0x000ee4000c1e1b00 */
        /* <DEDUP_REMOVED lines=15> */
.L_x_2380:
        /* <DEDUP_REMOVED lines=19> */
[----:B------:R-:W2:Y:S01]  /*1780*/  @!P2 LDG.E.64 R6, desc[UR14][R6.64] ;  /* 0x0000000e0606a981 */ /* 0x000ea2000c1e1b00 */
[----:B------:R-:W-:-:S05]  /*1790*/  IMAD.U32 R9, RZ, RZ, UR5 ;  /* 0x00000005ff097e24 */ /* 0x000fca000f8e00ff */
[----:B------:R-:W-:-:S04]  /*17a0*/  IADD3 R9, PT, PT, R9, 0x2, RZ ;  /* 0x0000000209097810 */ /* 0x000fc80007ffe0ff */
[----:B------:R-:W-:Y:S01]  /*17b0*/  R2UR UR5, R9 ;  /* 0x00000000090572ca */ /* 0x000fe200000e0000 */
[----:B0--3--:R-:W-:Y:S01]  /*17c0*/  @!P4 FADD.FTZ R18, R18, R4 ;  /* 0x000000041212c221 */ /* 0x009fe20000010000 */
[----:B------:R-:W-:-:S03]  /*17d0*/  @!P4 FADD.FTZ R19, R19, R5 ;  /* 0x000000051313c221 */ /* 0x000fc60000010000 */
[----:B--2---:R-:W-:Y:S01]  /*17e0*/  @!P2 FADD.FTZ R18, R18, R6 ;  /* 0x000000061212a221 */ /* 0x004fe20000010000 */
[----:B------:R-:W-:-:S09]  /*17f0*/  @!P2 FADD.FTZ R19, R19, R7 ;  /* 0x000000071313a221 */ /* 0x000fd20000010000 */
.L_x_2381:
        /* <DEDUP_REMOVED lines=13> */
.L_x_2382:
[----:B------:R-:W-:Y:S05]  /*18d0*/  BSYNC.RECONVERGENT B0 ;  /* 0x0000000000007941 */ /* 0x000fea0003800200 */
.L_x_2375:
        /* <DEDUP_REMOVED lines=11> */
[----:B------:R-:W-:-:S04]  /*1990*/  LOP3.LUT R9, R9, 0x2, RZ, 0xc0, !PT ;  /* 0x0000000209097812 */ /* 0x000fc800078ec0ff */
[----:B------:R-:W-:Y:S01]  /*19a0*/  IADD3 R23, PT, PT, R9, R8, RZ ;  /* 0x0000000809177210 */ /* 0x000fe20007ffe0ff */
        /* <DEDUP_REMOVED lines=20> */
[----:B------:R-:W-:-:S06]  /*1af0*/  IMAD.MOV.U32 R5, RZ, RZ, 0x3f800000 ;  /* 0x3f800000ff057424 */ /* 0x000fcc00078e00ff */
        /* <DEDUP_REMOVED lines=32> */
.L_x_2386:
[----:B------:R-:W-:Y:S05]  /*1d00*/  BSYNC.RECONVERGENT B1 ;  /* 0x0000000000017941 */ /* 0x000fea0003800200 */
.L_x_2385:
        /* <DEDUP_REMOVED lines=18> */
.L_x_2384:
        /* <DEDUP_REMOVED lines=30> */
.L_x_2389:
[----:B------:R-:W-:Y:S05]  /*2010*/  BSYNC.RECONVERGENT B1 ;  /* 0x0000000000017941 */ /* 0x000fea0003800200 */
.L_x_2388:
        /* <DEDUP_REMOVED lines=31> */
.L_x_2387:
[----:B------:R-:W-:Y:S05]  /*2210*/  BSYNC.RECONVERGENT B0 ;  /* 0x0000000000007941 */ /* 0x000fea0003800200 */
.L_x_2383:
[----:B------:R-:W-:Y:S02]  /*2220*/  UIADD3 UR8, UPT, UPT, UR19, UR8, URZ ;  /* 0x0000000813087290 */ /* 0x000fe4000fffe0ff */
[----:B------:R-:W-:Y:S02]  /*2230*/  UIADD3 UR4, UPT, UPT, UR4, 0x1, URZ ;  /* 0x0000000104047890 */ /* 0x000fe4000fffe0ff */
[----:B------:R-:W-:-:S09]  /*2240*/  UISETP.GE.AND UP1, UPT, UR8, UR7, UPT ;  /* 0x000000070800728c */ /* 0x000fd2000bf26270 */
[----:B------:R-:W-:Y:S05]  /*2250*/  BRA.U !UP1, `(.L_x_2390) ;  /* 0xffffffdd09d07547 */ /* 0x000fea000b83ffff */
[----:B------:R-:W-:Y:S05]  /*2260*/  EXIT ;  /* 0x000000000000794d */ /* 0x000fea0003800000 */
.L_x_2391:
        /* <DEDUP_REMOVED lines=9> */
.L_x_2536:


//--------------------- .text._Z35group_norm_nhwc_fwd_one_pass_kernelI11Fp32IOFp16WLi256ELi4ELi128EEv26Group_norm_nhwc_fwd_params --------------------------
	.section	.text._Z35group_norm_nhwc_fwd_one_pass_kernelI11Fp32IOFp16WLi256ELi4ELi128EEv26Group_norm_nhwc_fwd_params,"ax",@progbits
	.align	128
        .global         _Z35group_norm_nhwc_fwd_one_pass_kernelI11Fp32IOFp16WLi256ELi4ELi128EEv26Group_norm_nhwc_fwd_params
        .type           _Z35group_norm_nhwc_fwd_one_pass_kernelI11Fp32IOFp16WLi256ELi4ELi128EEv26Group_norm_nhwc_fwd_params,@function
        .size           _Z35group_norm_nhwc_fwd_one_pass_kernelI11Fp32IOFp16WLi256ELi4ELi128EEv26Group_norm_nhwc_fwd_params,(.L_x_2537 - _Z35group_norm_nhwc_fwd_one_pass_kernelI11Fp32IOFp16WLi256ELi4ELi128EEv26Group_norm_nhwc_fwd_params)
        .other          _Z35group_norm_nhwc_fwd_one_pass_kernelI11Fp32IOFp16WLi256ELi4ELi128EEv26Group_norm_nhwc_fwd_params,@"STO_CUDA_ENTRY STV_DEFAULT"
_Z35group_norm_nhwc_fwd_one_pass_kernelI11Fp32IOFp16WLi256ELi4ELi128EEv26Group_norm_nhwc_fwd_params:
.text._Z35group_norm_nhwc_fwd_one_pass_kernelI11Fp32IOFp16WLi256ELi4ELi128EEv26Group_norm_nhwc_fwd_params:
        /* <DEDUP_REMOVED lines=35> */
.L_x_2419:
[----:B0-----:R-:W0:Y:S01]  /*0230*/  LDCU UR5, c[0x0][0x3f8] ;  /* 0x00007f00ff0577ac */ /* 0x001e220008000800 */
[----:B--2---:R-:W-:Y:S01]  /*0240*/  IABS R8, UR9 ;  /* 0x0000000900087c13 */ /* 0x004fe20008000000 */
[----:B------:R-:W-:Y:S01]  /*0250*/  VIADD R13, R2, 0x80 ;  /* 0x00000080020d7836 */ /* 0x000fe20000000000 */
[----:B-1----:R-:W1:Y:S02]  /*0260*/  LDCU.64 UR18, c[0x0][0x3e8] ;  /* 0x00007d00ff1277ac */ /* 0x002e640008000a00 */
        /* <DEDUP_REMOVED lines=24> */
[----:B------:R-:W-:Y:S02]  /*03f0*/  PLOP3.LUT P1, PT, PT, PT, UP1, 0x80, 0x8 ;  /* 0x000000000008781c */ /* 0x000fe40003f2f018 */
[----:B0-----:R-:W-:Y:S02]  /*0400*/  MOV R11, UR12 ;  /* 0x0000000c000b7c02 */ /* 0x001fe40008000f00 */
[----:B------:R-:W-:Y:S02]  /*0410*/  @!UP1 UIADD3 UR11, UPT, UPT, UR11, 0x1, URZ ;  /* 0x000000010b0b9890 */ /* 0x000fe4000fffe0ff */
[----:B------:R-:W-:-:S07]  /*0420*/  UISETP.GE.AND UP1, UPT, UR10, URZ, UPT ;  /* 0x000000ff0a00728c */ /* 0x000fce000bf26270 */
[----:B------:R-:W-:-:S04]  /*0430*/  @!P1 IADD3 R3, PT, PT, R3, -R6, RZ ;  /* 0x8000000603039210 */ /* 0x000fc80007ffe0ff */
        /* <DEDUP_REMOVED lines=29> */
[----:B------:R-:W-:Y:S01]  /*0610*/  @!P1 IMAD R7, R13, R7, R12 ;  /* 0x000000070d079224 */ /* 0x000fe200078e020c */
[----:B------:R-:W-:Y:S02]  /*0620*/  IADD3 R11, PT, PT, R9, UR5, RZ ;  /* 0x00000005090b7c10 */ /* 0x000fe4000fffe0ff */
[-C--:B------:R-:W-:Y:S02]  /*0630*/  @!P2 MOV R10, R8.reuse ;  /* 0x00000008000aa202 */ /* 0x080fe40000000f00 */
[----:B------:R-:W-:Y:S02]  /*0640*/  @!P1 MOV R16, R8 ;  /* 0x0000000800109202 */ /* 0x000fe40000000f00 */
[----:B------:R-:W-:Y:S01]  /*0650*/  @!P1 MOV R17, R11 ;  /* 0x0000000b00119202 */ /* 0x000fe20000000f00 */
[----:B------:R-:W-:-:S04]  /*0660*/  @!P2 IMAD.WIDE.U32 R14, R3, R14, R10 ;  /* 0x0000000e030ea225 */ /* 0x000fc800078e000a */
[----:B------:R-:W-:Y:S01]  /*0670*/  @!P1 IMAD.WIDE.U32 R16, R13, R6, R16 ;  /* 0x000000060d109225 */ /* 0x000fe200078e0010 */
[----:B------:R-:W-:Y:S01]  /*0680*/  @!P2 IADD3 R20, PT, PT, R15, R20, RZ ;  /* 0x000000140f14a210 */ /* 0x000fe20007ffe0ff */
[----:B------:R-:W1:Y:S01]  /*0690*/  @!P3 LDC.64 R12, c[0x0][0x3e0] ;  /* 0x0000f800ff0cbb82 */ /* 0x000e620000000a00 */
[----:B--2---:R-:W-:Y:S01]  /*06a0*/  @!P2 LEA R18, P5, R14, R18, 0x2 ;  /* 0x000000120e12a211 */ /* 0x004fe200078a10ff */
[----:B------:R-:W-:Y:S01]  /*06b0*/  VIADD R3, R2, 0xc0 ;  /* 0x000000c002037836 */ /* 0x000fe20000000000 */
[----:B------:R-:W-:Y:S02]  /*06c0*/  @!P1 IADD3 R7, PT, PT, R17, R7, RZ ;  /* 0x0000000711079210 */ /* 0x000fe40007ffe0ff */
[----:B------:R-:W-:Y:S02]  /*06d0*/  @!P2 LEA.HI.X R19, R14, R19, R20, 0x2, P5 ;  /* 0x000000130e13a211 */ /* 0x000fe400028f1414 */
[----:B------:R-:W-:Y:S01]  /*06e0*/  ISETP.GE.U32.AND P4, PT, R3, UR18, PT ;  /* 0x0000001203007c0c */ /* 0x000fe2000bf86070 */
[----:B------:R-:W2:Y:S01]  /*06f0*/  @!P3 LDC.64 R14, c[0x0][0x390] ;  /* 0x0000e400ff0ebb82 */ /* 0x000ea20000000a00 */
[----:B------:R-:W-:-:S02]  /*0700*/  SHF.R.S32.HI R6, RZ, 0x1f, R3 ;  /* 0x0000001fff067819 */ /* 0x000fc40000011403 */
[----:B0-----:R-:W-:Y:S02]  /*0710*/  @!P1 LEA R4, P5, R16, R4, 0x2 ;  /* 0x0000000410049211 */ /* 0x001fe400078a10ff */
[----:B------:R-:W-:Y:S02]  /*0720*/  ISETP.GE.AND.EX P4, PT, R6, UR19, PT, P4 ;  /* 0x0000001306007c0c */ /* 0x000fe4000bf86340 */
[----:B------:R-:W-:Y:S01]  /*0730*/  @!P1 LEA.HI.X R5, R16, R5, R7, 0x2, P5 ;  /* 0x0000000510059211 */ /* 0x000fe200028f1407 */
[----:B------:R-:W-:Y:S01]  /*0740*/  @!P3 IMAD.MOV.U32 R16, RZ, RZ, R8 ;  /* 0x000000ffff10b224 */ /* 0x000fe200078e0008 */
[----:B------:R-:W-:Y:S01]  /*0750*/  @!P3 MOV R17, R11 ;  /* 0x0000000b0011b202 */ /* 0x000fe20000000f00 */
[----:B-1----:R-:W-:-:S08]  /*0760*/  @!P3 IMAD R7, R25, R12, RZ ;  /* 0x0000000c1907b224 */ /* 0x002fd000078e02ff */
[----:B------:R-:W0:Y:S01]  /*0770*/  @!P4 LDC.64 R20, c[0x0][0x3e0] ;  /* 0x0000f800ff14cb82 */ /* 0x000e220000000a00 */
[----:B------:R-:W-:-:S04]  /*0780*/  @!P3 IMAD.WIDE.U32 R16, R2, R12, R16 ;  /* 0x0000000c0210b225 */ /* 0x000fc800078e0010 */
[----:B------:R-:W-:Y:S01]  /*0790*/  @!P3 IMAD R7, R2, R13, R7 ;  /* 0x0000000d0207b224 */ /* 0x000fe200078e0207 */
[----:B--2---:R-:W-:Y:S02]  /*07a0*/  @!P3 LEA R14, P5, R16, R14, 0x2 ;  /* 0x0000000e100eb211 */ /* 0x004fe400078a10ff */
[----:B------:R-:W-:Y:S02]  /*07b0*/  CS2R R12, SRZ ;  /* 0x00000000000c7805 */ /* 0x000fe4000001ff00 */
[----:B------:R-:W-:-:S04]  /*07c0*/  @!P3 IADD3 R7, PT, PT, R17, R7, RZ ;  /* 0x000000071107b210 */ /* 0x000fc80007ffe0ff */
[----:B------:R1:W2:Y:S01]  /*07d0*/  @!P2 LDG.E.64 R12, desc[UR16][R18.64] ;  /* 0x00000010120ca981 */ /* 0x0002a2000c1e1b00 */
[----:B------:R-:W-:Y:S02]  /*07e0*/  @!P3 LEA.HI.X R15, R16, R15, R7, 0x2, P5 ;  /* 0x0000000f100fb211 */ /* 0x000fe400028f1407 */
[----:B------:R-:W3:Y:S01]  /*07f0*/  @!P4 LDC.64 R16, c[0x0][0x390] ;  /* 0x0000e400ff10cb82 */ /* 0x000ee20000000a00 */
[----:B------:R-:W-:Y:S01]  /*0800*/  @!P4 MOV R7, R11 ;  /* 0x0000000b0007c202 */ /* 0x000fe20000000f00 */
[----:B0-----:R-:W-:Y:S01]  /*0810*/  @!P4 IMAD R22, R6, R20, RZ ;  /* 0x000000140616c224 */ /* 0x001fe200078e02ff */
[----:B------:R-:W-:Y:S02]  /*0820*/  @!P4 MOV R6, R8 ;  /* 0x000000080006c202 */ /* 0x000fe40000000f00 */
[----:B-1----:R-:W-:Y:S01]  /*0830*/  CS2R R18, SRZ ;  /* 0x0000000000127805 */ /* 0x002fe2000001ff00 */
[C---:B------:R-:W-:Y:S02]  /*0840*/  @!P4 IMAD R22, R3.reuse, R21, R22 ;  /* 0x000000150316c224 */ /* 0x040fe400078e0216 */
[----:B------:R-:W-:-:S03]  /*0850*/  @!P4 IMAD.WIDE.U32 R20, R3, R20, R6 ;  /* 0x000000140314c225 */ /* 0x000fc600078e0006 */
[----:B------:R0:W4:Y:S01]  /*0860*/  @!P3 LDG.E.64 R18, desc[UR16][R14.64] ;  /* 0x000000100e12b981 */ /* 0x000122000c1e1b00 */
[----:B------:R-:W-:Y:S01]  /*0870*/  @!P4 IMAD.IADD R22, R21, 0x1, R22 ;  /* 0x000000011516c824 */ /* 0x000fe200078e0216 */
[C---:B---3--:R-:W-:Y:S02]  /*0880*/  @!P4 LEA R6, P2, R20.reuse, R16, 0x2 ;  /* 0x000000101406c211 */ /* 0x048fe400078410ff */
[----:B0-----:R-:W-:Y:S02]  /*0890*/  CS2R R14, SRZ ;  /* 0x00000000000e7805 */ /* 0x001fe4000001ff00 */
[----:B------:R-:W-:Y:S02]  /*08a0*/  @!P4 LEA.HI.X R7, R20, R17, R22, 0x2, P2 ;  /* 0x000000111407c211 */ /* 0x000fe400010f1416 */
[----:B------:R-:W-:Y:S02]  /*08b0*/  CS2R R16, SRZ ;  /* 0x0000000000107805 */ /* 0x000fe4000001ff00 */
[----:B------:R-:W3:Y:S04]  /*08c0*/  @!P1 LDG.E.64 R14, desc[UR16][R4.64] ;  /* 0x00000010040e9981 */ /* 0x000ee8000c1e1b00 */
[----:B------:R0:W5:Y:S01]  /*08d0*/  @!P4 LDG.E.64 R16, desc[UR16][R6.64] ;  /* 0x000000100610c981 */ /* 0x000162000c1e1b00 */
[----:B------:R-:W-:-:S02]  /*08e0*/  ISETP.GT.AND P2, PT, R27, 0x1e, PT ;  /* 0x0000001e1b00780c */ /* 0x000fc40003f44270 */
        /* <DEDUP_REMOVED lines=50> */
.L_x_2393:
[----:B------:R-:W-:Y:S05]  /*0c10*/  BSYNC.RECONVERGENT B0 ;  /* 0x0000000000007941 */ /* 0x000fea0003800200 */
.L_x_2392:
        /* <DEDUP_REMOVED lines=17> */
.L_x_2395:
[----:B------:R-:W-:Y:S05]  /*0d30*/  BSYNC.RECONVERGENT B0 ;  /* 0x0000000000007941 */ /* 0x000fea0003800200 */
.L_x_2394:
        /* <DEDUP_REMOVED lines=18> */
[----:B------:R-:W-:-:S06]  /*0e60*/  UIMAD.WIDE.U32 UR12, UR12, 0x8, UR18 ;  /* 0x000000080c0c78a5 */ /* 0x000fcc000f8e0012 */
[----:B-1----:R-:W-:Y:S01]  /*0e70*/  IMAD.U32 R7, RZ, RZ, UR13 ;  /* 0x0000000dff077e24 */ /* 0x002fe2000f8e00ff */
        /* <DEDUP_REMOVED lines=13> */
.L_x_2398:
[----:B----4-:R-:W2:Y:S04]  /*0f50*/  LDG.E.STRONG.GPU R3, desc[UR16][R4.64] ;  /* 0x0000001004037981 */ /* 0x010ea8000c1ef900 */
[----:B--2---:R-:W-:Y:S01]  /*0f60*/  CCTL.IVALL ;  /* 0x00000000ff00798f */ /* 0x004fe20002000000 */
[----:B------:R-:W-:Y:S05]  /*0f70*/  YIELD ;  /* 0x0000000000007946 */ /* 0x000fea0003800000 */
[----:B------:R-:W-:-:S13]  /*0f80*/  ISETP.NE.AND P4, PT, R3, R22, PT ;  /* 0x000000160300720c */ /* 0x000fda0003f85270 */
[----:B------:R-:W-:Y:S05]  /*0f90*/  @P4 BRA `(.L_x_2398) ;  /* 0xfffffffc00ec4947 */ /* 0x000fea000383ffff */
.L_x_2397:
        /* <DEDUP_REMOVED lines=14> */
.L_x_2400:
[----:B------:R-:W-:Y:S01]  /*1080*/  ISETP.EQ.OR P2, PT, RZ, UR23, P3 ;  /* 0x00000017ff007c0c */ /* 0x000fe20009f42670 */
[----:B------:R-:W-:-:S06]  /*1090*/  UIADD3 UR26, UPT, UPT, UR5, 0x1, URZ ;  /* 0x00000001051a7890 */ /* 0x000fcc000fffe0ff */
[----:B----4-:R-:W-:-:S04]  /*10a0*/  MOV R3, UR26 ;  /* 0x0000001a00037c02 */ /* 0x010fc80008000f00 */
[----:B------:R-:W-:Y:S02]  /*10b0*/  ISETP.EQ.OR P4, PT, R3, UR20, P3 ;  /* 0x0000001403007c0c */ /* 0x000fe40009f82670 */
[----:B------:R-:W-:-:S05]  /*10c0*/  VOTEU.ALL UP1, P2 ;  /* 0x0000000000ff7886 */ /* 0x000fca0001020000 */
[----:B------:R-:W-:-:S06]  /*10d0*/  @!UP1 UIMAD.WIDE.U32 UR26, UR11, 0x8, UR18 ;  /* 0x000000080b1a98a5 */ /* 0x000fcc000f8e0012 */
[----:B------:R-:W-:Y:S01]  /*10e0*/  MOV R4, UR26 ;  /* 0x0000001a00047c02 */ /* 0x000fe20008000f00 */
[----:B------:R-:W-:Y:S01]  /*10f0*/  VOTEU.ALL UP1, P4 ;  /* 0x0000000000ff7886 */ /* 0x000fe20002020000 */
[----:B------:R-:W-:-:S04]  /*1100*/  MOV R5, UR27 ;  /* 0x0000001b00057c02 */ /* 0x000fc80008000f00 */
[----:B------:R-:W-:Y:S02]  /*1110*/  @!UP1 UIMAD.WIDE.U32 UR26, UR22, 0x8, UR18 ;  /* 0x00000008161a98a5 */ /* 0x000fe4000f8e0012 */
[----:B------:R-:W0:Y:S04]  /*1120*/  @!P2 LDG.E.64 R4, desc[UR16][R4.64] ;  /* 0x000000100404a981 */ /* 0x000e28000c1e1b00 */
[----:B------:R-:W-:Y:S01]  /*1130*/  IMAD.U32 R6, RZ, RZ, UR26 ;  /* 0x0000001aff067e24 */ /* 0x000fe2000f8e00ff */
[----:B-1----:R-:W-:-:S06]  /*1140*/  MOV R7, UR27 ;  /* 0x0000001b00077c02 */ /* 0x002fcc0008000f00 */
        /* <DEDUP_REMOVED lines=25> */
[----:B------:R-:W-:-:S06]  /*12e0*/  MOV R3, UR26 ;  /* 0x0000001a00037c02 */ /* 0x000fcc0008000f00 */
[----:B------:R-:W-:-:S05]  /*12f0*/  VOTEU.ALL UP1, P4 ;  /* 0x0000000000ff7886 */ /* 0x000fca0002020000 */
[----:B------:R-:W-:-:S06]  /*1300*/  @!UP1 UIMAD.WIDE.U32 UR26, UR14, 0x8, UR18 ;  /* 0x000000080e1a98a5 */ /* 0x000fcc000f8e0012 */
[----:B------:R-:W-:Y:S01]  /*1310*/  IMAD.U32 R6, RZ, RZ, UR26 ;  /* 0x0000001aff067e24 */ /* 0x000fe2000f8e00ff */
        /* <DEDUP_REMOVED lines=11> */
[----:B------:R-:W-:-:S06]  /*13d0*/  MOV R23, UR27 ;  /* 0x0000001b00177c02 */ /* 0x000fcc0008000f00 */
[----:B------:R-:W2:Y:S01]  /*13e0*/  @!P2 LDG.E.64 R22, desc[UR16][R22.64] ;  /* 0x000000101616a981 */ /* 0x000ea2000c1e1b00 */
[----:B---3--:R-:W-:Y:S01]  /*13f0*/  @!P6 FADD.FTZ R20, R20, R4 ;  /* 0x000000041414e221 */ /* 0x008fe20000010000 */
[----:B------:R-:W-:Y:S01]  /*1400*/  @!P6 FADD.FTZ R21, R21, R5 ;  /* 0x000000051515e221 */ /* 0x000fe20000010000 */
[----:B------:R-:W-:Y:S01]  /*1410*/  ISETP.EQ.OR P6, PT, R3, UR20, P3 ;  /* 0x0000001403007c0c */ /* 0x000fe20009fc2670 */
[----:B------:R-:W-:-:S05]  /*1420*/  IMAD.U32 R3, RZ, RZ, UR26 ;  /* 0x0000001aff037e24 */ /* 0x000fca000f8e00ff */
[----:B------:R-:W-:-:S07]  /*1430*/  ISETP.EQ.OR P5, PT, R3, UR20, P3 ;  /* 0x0000001403007c0c */ /* 0x000fce0009fa2670 */
[----:B------:R-:W-:-:S05]  /*1440*/  VOTEU.ALL UP1, P6 ;  /* 0x0000000000ff7886 */ /* 0x000fca0003020000 */
[----:B------:R-:W-:Y:S01]  /*1450*/  @!UP1 UIMAD.WIDE.U32 UR26, UR24, 0x8, UR18 ;  /* 0x00000008181a98a5 */ /* 0x000fe2000f8e0012 */
[----:B------:R-:W-:-:S05]  /*1460*/  VOTEU.ALL UP1, P5 ;  /* 0x0000000000ff7886 */ /* 0x000fca0002820000 */
[----:B------:R-:W-:Y:S02]  /*1470*/  MOV R4, UR26 ;  /* 0x0000001a00047c02 */ /* 0x000fe40008000f00 */
        /* <DEDUP_REMOVED lines=27> */
.L_x_2399:
[----:B----4-:R-:W-:-:S04]  /*1630*/  LOP3.LUT R3, R0, 0x7, RZ, 0xc0, !PT ;  /* 0x0000000700037812 */ /* 0x010fc800078ec0ff */
[----:B------:R-:W-:-:S13]  /*1640*/  ISETP.NE.AND P2, PT, R3, RZ, PT ;  /* 0x000000ff0300720c */ /* 0x000fda0003f45270 */
[----:B------:R-:W-:Y:S05]  /*1650*/  @!P2 BRA `(.L_x_2396) ;  /* 0x00000004006ca947 */ /* 0x000fea0003800000 */
[----:B------:R-:W-:-:S05]  /*1660*/  VIADD R3, R3, 0xffffffff ;  /* 0xffffffff03037836 */ /* 0x000fca0000000000 */
[----:B------:R-:W-:-:S13]  /*1670*/  ISETP.GE.U32.AND P2, PT, R3, 0x3, PT ;  /* 0x000000030300780c */ /* 0x000fda0003f46070 */
[----:B------:R-:W-:Y:S05]  /*1680*/  @!P2 BRA `(.L_x_2401) ;  /* 0x0000000000b8a947 */ /* 0x000fea0003800000 */
[----:B------:R-:W-:Y:S01]  /*1690*/  MOV R3, UR5 ;  /* 0x0000000500037c02 */ /* 0x000fe20008000f00 */
[----:B------:R-:W-:-:S03]  /*16a0*/  UIADD3 UR11, UPT, UPT, UR5, 0x1, URZ ;  /* 0x00000001050b7890 */ /* 0x000fc6000fffe0ff */
[----:B------:R-:W-:-:S03]  /*16b0*/  ISETP.EQ.OR P2, PT, R3, UR20, P3 ;  /* 0x0000001403007c0c */ /* 0x000fc60009f42670 */
[----:B------:R-:W-:-:S04]  /*16c0*/  MOV R3, UR11 ;  /* 0x0000000b00037c02 */ /* 0x000fc80008000f00 */
[----:B------:R-:W-:-:S06]  /*16d0*/  ISETP.EQ.OR P4, PT, R3, UR20, P3 ;  /* 0x0000001403007c0c */ /* 0x000fcc0009f82670 */
[----:B------:R-:W-:-:S05]  /*16e0*/  VOTEU.ALL UP1, P2 ;  /* 0x0000000000ff7886 */ /* 0x000fca0001020000 */
[----:B------:R-:W-:Y:S02]  /*16f0*/  @!UP1 UIMAD UR12, UR5, UR21, UR6 ;  /* 0x00000015050c92a4 */ /* 0x000fe4000f8e0206 */
[----:B------:R-:W-:Y:S02]  /*1700*/  VOTEU.ALL UP2, P4 ;  /* 0x0000000000ff7886 */ /* 0x000fe40002040000 */
[----:B------:R-:W-:-:S03]  /*1710*/  @!UP1 UIMAD.WIDE.U32 UR12, UR12, 0x8, UR18 ;  /* 0x000000080c0c98a5 */ /* 0x000fc6000f8e0012 */
[----:B------:R-:W-:-:S03]  /*1720*/  @!UP2 UIMAD UR11, UR11, UR21, UR6 ;  /* 0x000000150b0ba2a4 */ /* 0x000fc6000f8e0206 */
        /* <DEDUP_REMOVED lines=36> */
.L_x_2401:
        /* <DEDUP_REMOVED lines=28> */
.L_x_2402:
        /* <DEDUP_REMOVED lines=13> */
.L_x_2403:
[----:B------:R-:W-:Y:S05]  /*1c00*/  BSYNC.RECONVERGENT B0 ;  /* 0x0000000000007941 */ /* 0x000fea0003800200 */
.L_x_2396:
        /* <DEDUP_REMOVED lines=36> */
[----:B---3--:R-:W-:Y:S02]  /*1e50*/  HADD2.F32 R4, -RZ, R21.H0_H0 ;  /* 0x20000015ff047230 */ /* 0x008fe40000004100 */
[----:B----4-:R-:W-:Y:S02]  /*1e60*/  HADD2.F32 R5, -RZ, R6.H0_H0 ;  /* 0x20000006ff057230 */ /* 0x010fe40000004100 */
[----:B--2---:R-:W-:Y:S02]  /*1e70*/  HADD2.F32 R6, -RZ, R20.H0_H0 ;  /* 0x20000014ff067230 */ /* 0x004fe40000004100 */
        /* <DEDUP_REMOVED lines=9> */
[----:B------:R-:W-:Y:S02]  /*1f10*/  IMAD.MOV.U32 R21, RZ, RZ, R11 ;  /* 0x000000ffff157224 */ /* 0x000fe400078e000b */
[----:B------:R-:W-:Y:S01]  /*1f20*/  FADD.FTZ R18, -R3, R18 ;  /* 0x0000001203127221 */ /* 0x000fe20000010100 */
[----:B------:R-:W1:Y:S01]  /*1f30*/  LDCU.64 UR10, c[0x0][0x380] ;  /* 0x00007000ff0a77ac */ /* 0x000e620008000a00 */
[----:B0-----:R-:W-:Y:S02]  /*1f40*/  IMAD R22, R25, UR14, RZ ;  /* 0x0000000e19167c24 */ /* 0x001fe4000f8e02ff */
[----:B------:R-:W-:-:S04]  /*1f50*/  IMAD.WIDE.U32 R20, R2, UR14, R20 ;  /* 0x0000000e02147c25 */ /* 0x000fc8000f8e0014 */
[----:B------:R-:W-:Y:S01]  /*1f60*/  IMAD R23, R2, UR15, R22 ;  /* 0x0000000f02177c24 */ /* 0x000fe2000f8e0216 */
[----:B-1----:R-:W-:-:S04]  /*1f70*/  LEA R22, P1, R20, UR10, 0x2 ;  /* 0x0000000a14167c11 */ /* 0x002fc8000f8210ff */
[----:B------:R-:W-:-:S04]  /*1f80*/  IADD3 R21, PT, PT, R21, R23, RZ ;  /* 0x0000001715157210 */ /* 0x000fc80007ffe0ff */
[----:B------:R-:W-:Y:S01]  /*1f90*/  LEA.HI.X R23, R20, UR11, R21, 0x2, P1 ;  /* 0x0000000b14177c11 */ /* 0x000fe200088f1415 */
[----:B------:R-:W-:Y:S01]  /*1fa0*/  FADD.FTZ R20, -R3, R19 ;  /* 0x0000001303147221 */ /* 0x000fe20000010100 */
[----:B------:R-:W-:-:S03]  /*1fb0*/  FMUL.FTZ R19, R18, UR5 ;  /* 0x0000000512137c20 */ /* 0x000fc60008410000 */
[----:B------:R-:W-:Y:S01]  /*1fc0*/  FMUL.FTZ R20, R20, UR5 ;  /* 0x0000000514147c20 */ /* 0x000fe20008410000 */
[----:B------:R-:W-:-:S03]  /*1fd0*/  FFMA.FTZ R18, R4, R19, R6 ;  /* 0x0000001304127223 */ /* 0x000fc60000010006 */
[----:B------:R-:W-:-:S05]  /*1fe0*/  FFMA.FTZ R19, R5, R20, R7 ;  /* 0x0000001405137223 */ /* 0x000fca0000010007 */
[----:B------:R0:W-:Y:S02]  /*1ff0*/  STG.E.64 desc[UR16][R22.64], R18 ;  /* 0x0000001216007986 */ /* 0x0001e4000c101b10 */
.L_x_2407:
[----:B------:R-:W-:Y:S05]  /*2000*/  BSYNC.RECONVERGENT B1 ;  /* 0x0000000000017941 */ /* 0x000fea0003800200 */
.L_x_2406:
        /* <DEDUP_REMOVED lines=13> */
[----:B------:R-:W-:-:S04]  /*20e0*/  IMAD.WIDE.U32 R18, R23, UR10, R18 ;  /* 0x0000000a17127c25 */ /* 0x000fc8000f8e0012 */
[----:B------:R-:W-:Y:S01]  /*20f0*/  IMAD.IADD R21, R19, 0x1, R21 ;  /* 0x0000000113157824 */ /* 0x000fe200078e0215 */
        /* <DEDUP_REMOVED lines=8> */
.L_x_2409:
[----:B------:R-:W-:Y:S05]  /*2180*/  BSYNC.RECONVERGENT B1 ;  /* 0x0000000000017941 */ /* 0x000fea0003800200 */
.L_x_2408:
[----:B0-----:R-:W-:Y:S01]  /*2190*/  SHF.R.S32.HI R13, RZ, 0x1f, R24 ;  /* 0x0000001fff0d7819 */ /* 0x001fe20000011418 */
[----:B------:R-:W-:Y:S01]  /*21a0*/  BSSY.RECONVERGENT B1, `(.L_x_2410) ;  /* 0x0000019000017945 */ /* 0x000fe20003800200 */
[----:B------:R-:W-:Y:S02]  /*21b0*/  ISETP.GE.U32.AND P1, PT, R24, UR12, PT ;  /* 0x0000000c18007c0c */ /* 0x000fe4000bf26070 */
[----:B------:R-:W-:Y:S02]  /*21c0*/  IADD3 R20, PT, PT, R2, 0xc0, RZ ;  /* 0x000000c002147810 */ /* 0x000fe40007ffe0ff */
        /* <DEDUP_REMOVED lines=22> */
.L_x_2411:
[----:B------:R-:W-:Y:S05]  /*2330*/  BSYNC.RECONVERGENT B1 ;  /* 0x0000000000017941 */ /* 0x000fea0003800200 */
.L_x_2410:
[----:B------:R-:W-:Y:S05]  /*2340*/  @P2 BRA `(.L_x_2412) ;  /* 0x00000008004c2947 */ /* 0x000fea0003800000 */
[----:B------:R-:W1:Y:S01]  /*2350*/  LDCU.64 UR10, c[0x0][0x3e0] ;  /* 0x00007c00ff0a77ac */ /* 0x000e620008000a00 */
[----:B------:R-:W-:Y:S02]  /*2360*/  IMAD.MOV.U32 R9, RZ, RZ, R11 ;  /* 0x000000ffff097224 */ /* 0x000fe400078e000b */
        /* <DEDUP_REMOVED lines=10> */
[----:B--2---:R-:W-:-:S04]  /*2410*/  LEA R10, P1, R8, UR12, 0x2 ;  /* 0x0000000c080a7c11 */ /* 0x004fc8000f8210ff */
[----:B------:R-:W-:-:S04]  /*2420*/  IADD3 R21, PT, PT, R9, R21, RZ ;  /* 0x0000001509157210 */ /* 0x000fc80007ffe0ff */
[----:B------:R-:W-:-:S05]  /*2430*/  LEA.HI.X R11, R8, UR13, R21, 0x2, P1 ;  /* 0x0000000d080b7c11 */ /* 0x000fca00088f1415 */
[----:B------:R1:W-:Y:S01]  /*2440*/  STG.E.64 desc[UR16][R10.64], R4 ;  /* 0x000000040a007986 */ /* 0x0003e2000c101b10 */
[----:B------:R-:W-:Y:S05]  /*2450*/  BRA `(.L_x_2412) ;  /* 0x0000000800087947 */ /* 0x000fea0003800000 */
.L_x_2405:
        /* <DEDUP_REMOVED lines=32> */
.L_x_2414:
[----:B------:R-:W-:Y:S05]  /*2660*/  BSYNC.RECONVERGENT B1 ;  /* 0x0000000000017941 */ /* 0x000fea0003800200 */
.L_x_2413:
[----:B0-----:R-:W-:Y:S01]  /*2670*/  VIADD R23, R2, 0x40 ;  /* 0x0000004002177836 */ /* 0x001fe20000000000 */
[----:B------:R-:W-:Y:S04]  /*2680*/  BSSY.RECONVERGENT B1, `(.L_x_2415) ;  /* 0x0000020000017945 */ /* 0x000fe80003800200 */
        /* <DEDUP_REMOVED lines=14> */
[----:B------:R-:W-:Y:S01]  /*2770*/  IMAD R21, R23, UR13, R18 ;  /* 0x0000000d17157c24 */ /* 0x000fe2000f8e0212 */
[----:B------:R-:W-:-:S05]  /*2780*/  MOV R18, R8 ;  /* 0x0000000800127202 */ /* 0x000fca0000000f00 */
        /* <DEDUP_REMOVED lines=15> */
.L_x_2416:
[----:B------:R-:W-:Y:S05]  /*2880*/  BSYNC.RECONVERGENT B1 ;  /* 0x0000000000017941 */ /* 0x000fea0003800200 */
.L_x_2415:
        /* <DEDUP_REMOVED lines=11> */
[----:B------:R-:W-:-:S04]  /*2940*/  FADD.FTZ R15, -R3, R15 ;  /* 0x0000000f030f7221 */ /* 0x000fc80000010100 */
[----:B------:R-:W-:Y:S01]  /*2950*/  FMUL.FTZ R22, R15, UR5 ;  /* 0x000000050f167c20 */ /* 0x000fe20008410000 */
[----:B0-----:R-:W-:-:S04]  /*2960*/  IMAD R13, R13, UR12, RZ ;  /* 0x0000000c0d0d7c24 */ /* 0x001fc8000f8e02ff */
[----:B------:R-:W-:Y:S01]  /*2970*/  IMAD R19, R24, UR13, R13 ;  /* 0x0000000d18137c24 */ /* 0x000fe2000f8e020d */
[----:B------:R-:W-:-:S03]  /*2980*/  MOV R13, R11 ;  /* 0x0000000b000d7202 */ /* 0x000fc60000000f00 */
        /* <DEDUP_REMOVED lines=18> */
.L_x_2418:
[----:B------:R-:W-:Y:S05]  /*2ab0*/  BSYNC.RECONVERGENT B1 ;  /* 0x0000000000017941 */ /* 0x000fea0003800200 */
.L_x_2417:
        /* <DEDUP_REMOVED lines=28> */
.L_x_2412:
[----:B------:R-:W-:Y:S05]  /*2c80*/  BSYNC.RECONVERGENT B0 ;  /* 0x0000000000007941 */ /* 0x000fea0003800200 */
.L_x_2404:
[----:B------:R-:W-:Y:S02]  /*2c90*/  UIADD3 UR9, UPT, UPT, UR21, UR9, URZ ;  /* 0x0000000915097290 */ /* 0x000fe4000fffe0ff */
[----:B------:R-:W-:Y:S02]  /*2ca0*/  UIADD3 UR4, UPT, UPT, UR4, 0x1, URZ ;  /* 0x0000000104047890 */ /* 0x000fe4000fffe0ff */
[----:B------:R-:W-:-:S09]  /*2cb0*/  UISETP.GE.AND UP1, UPT, UR9, UR7, UPT ;  /* 0x000000070900728c */ /* 0x000fd2000bf26270 */
[----:B------:R-:W-:Y:S05]  /*2cc0*/  BRA.U !UP1, `(.L_x_2419) ;  /* 0xffffffd509587547 */ /* 0x000fea000b83ffff */
[----:B------:R-:W-:Y:S05]  /*2cd0*/  EXIT ;  /* 0x000000000000794d */ /* 0x000fea0003800000 */
.L_x_2420:
        /* <DEDUP_REMOVED lines=10> */
.L_x_2537:


//--------------------- .text._Z35group_norm_nhwc_fwd_one_pass_kernelI11Fp32IOFp16WLi512ELi4ELi128EEv26Group_norm_nhwc_fwd_params --------------------------
	.section	.text._Z35group_norm_nhwc_fwd_one_pass_kernelI11Fp32IOFp16WLi512ELi4ELi128EEv26Group_norm_nhwc_fwd_params,"ax",@progbits
	.align	128
        .global         _Z35group_norm_nhwc_fwd_one_pass_kernelI11Fp32IOFp16WLi512ELi4ELi128EEv26Group_norm_nhwc_fwd_params
        .type           _Z35group_norm_nhwc_fwd_one_pass_kernelI11Fp32IOFp16WLi512ELi4ELi128EEv26Group_norm_nhwc_fwd_params,@function
        .size           _Z35group_norm_nhwc_fwd_one_pass_kernelI11Fp32IOFp16WLi512ELi4ELi128EEv26Group_norm_nhwc_fwd_params,(.L_x_2538 - _Z35group_norm_nhwc_fwd_one_pass_kernelI11Fp32IOFp16WLi512ELi4ELi128EEv26Group_norm_nhwc_fwd_params)
        .other          _Z35group_norm_nhwc_fwd_one_pass_kernelI11Fp32IOFp16WLi512ELi4ELi128EEv26Group_norm_nhwc_fwd_params,@"STO_CUDA_ENTRY STV_DEFAULT"
_Z35group_norm_nhwc_fwd_one_pass_kernelI11Fp32IOFp16WLi512ELi4ELi128EEv26Group_norm_nhwc_fwd_params:
.text._Z35group_norm_nhwc_fwd_one_pass_kernelI11Fp32IOFp16WLi512ELi4ELi128EEv26Group_norm_nhwc_fwd_params:
        /* <DEDUP_REMOVED lines=42> */
.L_x_2464:
        /* <DEDUP_REMOVED lines=74> */
[----:B------:R-:W-:-:S04]  /*0740*/  @!P4 IMAD.WIDE.U32 R26, R27, R12, R40 ;  /* 0x0000000c1b1ac225 */ /* 0x000fc800078e0028 */
[----:B------:R-:W-:Y:S01]  /*0750*/  @!P5 IMAD.MOV.U32 R12, RZ, RZ, R42 ;  /* 0x000000ffff0cd224 */ /* 0x000fe200078e002a */
[----:B------:R-:W-:Y:S02]  /*0760*/  @!P4 IADD3 R27, PT, PT, R27, R31, RZ ;  /* 0x0000001f1b1bc210 */ /* 0x000fe40007ffe0ff */
[C---:B-1----:R-:W-:Y:S01]  /*0770*/  @!P4 LEA R30, P6, R26.reuse, R20, 0x2 ;  /* 0x000000141a1ec211 */ /* 0x042fe200078c10ff */
[----:B------:R-:W-:Y:S02]  /*0780*/  @!P5 IMAD.WIDE.U32 R22, R25, R22, R12 ;  /* 0x000000161916d225 */ /* 0x000fe400078e000c */
[----:B------:R-:W1:Y:S01]  /*0790*/  @!P3 LDC.64 R12, c[0x0][0x390] ;  /* 0x0000e400ff0cbb82 */ /* 0x000e620000000a00 */
[----:B------:R-:W-:Y:S02]  /*07a0*/  @!P4 LEA.HI.X R31, R26, R21, R27, 0x2, P6 ;  /* 0x000000151a1fc211 */ /* 0x000fe400030f141b */
[----:B------:R-:W-:Y:S02]  /*07b0*/  CS2R R20, SRZ ;  /* 0x0000000000147805 */ /* 0x000fe4000001ff00 */
[C---:B---3--:R-:W-:Y:S01]  /*07c0*/  @!P5 LEA R28, P6, R22.reuse, R18, 0x2 ;  /* 0x00000012161cd211 */ /* 0x048fe200078c10ff */
[----:B--2---:R-:W-:Y:S01]  /*07d0*/  @!P3 IMAD R18, R29, R14, RZ ;  /* 0x0000000e1d12b224 */ /* 0x004fe200078e02ff */
[----:B------:R-:W-:Y:S01]  /*07e0*/  @!P5 IADD3 R23, PT, PT, R23, R33, RZ ;  /* 0x000000211717d210 */ /* 0x000fe20007ffe0ff */
[----:B------:R-:W2:Y:S03]  /*07f0*/  @!P2 LDC.64 R24, c[0x0][0x3e0] ;  /* 0x0000f800ff18ab82 */ /* 0x000ea60000000a00 */
[----:B------:R-:W-:Y:S01]  /*0800*/  @!P5 LEA.HI.X R29, R22, R19, R23, 0x2, P6 ;  /* 0x00000013161dd211 */ /* 0x000fe200030f1417 */
[----:B------:R-:W-:Y:S01]  /*0810*/  @!P3 IMAD R15, R32, R15, R18 ;  /* 0x0000000f200fb224 */ /* 0x000fe200078e0212 */
[----:B------:R3:W4:Y:S01]  /*0820*/  @!P4 LDG.E.64 R20, desc[UR16][R30.64] ;  /* 0x000000101e14c981 */ /* 0x000722000c1e1b00 */
[----:B------:R-:W-:-:S02]  /*0830*/  ISETP.GE.U32.AND P4, PT, R8, UR18, PT ;  /* 0x0000001208007c0c */ /* 0x000fc4000bf86070 */
        /* <DEDUP_REMOVED lines=20> */
[----:B------:R-:W-:Y:S02]  /*0980*/  CS2R R24, SRZ ;  /* 0x0000000000187805 */ /* 0x000fe4000001ff00 */
[----:B------:R-:W-:Y:S02]  /*0990*/  @!P2 IADD3 R35, PT, PT, R31, R35, RZ ;  /* 0x000000231f23a210 */ /* 0x000fe40007ffe0ff */
[----:B-----5:R-:W-:Y:S01]  /*09a0*/  @!P2 LEA R34, P6, R30, R18, 0x2 ;  /* 0x000000121e22a211 */ /* 0x020fe200078c10ff */
        /* <DEDUP_REMOVED lines=122> */
.L_x_2422:
[----:B------:R-:W-:Y:S05]  /*1150*/  BSYNC.RECONVERGENT B0 ;  /* 0x0000000000007941 */ /* 0x000fea0003800200 */
.L_x_2421:
        /* <DEDUP_REMOVED lines=16> */
.L_x_2424:
[----:B------:R-:W-:Y:S05]  /*1260*/  BSYNC.RECONVERGENT B0 ;  /* 0x0000000000007941 */ /* 0x000fea0003800200 */
.L_x_2423:
        /* <DEDUP_REMOVED lines=33> */
.L_x_2427:
[----:B----4-:R-:W2:Y:S04]  /*1480*/  LDG.E.STRONG.GPU R14, desc[UR16][R12.64] ;  /* 0x000000100c0e7981 */ /* 0x010ea8000c1ef900 */
[----:B--2---:R-:W-:Y:S01]  /*1490*/  CCTL.IVALL ;  /* 0x00000000ff00798f */ /* 0x004fe20002000000 */
[----:B------:R-:W-:Y:S05]  /*14a0*/  YIELD ;  /* 0x0000000000007946 */ /* 0x000fea0003800000 */
[----:B------:R-:W-:-:S13]  /*14b0*/  ISETP.NE.AND P4, PT, R14, R37, PT ;  /* 0x000000250e00720c */ /* 0x000fda0003f85270 */
[----:B------:R-:W-:Y:S05]  /*14c0*/  @P4 BRA `(.L_x_2427) ;  /* 0xfffffffc00ec4947 */ /* 0x000fea000383ffff */
.L_x_2426:
        /* <DEDUP_REMOVED lines=15> */
.L_x_2429:
        /* <DEDUP_REMOVED lines=91> */
.L_x_2428:
        /* <DEDUP_REMOVED lines=52> */
.L_x_2430:
        /* <DEDUP_REMOVED lines=28> */
.L_x_2431:
        /* <DEDUP_REMOVED lines=13> */
.L_x_2432:
[----:B------:R-:W-:Y:S05]  /*2140*/  BSYNC.RECONVERGENT B0 ;  /* 0x0000000000007941 */ /* 0x000fea0003800200 */
.L_x_2425:
        /* <DEDUP_REMOVED lines=65> */
.L_x_2436:
[----:B------:R-:W-:Y:S05]  /*2560*/  BSYNC.RECONVERGENT B1 ;  /* 0x0000000000017941 */ /* 0x000fea0003800200 */
.L_x_2435:
        /* <DEDUP_REMOVED lines=24> */
.L_x_2438:
[----:B------:R-:W-:Y:S05]  /*26f0*/  BSYNC.RECONVERGENT B1 ;  /* 0x0000000000017941 */ /* 0x000fea0003800200 */
.L_x_2437:
        /* <DEDUP_REMOVED lines=33> */
.L_x_2440:
[----:B------:R-:W-:Y:S05]  /*2910*/  BSYNC.RECONVERGENT B1 ;  /* 0x0000000000017941 */ /* 0x000fea0003800200 */
.L_x_2439:
[----:B------:R-:W-:Y:S04]  /*2920*/  BSSY.RECONVERGENT B1, `(.L_x_2441) ;  /* 0x0000013000017945 */ /* 0x000fe80003800200 */
[----:B------:R-:W-:Y:S05]  /*2930*/  @P2 BRA `(.L_x_2442) ;  /* 0x0000000000442947 */ /* 0x000fea0003800000 */
[----:B------:R-:W1:Y:S01]  /*2940*/  LDCU.64 UR12, c[0x0][0x3e0] ;  /* 0x00007c00ff0c77ac */ /* 0x000e620008000a00 */
[----:B------:R-:W-:Y:S01]  /*2950*/  MOV R23, R41 ;  /* 0x0000002900177202 */ /* 0x000fe20000000f00 */
        /* <DEDUP_REMOVED lines=15> */
.L_x_2442:
[----:B------:R-:W-:Y:S05]  /*2a50*/  BSYNC.RECONVERGENT B1 ;  /* 0x0000000000017941 */ /* 0x000fea0003800200 */
.L_x_2441:
[----:B------:R-:W-:Y:S04]  /*2a60*/  BSSY.RECONVERGENT B1, `(.L_x_2443) ;  /* 0x0000013000017945 */ /* 0x000fe80003800200 */
[----:B------:R-:W-:Y:S05]  /*2a70*/  @P1 BRA `(.L_x_2444) ;  /* 0x0000000000441947 */ /* 0x000fea0003800000 */
[----:B------:R-:W2:Y:S01]  /*2a80*/  LDCU.64 UR12, c[0x0][0x3e0] ;  /* 0x00007c00ff0c77ac */ /* 0x000ea20008000a00 */
[----:B-1----:R-:W-:Y:S01]  /*2a90*/  MOV R21, R41 ;  /* 0x0000002900157202 */ /* 0x002fe20000000f00 */
[----:B------:R-:W-:Y:S02]  /*2aa0*/  IMAD.MOV.U32 R20, RZ, RZ, R42 ;  /* 0x000000ffff147224 */ /* 0x000fe400078e002a */
[----:B------:R-:W-:Y:S01]  /*2ab0*/  FADD.FTZ R28, R28, -UR5 ;  /* 0x800000051c1c7e21 */ /* 0x000fe20008010000 */
[----:B------:R-:W1:Y:S01]  /*2ac0*/  LDCU.64 UR18, c[0x0][0x380] ;  /* 0x00007000ff1277ac */ /* 0x000e620008000a00 */
[----:B------:R-:W-:Y:S02]  /*2ad0*/  FADD.FTZ R29, R29, -UR5 ;  /* 0x800000051d1d7e21 */ /* 0x000fe40008010000 */
        /* <DEDUP_REMOVED lines=11> */
.L_x_2444:
[----:B------:R-:W-:Y:S05]  /*2b90*/  BSYNC.RECONVERGENT B1 ;  /* 0x0000000000017941 */ /* 0x000fea0003800200 */
.L_x_2443:
        /* <DEDUP_REMOVED lines=19> */
.L_x_2446:
[----:B------:R-:W-:Y:S05]  /*2cd0*/  BSYNC.RECONVERGENT B1 ;  /* 0x0000000000017941 */ /* 0x000fea0003800200 */
.L_x_2445:
        /* <DEDUP_REMOVED lines=19> */
.L_x_2448:
[----:B------:R-:W-:Y:S05]  /*2e10*/  BSYNC.RECONVERGENT B1 ;  /* 0x0000000000017941 */ /* 0x000fea0003800200 */
.L_x_2447:
        /* <DEDUP_REMOVED lines=14> */
[----:B0-----:R-:W-:-:S04]  /*2f00*/  LEA R20, P1, R12, UR14, 0x2 ;  /* 0x0000000e0c147c11 */ /* 0x001fc8000f8210ff */
[----:B------:R-:W-:-:S04]  /*2f10*/  IADD3 R21, PT, PT, R13, R21, RZ ;  /* 0x000000150d157210 */ /* 0x000fc80007ffe0ff */
[----:B------:R-:W-:-:S05]  /*2f20*/  LEA.HI.X R21, R12, UR15, R21, 0x2, P1 ;  /* 0x0000000f0c157c11 */ /* 0x000fca00088f1415 */
[----:B------:R0:W-:Y:S01]  /*2f30*/  STG.E.64 desc[UR16][R20.64], R34 ;  /* 0x0000002214007986 */ /* 0x0001e2000c101b10 */
[----:B------:R-:W-:Y:S05]  /*2f40*/  BRA `(.L_x_2449) ;  /* 0x0000001000087947 */ /* 0x000fea0003800000 */
.L_x_2434:
        /* <DEDUP_REMOVED lines=30> */
.L_x_2451:
[----:B0-----:R-:W-:Y:S05]  /*3130*/  BSYNC.RECONVERGENT B1 ;  /* 0x0000000000017941 */ /* 0x001fea0003800200 */
.L_x_2450:
        /* <DEDUP_REMOVED lines=15> */
[----:B------:R-:W-:-:S04]  /*3230*/  IMAD.WIDE.U32 R12, R36, UR12, R12 ;  /* 0x0000000c240c7c25 */ /* 0x000fc8000f8e000c */
[----:B------:R-:W-:Y:S01]  /*3240*/  IMAD.IADD R27, R13, 0x1, R27 ;  /* 0x000000010d1b7824 */ /* 0x000fe200078e021b */
[----:B-1----:R-:W-:Y:S01]  /*3250*/  LEA R44, P1, R12, UR14, 0x2 ;  /* 0x0000000e0c2c7c11 */ /* 0x002fe2000f8210ff */
[----:B------:R-:W-:-:S03]  /*3260*/  FMUL.FTZ R13, R23, UR10 ;  /* 0x0000000a170d7c20 */ /* 0x000fc60008410000 */
[----:B------:R-:W-:Y:S01]  /*3270*/  LEA.HI.X R45, R12, UR15, R27, 0x2, P1 ;  /* 0x0000000f0c2d7c11 */ /* 0x000fe200088f141b */
[----:B------:R-:W-:Y:S01]  /*3280*/  FMUL.FTZ R12, R22, UR10 ;  /* 0x0000000a160c7c20 */ /* 0x000fe20008410000 */
[----:B------:R-:W-:-:S03]  /*3290*/  FFMA.FTZ R13, R19, R13, R14 ;  /* 0x0000000d130d7223 */ /* 0x000fc6000001000e */
[----:B------:R-:W-:Y:S01]  /*32a0*/  FFMA.FTZ R12, R18, R12, R15 ;  /* 0x0000000c120c7223 */ /* 0x000fe2000001000f */
[----:B------:R-:W-:-:S03]  /*32b0*/  FMUL.FTZ R27, R13, -1.4426950216293334961 ;  /* 0xbfb8aa3b0d1b7820 */ /* 0x000fc60000410000 */
[----:B------:R-:W-:-:S03]  /*32c0*/  FMUL.FTZ R22, R12, -1.4426950216293334961 ;  /* 0xbfb8aa3b0c167820 */ /* 0x000fc60000410000 */
        /* <DEDUP_REMOVED lines=9> */
.L_x_2453:
[----:B------:R-:W-:Y:S05]  /*3360*/  BSYNC.RECONVERGENT B1 ;  /* 0x0000000000017941 */ /* 0x000fea0003800200 */
.L_x_2452:
        /* <DEDUP_REMOVED lines=43> */
.L_x_2455:
[----:B------:R-:W-:Y:S05]  /*3620*/  BSYNC.RECONVERGENT B1 ;  /* 0x0000000000017941 */ /* 0x000fea0003800200 */
.L_x_2454:
        /* <DEDUP_REMOVED lines=29> */
.L_x_2457:
[----:B------:R-:W-:Y:S05]  /*3800*/  BSYNC.RECONVERGENT B1 ;  /* 0x0000000000017941 */ /* 0x000fea0003800200 */
.L_x_2456:
        /* <DEDUP_REMOVED lines=29> */
.L_x_2459:
[----:B------:R-:W-:Y:S05]  /*39e0*/  BSYNC.RECONVERGENT B1 ;  /* 0x0000000000017941 */ /* 0x000fea0003800200 */
.L_x_2458:
        /* <DEDUP_REMOVED lines=29> */
.L_x_2461:
[----:B------:R-:W-:Y:S05]  /*3bc0*/  BSYNC.RECONVERGENT B1 ;  /* 0x0000000000017941 */ /* 0x000fea0003800200 */
.L_x_2460:
        /* <DEDUP_REMOVED lines=29> */
.L_x_2463:
[----:B------:R-:W-:Y:S05]  /*3da0*/  BSYNC.RECONVERGENT B1 ;  /* 0x0000000000017941 */ /* 0x000fea0003800200 */
.L_x_2462:
        /* <DEDUP_REMOVED lines=28> */
.L_x_2449:
[----:B------:R-:W-:Y:S05]  /*3f70*/  BSYNC.RECONVERGENT B0 ;  /* 0x0000000000007941 */ /* 0x000fea0003800200 */
.L_x_2433:
[----:B------:R-:W-:Y:S02]  /*3f80*/  UIADD3 UR9, UPT, UPT, UR20, UR9, URZ ;  /* 0x0000000914097290 */ /* 0x000fe4000fffe0ff */
[----:B------:R-:W-:Y:S02]  /*3f90*/  UIADD3 UR4, UPT, UPT, UR4, 0x1, URZ ;  /* 0x0000000104047890 */ /* 0x000fe4000fffe0ff */
[----:B------:R-:W-:-:S09]  /*3fa0*/  UISETP.GE.AND UP1, UPT, UR9, UR7, UPT ;  /* 0x000000070900728c */ /* 0x000fd2000bf26270 */
[----:B------:R-:W-:Y:S05]  /*3fb0*/  BRA.U !UP1, `(.L_x_2464) ;  /* 0xffffffc109b87547 */ /* 0x000fea000b83ffff */
[----:B------:R-:W-:Y:S05]  /*3fc0*/  EXIT ;  /* 0x000000000000794d */ /* 0x000fea0003800000 */
.L_x_2465:
        /* <DEDUP_REMOVED lines=11> */
.L_x_2538:


//--------------------- .nv.shared.reserved.0     --------------------------
	.section	.nv.shared.reserved.0,"aw",@nobits
	.weak		__nv_reservedSMEM_offset_0_alias
	.size		__nv_reservedSMEM_offset_0_alias, 0, 64
	.other		__nv_reservedSMEM_offset_0_alias,@"STO_CUDA_RESERVED_SHARED STV_DEFAULT"
__nv_reservedSMEM_offset_0_alias:
	.zero		0
	.zero		64


//--------------------- .nv.global                --------------------------
	.section	.nv.global,"aw",@nobits
.nv.global:
	.type		_ZN60_INTERNAL_cc39553c_29_group_norm_nhwc_one_pass_4_cu_64e7e9f96thrust24THRUST_300001_SM_1030_NS12placeholders2_5E,@object
	.size		_ZN60_INTERNAL_cc39553c_29_group_norm_nhwc_one_pass_4_cu_64e7e9f96thrust24THRUST_300001_SM_1030_NS12placeholders2_5E,(_ZN60_INTERNAL_cc39553c_29_group_norm_nhwc_one_pass_4_cu_64e7e9f94cuda3std3__45__cpo6cbeginE - _ZN60_INTERNAL_cc39553c_29_group_norm_nhwc_one_pass_4_cu_64e7e9f96thrust24THRUST_300001_SM_1030_NS12placeholders2_5E)
_ZN60_INTERNAL_cc39553c_29_group_norm_nhwc_one_pass_4_cu_64e7e9f96thrust24THRUST_300001_SM_1030_NS12placeholders2_5E:
	.zero		1
	.type		_ZN60_INTERNAL_cc39553c_29_group_norm_nhwc_one_pass_4_cu_64e7e9f94cuda3std3__45__cpo6cbeginE,@object
	.size		_ZN60_INTERNAL_cc39553c_29_group_norm_nhwc_one_pass_4_cu_64e7e9f94cuda3std3__45__cpo6cbeginE,(_ZN60_INTERNAL_cc39553c_29_group_norm_nhwc_one_pass_4_cu_64e7e9f94cuda3std6ranges3__45__cpo6cbeginE - _ZN60_INTERNAL_cc39553c_29_group_norm_nhwc_one_pass_4_cu_64e7e9f94cuda3std3__45__cpo6cbeginE)
_ZN60_INTERNAL_cc39553c_29_group_norm_nhwc_one_pass_4_cu_64e7e9f94cuda3std3__45__cpo6cbeginE:
	.zero		1
	.type		_ZN60_INTERNAL_cc39553c_29_group_norm_nhwc_one_pass_4_cu_64e7e9f94cuda3std6ranges3__45__cpo6cbeginE,@object
	.size		_ZN60_INTERNAL_cc39553c_29_group_norm_nhwc_one_pass_4_cu_64e7e9f94cuda3std6ranges3__45__cpo6cbeginE,(_ZN60_INTERNAL_cc39553c_29_group_norm_nhwc_one_pass_4_cu_64e7e9f94cuda3std3__48in_placeE - _ZN60_INTERNAL_cc39553c_29_group_norm_nhwc_one_pass_4_cu_64e7e9f94cuda3std6ranges3__45__cpo6cbeginE)
_ZN60_INTERNAL_cc39553c_29_group_norm_nhwc_one_pass_4_cu_64e7e9f94cuda3std6ranges3__45__cpo6cbeginE:
	.zero		1
	.type		_ZN60_INTERNAL_cc39553c_29_group_norm_nhwc_one_pass_4_cu_64e7e9f94cuda3std3__48in_placeE,@object
	.size		_ZN60_INTERNAL_cc39553c_29_group_norm_nhwc_one_pass_4_cu_64e7e9f94cuda3std3__48in_placeE,(_ZN60_INTERNAL_cc39553c_29_group_norm_nhwc_one_pass_4_cu_64e7e9f94cuda3std6ranges3__45__cpo4sizeE - _ZN60_INTERNAL_cc39553c_29_group_norm_nhwc_one_pass_4_cu_64e7e9f94cuda3std3__48in_placeE)
_ZN60_INTERNAL_cc39553c_29_group_norm_nhwc_one_pass_4_cu_64e7e9f94cuda3std3__48in_placeE:
	.zero		1
	.type		_ZN60_INTERNAL_cc39553c_29_group_norm_nhwc_one_pass_4_cu_64e7e9f94cuda3std6ranges3__45__cpo4sizeE,@object
	.size		_ZN60_INTERNAL_cc39553c_29_group_norm_nhwc_one_pass_4_cu_64e7e9f94cuda3std6ranges3__45__cpo4sizeE,(_ZN60_INTERNAL_cc39553c_29_group_norm_nhwc_one_pass_4_cu_64e7e9f96thrust24THRUST_300001_SM_1030_NS12placeholders2_9E - _ZN60_INTERNAL_cc39553c_29_group_norm_nhwc_one_pass_4_cu_64e7e9f94cuda3std6ranges3__45__cpo4sizeE)
_ZN60_INTERNAL_cc39553c_29_group_norm_nhwc_one_pass_4_cu_64e7e9f94cuda3std6ranges3__45__cpo4sizeE:
	.zero		1
	.type		_ZN60_INTERNAL_cc39553c_29_group_norm_nhwc_one_pass_4_cu_64e7e9f96thrust24THRUST_300001_SM_1030_NS12placeholders2_9E,@object
	.size		_ZN60_INTERNAL_cc39553c_29_group_norm_nhwc_one_pass_4_cu_64e7e9f96thrust24THRUST_300001_SM_1030_NS12placeholders2_9E,(_ZN60_INTERNAL_cc39553c_29_group_norm_nhwc_one_pass_4_cu_64e7e9f94cuda3std3__45__cpo7crbeginE - _ZN60_INTERNAL_cc39553c_29_group_norm_nhwc_one_pass_4_cu_64e7e9f96thrust24THRUST_300001_SM_1030_NS12placeholders2_9E)
_ZN60_INTERNAL_cc39553c_29_group_norm_nhwc_one_pass_4_cu_64e7e9f96thrust24THRUST_300001_SM_1030_NS12placeholders2_9E:
	.zero		1
	.type		_ZN60_INTERNAL_cc39553c_29_group_norm_nhwc_one_pass_4_cu_64e7e9f94cuda3std3__45__cpo7crbeginE,@object
	.size		_ZN60_INTERNAL_cc39553c_29_group_norm_nhwc_one_pass_4_cu_64e7e9f94cuda3std3__45__cpo7crbeginE,(_ZN60_INTERNAL_cc39553c_29_group_norm_nhwc_one_pass_4_cu_64e7e9f94cuda3std6ranges3__45__cpo4nextE - _ZN60_INTERNAL_cc39553c_29_group_norm_nhwc_one_pass_4_cu_64e7e9f94cuda3std3__45__cpo7crbeginE)
_ZN60_INTERNAL_cc39553c_29_group_norm_nhwc_one_pass_4_cu_64e7e9f94cuda3std3__45__cpo7crbeginE:
	.zero		1
	.type		_ZN60_INTERNAL_cc39553c_29_group_norm_nhwc_one_pass_4_cu_64e7e9f94cuda3std6ranges3__45__cpo4nextE,@object
	.size		_ZN60_INTERNAL_cc39553c_29_group_norm_nhwc_one_pass_4_cu_64e7e9f94cuda3std6ranges3__45__cpo4nextE,(_ZN60_INTERNAL_cc39553c_29_group_norm_nhwc_one_pass_4_cu_64e7e9f94cuda3std6ranges3__45__cpo4swapE - _ZN60_INTERNAL_cc39553c_29_group_norm_nhwc_one_pass_4_cu_64e7e9f94cuda3std6ranges3__45__cpo4nextE)
_ZN60_INTERNAL_cc39553c_29_group_norm_nhwc_one_pass_4_cu_64e7e9f94cuda3std6ranges3__45__cpo4nextE:
	.zero		1
	.type		_ZN60_INTERNAL_cc39553c_29_group_norm_nhwc_one_pass_4_cu_64e7e9f94cuda3std6ranges3__45__cpo4swapE,@object
	.size		_ZN60_INTERNAL_cc39553c_29_group_norm_nhwc_one_pass_4_cu_64e7e9f94cuda3std6ranges3__45__cpo4swapE,(_ZN60_INTERNAL_cc39553c_29_group_norm_nhwc_one_pass_4_cu_64e7e9f96thrust24THRUST_300001_SM_1030_NS12placeholders2_1E - _ZN60_INTERNAL_cc39553c_29_group_norm_nhwc_one_pass_4_cu_64e7e9f94cuda3std6ranges3__45__cpo4swapE)
_ZN60_INTERNAL_cc39553c_29_group_norm_nhwc_one_pass_4_cu_64e7e9f94cuda3std6ranges3__45__cpo4swapE:
	.zero		1
	.type		_ZN60_INTERNAL_cc39553c_29_group_norm_nhwc_one_pass_4_cu_64e7e9f96thrust24THRUST_300001_SM_1030_NS12placeholders2_1E,@object
	.size		_ZN60_INTERNAL_cc39553c_29_group_norm_nhwc_one_pass_4_cu_64e7e9f96thrust24THRUST_300001_SM_1030_NS12placeholders2_1E,(_ZN60_INTERNAL_cc39553c_29_group_norm_nhwc_one_pass_4_cu_64e7e9f96thrust24THRUST_300001_SM_1030_NS12placeholders2_3E - _ZN60_INTERNAL_cc39553c_29_group_norm_nhwc_one_pass_4_cu_64e7e9f96thrust24THRUST_300001_SM_1030_NS12placeholders2_1E)
_ZN60_INTERNAL_cc39553c_29_group_norm_nhwc_one_pass_4_cu_64e7e9f96thrust24THRUST_300001_SM_1030_NS12placeholders2_1E:
	.zero		1
	.type		_ZN60_INTERNAL_cc39553c_29_group_norm_nhwc_one_pass_4_cu_64e7e9f96thrust24THRUST_300001_SM_1030_NS12placeholders2_3E,@object
	.size		_ZN60_INTERNAL_cc39553c_29_group_norm_nhwc_one_pass_4_cu_64e7e9f96thrust24THRUST_300001_SM_1030_NS12placeholders2_3E,(_ZN60_INTERNAL_cc39553c_29_group_norm_nhwc_one_pass_4_cu_64e7e9f94cuda3std3__45__cpo5beginE - _ZN60_INTERNAL_cc39553c_29_group_norm_nhwc_one_pass_4_cu_64e7e9f96thrust24THRUST_300001_SM_1030_NS12placeholders2_3E)
_ZN60_INTERNAL_cc39553c_29_group_norm_nhwc_one_pass_4_cu_64e7e9f96thrust24THRUST_300001_SM_1030_NS12placeholders2_3E:
	.zero		1
	.type		_ZN60_INTERNAL_cc39553c_29_group_norm_nhwc_one_pass_4_cu_64e7e9f94cuda3std3__45__cpo5beginE,@object
	.size		_ZN60_INTERNAL_cc39553c_29_group_norm_nhwc_one_pass_4_cu_64e7e9f94cuda3std3__45__cpo5beginE,(_ZN60_INTERNAL_cc39553c_29_group_norm_nhwc_one_pass_4_cu_64e7e9f94cuda3std6ranges3__45__cpo5beginE - _ZN60_INTERNAL_cc39553c_29_group_norm_nhwc_one_pass_4_cu_64e7e9f94cuda3std3__45__cpo5beginE)
_ZN60_INTERNAL_cc39553c_29_group_norm_nhwc_one_pass_4_cu_64e7e9f94cuda3std3__45__cpo5beginE:
	.zero		1
	.type		_ZN60_INTERNAL_cc39553c_29_group_norm_nhwc_one_pass_4_cu_64e7e9f94cuda3std6ranges3__45__cpo5beginE,@object
	.size		_ZN60_INTERNAL_cc39553c_29_group_norm_nhwc_one_pass_4_cu_64e7e9f94cuda3std6ranges3__45__cpo5beginE,(_ZN60_INTERNAL_cc39553c_29_group_norm_nhwc_one_pass_4_cu_64e7e9f94cuda3std3__462_GLOBAL__N__cc39553c_29_group_norm_nhwc_one_pass_4_cu_64e7e9f96ignoreE - _ZN60_INTERNAL_cc39553c_29_group_norm_nhwc_one_pass_4_cu_64e7e9f94cuda3std6ranges3__45__cpo5beginE)
_ZN60_INTERNAL_cc39553c_29_group_norm_nhwc_one_pass_4_cu_64e7e9f94cuda3std6ranges3__45__cpo5beginE:
	.zero		1
	.type		_ZN60_INTERNAL_cc39553c_29_group_norm_nhwc_one_pass_4_cu_64e7e9f94cuda3std3__462_GLOBAL__N__cc39553c_29_group_norm_nhwc_one_pass_4_cu_64e7e9f96ignoreE,@object
	.size		_ZN60_INTERNAL_cc39553c_29_group_norm_nhwc_one_pass_4_cu_64e7e9f94cuda3std3__462_GLOBAL__N__cc39553c_29_group_norm_nhwc_one_pass_4_cu_64e7e9f96ignoreE,(_ZN60_INTERNAL_cc39553c_29_group_norm_nhwc_one_pass_4_cu_64e7e9f94cuda3std6ranges3__45__cpo4dataE - _ZN60_INTERNAL_cc39553c_29_group_norm_nhwc_one_pass_4_cu_64e7e9f94cuda3std3__462_GLOBAL__N__cc39553c_29_group_norm_nhwc_one_pass_4_cu_64e7e9f96ignoreE)
_ZN60_INTERNAL_cc39553c_29_group_norm_nhwc_one_pass_4_cu_64e7e9f94cuda3std3__462_GLOBAL__N__cc39553c_29_group_norm_nhwc_one_pass_4_cu_64e7e9f96ignoreE:
	.zero		1
	.type		_ZN60_INTERNAL_cc39553c_29_group_norm_nhwc_one_pass_4_cu_64e7e9f94cuda3std6ranges3__45__cpo4dataE,@object
	.size		_ZN60_INTERNAL_cc39553c_29_group_norm_nhwc_one_pass_4_cu_64e7e9f94cuda3std6ranges3__45__cpo4dataE,(_ZN60_INTERNAL_cc39553c_29_group_norm_nhwc_one_pass_4_cu_64e7e9f96thrust24THRUST_300001_SM_1030_NS12placeholders2_7E - _ZN60_INTERNAL_cc39553c_29_group_norm_nhwc_one_pass_4_cu_64e7e9f94cuda3std6ranges3__45__cpo4dataE)
_ZN60_INTERNAL_cc39553c_29_group_norm_nhwc_one_pass_4_cu_64e7e9f94cuda3std6ranges3__45__cpo4dataE:
	.zero		1
	.type		_ZN60_INTERNAL_cc39553c_29_group_norm_nhwc_one_pass_4_cu_64e7e9f96thrust24THRUST_300001_SM_1030_NS12placeholders2_7E,@object
	.size		_ZN60_INTERNAL_cc39553c_29_group_norm_nhwc_one_pass_4_cu_64e7e9f96thrust24THRUST_300001_SM_1030_NS12placeholders2_7E,(_ZN60_INTERNAL_cc39553c_29_group_norm_nhwc_one_pass_4_cu_64e7e9f94cuda3std3__45__cpo6rbeginE - _ZN60_INTERNAL_cc39553c_29_group_norm_nhwc_one_pass_4_cu_64e7e9f96thrust24THRUST_300001_SM_1030_NS12placeholders2_7E)
_ZN60_INTERNAL_cc39553c_29_group_norm_nhwc_one_pass_4_cu_64e7e9f96thrust24THRUST_300001_SM_1030_NS12placeholders2_7E:
	.zero		1
	.type		_ZN60_INTERNAL_cc39553c_29_group_norm_nhwc_one_pass_4_cu_64e7e9f94cuda3std3__45__cpo6rbeginE,@object
	.size		_ZN60_INTERNAL_cc39553c_29_group_norm_nhwc_one_pass_4_cu_64e7e9f94cuda3std3__45__cpo6rbeginE,(_ZN60_INTERNAL_cc39553c_29_group_norm_nhwc_one_pass_4_cu_64e7e9f94cuda3std6ranges3__45__cpo7advanceE - _ZN60_INTERNAL_cc39553c_29_group_norm_nhwc_one_pass_4_cu_64e7e9f94cuda3std3__45__cpo6rbeginE)
_ZN60_INTERNAL_cc39553c_29_group_norm_nhwc_one_pass_4_cu_64e7e9f94cuda3std3__45__cpo6rbeginE:
	.zero		1
	.type		_ZN60_INTERNAL_cc39553c_29_group_norm_nhwc_one_pass_4_cu_64e7e9f94cuda3std6ranges3__45__cpo7advanceE,@object
	.size		_ZN60_INTERNAL_cc39553c_29_group_norm_nhwc_one_pass_4_cu_64e7e9f94cuda3std6ranges3__45__cpo7advanceE,(_ZN60_INTERNAL_cc39553c_29_group_norm_nhwc_one_pass_4_cu_64e7e9f94cuda3std3__47nulloptE - _ZN60_INTERNAL_cc39553c_29_group_norm_nhwc_one_pass_4_cu_64e7e9f94cuda3std6ranges3__45__cpo7advanceE)
_ZN60_INTERNAL_cc39553c_29_group_norm_nhwc_one_pass_4_cu_64e7e9f94cuda3std6ranges3__45__cpo7advanceE:
	.zero		1
	.type		_ZN60_INTERNAL_cc39553c_29_group_norm_nhwc_one_pass_4_cu_64e7e9f94cuda3std3__47nulloptE,@object
	.size		_ZN60_INTERNAL_cc39553c_29_group_norm_nhwc_one_pass_4_cu_64e7e9f94cuda3std3__47nulloptE,(_ZN60_INTERNAL_cc39553c_29_group_norm_nhwc_one_pass_4_cu_64e7e9f94cuda3std6ranges3__45__cpo8distanceE - _ZN60_INTERNAL_cc39553c_29_group_norm_nhwc_one_pass_4_cu_64e7e9f94cuda3std3__47nulloptE)
_ZN60_INTERNAL_cc39553c_29_group_norm_nhwc_one_pass_4_cu_64e7e9f94cuda3std3__47nulloptE:
	.zero		1
	.type		_ZN60_INTERNAL_cc39553c_29_group_norm_nhwc_one_pass_4_cu_64e7e9f94cuda3std6ranges3__45__cpo8distanceE,@object
	.size		_ZN60_INTERNAL_cc39553c_29_group_norm_nhwc_one_pass_4_cu_64e7e9f94cuda3std6ranges3__45__cpo8distanceE,(_ZN60_INTERNAL_cc39553c_29_group_norm_nhwc_one_pass_4_cu_64e7e9f96thrust24THRUST_300001_SM_1030_NS12placeholders2_6E - _ZN60_INTERNAL_cc39553c_29_group_norm_nhwc_one_pass_4_cu_64e7e9f94cuda3std6ranges3__45__cpo8distanceE)
_ZN60_INTERNAL_cc39553c_29_group_norm_nhwc_one_pass_4_cu_64e7e9f94cuda3std6ranges3__45__cpo8distanceE:
	.zero		1
	.type		_ZN60_INTERNAL_cc39553c_29_group_norm_nhwc_one_pass_4_cu_64e7e9f96thrust24THRUST_300001_SM_1030_NS12placeholders2_6E,@object
	.size		_ZN60_INTERNAL_cc39553c_29_group_norm_nhwc_one_pass_4_cu_64e7e9f96thrust24THRUST_300001_SM_1030_NS12placeholders2_6E,(_ZN60_INTERNAL_cc39553c_29_group_norm_nhwc_one_pass_4_cu_64e7e9f94cuda3std3__45__cpo4cendE - _ZN60_INTERNAL_cc39553c_29_group_norm_nhwc_one_pass_4_cu_64e7e9f96thrust24THRUST_300001_SM_1030_NS12placeholders2_6E)
_ZN60_INTERNAL_cc39553c_29_group_norm_nhwc_one_pass_4_cu_64e7e9f96thrust24THRUST_300001_SM_1030_NS12placeholders2_6E:
	.zero		1
	.type		_ZN60_INTERNAL_cc39553c_29_group_norm_nhwc_one_pass_4_cu_64e7e9f94cuda3std3__45__cpo4cendE,@object
	.size		_ZN60_INTERNAL_cc39553c_29_group_norm_nhwc_one_pass_4_cu_64e7e9f94cuda3std3__45__cpo4cendE,(_ZN60_INTERNAL_cc39553c_29_group_norm_nhwc_one_pass_4_cu_64e7e9f94cuda3std6ranges3__45__cpo4cendE - _ZN60_INTERNAL_cc39553c_29_group_norm_nhwc_one_pass_4_cu_64e7e9f94cuda3std3__45__cpo4cendE)
_ZN60_INTERNAL_cc39553c_29_group_norm_nhwc_one_pass_4_cu_64e7e9f94cuda3std3__45__cpo4cendE:
	.zero		1
	.type		_ZN60_INTERNAL_cc39553c_29_group_norm_nhwc_one_pass_4_cu_64e7e9f94cuda3std6ranges3__45__cpo4cendE,@object
	.size		_ZN60_INTERNAL_cc39553c_29_group_norm_nhwc_one_pass_4_cu_64e7e9f94cuda3std6ranges3__45__cpo4cendE,(_ZN60_INTERNAL_cc39553c_29_group_norm_nhwc_one_pass_4_cu_64e7e9f94cuda3std3__420unreachable_sentinelE - _ZN60_INTERNAL_cc39553c_29_group_norm_nhwc_one_pass_4_cu_64e7e9f94cuda3std6ranges3__45__cpo4cendE)
_ZN60_INTERNAL_cc39553c_29_group_norm_nhwc_one_pass_4_cu_64e7e9f94cuda3std6ranges3__45__cpo4cendE:
	.zero		1
	.type		_ZN60_INTERNAL_cc39553c_29_group_norm_nhwc_one_pass_4_cu_64e7e9f94cuda3std3__420unreachable_sentinelE,@object
	.size		_ZN60_INTERNAL_cc39553c_29_group_norm_nhwc_one_pass_4_cu_64e7e9f94cuda3std3__420unreachable_sentinelE,(_ZN60_INTERNAL_cc39553c_29_group_norm_nhwc_one_pass_4_cu_64e7e9f94cuda3std6ranges3__45__cpo5ssizeE - _ZN60_INTERNAL_cc39553c_29_group_norm_nhwc_one_pass_4_cu_64e7e9f94cuda3std3__420unreachable_sentinelE)
_ZN60_INTERNAL_cc39553c_29_group_norm_nhwc_one_pass_4_cu_64e7e9f94cuda3std3__420unreachable_sentinelE:
	.zero		1
	.type		_ZN60_INTERNAL_cc39553c_29_group_norm_nhwc_one_pass_4_cu_64e7e9f94cuda3std6ranges3__45__cpo5ssizeE,@object
	.size		_ZN60_INTERNAL_cc39553c_29_group_norm_nhwc_one_pass_4_cu_64e7e9f94cuda3std6ranges3__45__cpo5ssizeE,(_ZN60_INTERNAL_cc39553c_29_group_norm_nhwc_one_pass_4_cu_64e7e9f96thrust24THRUST_300001_SM_1030_NS12placeholders3_10E - _ZN60_INTERNAL_cc39553c_29_group_norm_nhwc_one_pass_4_cu_64e7e9f94cuda3std6ranges3__45__cpo5ssizeE)
_ZN60_INTERNAL_cc39553c_29_group_norm_nhwc_one_pass_4_cu_64e7e9f94cuda3std6ranges3__45__cpo5ssizeE:
	.zero		1
	.type		_ZN60_INTERNAL_cc39553c_29_group_norm_nhwc_one_pass_4_cu_64e7e9f96thrust24THRUST_300001_SM_1030_NS12placeholders3_10E,@object
	.size		_ZN60_INTERNAL_cc39553c_29_group_norm_nhwc_one_pass_4_cu_64e7e9f96thrust24THRUST_300001_SM_1030_NS12placeholders3_10E,(_ZN60_INTERNAL_cc39553c_29_group_norm_nhwc_one_pass_4_cu_64e7e9f94cuda3std3__45__cpo5crendE - _ZN60_INTERNAL_cc39553c_29_group_norm_nhwc_one_pass_4_cu_64e7e9f96thrust24THRUST_300001_SM_1030_NS12placeholders3_10E)
_ZN60_INTERNAL_cc39553c_29_group_norm_nhwc_one_pass_4_cu_64e7e9f96thrust24THRUST_300001_SM_1030_NS12placeholders3_10E:
	.zero		1
	.type		_ZN60_INTERNAL_cc39553c_29_group_norm_nhwc_one_pass_4_cu_64e7e9f94cuda3std3__45__cpo5crendE,@object
	.size		_ZN60_INTERNAL_cc39553c_29_group_norm_nhwc_one_pass_4_cu_64e7e9f94cuda3std3__45__cpo5crendE,(_ZN60_INTERNAL_cc39553c_29_group_norm_nhwc_one_pass_4_cu_64e7e9f94cuda3std6ranges3__45__cpo4prevE - _ZN60_INTERNAL_cc39553c_29_group_norm_nhwc_one_pass_4_cu_64e7e9f94cuda3std3__45__cpo5crendE)
_ZN60_INTERNAL_cc39553c_29_group_norm_nhwc_one_pass_4_cu_64e7e9f94cuda3std3__45__cpo5crendE:
	.zero		1
	.type		_ZN60_INTERNAL_cc39553c_29_group_norm_nhwc_one_pass_4_cu_64e7e9f94cuda3std6ranges3__45__cpo4prevE,@object
	.size		_ZN60_INTERNAL_cc39553c_29_group_norm_nhwc_one_pass_4_cu_64e7e9f94cuda3std6ranges3__45__cpo4prevE,(_ZN60_INTERNAL_cc39553c_29_group_norm_nhwc_one_pass_4_cu_64e7e9f94cuda3std6ranges3__45__cpo9iter_moveE - _ZN60_INTERNAL_cc39553c_29_group_norm_nhwc_one_pass_4_cu_64e7e9f94cuda3std6ranges3__45__cpo4prevE)
_ZN60_INTERNAL_cc39553c_29_group_norm_nhwc_one_pass_4_cu_64e7e9f94cuda3std6ranges3__45__cpo4prevE:
	.zero		1
	.type		_ZN60_INTERNAL_cc39553c_29_group_norm_nhwc_one_pass_4_cu_64e7e9f94cuda3std6ranges3__45__cpo9iter_moveE,@object
	.size		_ZN60_INTERNAL_cc39553c_29_group_norm_nhwc_one_pass_4_cu_64e7e9f94cuda3std6ranges3__45__cpo9iter_moveE,(_ZN60_INTERNAL_cc39553c_29_group_norm_nhwc_one_pass_4_cu_64e7e9f96thrust24THRUST_300001_SM_1030_NS12placeholders2_2E - _ZN60_INTERNAL_cc39553c_29_group_norm_nhwc_one_pass_4_cu_64e7e9f94cuda3std6ranges3__45__cpo9iter_moveE)
_ZN60_INTERNAL_cc39553c_29_group_norm_nhwc_one_pass_4_cu_64e7e9f94cuda3std6ranges3__45__cpo9iter_moveE:
	.zero		1
	.type		_ZN60_INTERNAL_cc39553c_29_group_norm_nhwc_one_pass_4_cu_64e7e9f96thrust24THRUST_300001_SM_1030_NS12placeholders2_2E,@object
	.size		_ZN60_INTERNAL_cc39553c_29_group_norm_nhwc_one_pass_4_cu_64e7e9f96thrust24THRUST_300001_SM_1030_NS12placeholders2_2E,(_ZN60_INTERNAL_cc39553c_29_group_norm_nhwc_one_pass_4_cu_64e7e9f96thrust24THRUST_300001_SM_1030_NS12placeholders2_4E - _ZN60_INTERNAL_cc39553c_29_group_norm_nhwc_one_pass_4_cu_64e7e9f96thrust24THRUST_300001_SM_1030_NS12placeholders2_2E)
_ZN60_INTERNAL_cc39553c_29_group_norm_nhwc_one_pass_4_cu_64e7e9f96thrust24THRUST_300001_SM_1030_NS12placeholders2_2E:
	.zero		1
	.type		_ZN60_INTERNAL_cc39553c_29_group_norm_nhwc_one_pass_4_cu_64e7e9f96thrust24THRUST_300001_SM_1030_NS12placeholders2_4E,@object
	.size		_ZN60_INTERNAL_cc39553c_29_group_norm_nhwc_one_pass_4_cu_64e7e9f96thrust24THRUST_300001_SM_1030_NS12placeholders2_4E,(_ZN60_INTERNAL_cc39553c_29_group_norm_nhwc_one_pass_4_cu_64e7e9f94cuda3std3__45__cpo3endE - _ZN60_INTERNAL_cc39553c_29_group_norm_nhwc_one_pass_4_cu_64e7e9f96thrust24THRUST_300001_SM_1030_NS12placeholders2_4E)
_ZN60_INTERNAL_cc39553c_29_group_norm_nhwc_one_pass_4_cu_64e7e9f96thrust24THRUST_300001_SM_1030_NS12placeholders2_4E:
	.zero		1
	.type		_ZN60_INTERNAL_cc39553c_29_group_norm_nhwc_one_pass_4_cu_64e7e9f94cuda3std3__45__cpo3endE,@object
	.size		_ZN60_INTERNAL_cc39553c_29_group_norm_nhwc_one_pass_4_cu_64e7e9f94cuda3std3__45__cpo3endE,(_ZN60_INTERNAL_cc39553c_29_group_norm_nhwc_one_pass_4_cu_64e7e9f94cuda3std6ranges3__45__cpo3endE - _ZN60_INTERNAL_cc39553c_29_group_norm_nhwc_one_pass_4_cu_64e7e9f94cuda3std3__45__cpo3endE)
_ZN60_INTERNAL_cc39553c_29_group_norm_nhwc_one_pass_4_cu_64e7e9f94cuda3std3__45__cpo3endE:
	.zero		1
	.type		_ZN60_INTERNAL_cc39553c_29_group_norm_nhwc_one_pass_4_cu_64e7e9f94cuda3std6ranges3__45__cpo3endE,@object
	.size		_ZN60_INTERNAL_cc39553c_29_group_norm_nhwc_one_pass_4_cu_64e7e9f94cuda3std6ranges3__45__cpo3endE,(_ZN60_INTERNAL_cc39553c_29_group_norm_nhwc_one_pass_4_cu_64e7e9f94cuda3std3__419piecewise_constructE - _ZN60_INTERNAL_cc39553c_29_group_norm_nhwc_one_pass_4_cu_64e7e9f94cuda3std6ranges3__45__cpo3endE)
_ZN60_INTERNAL_cc39553c_29_group_norm_nhwc_one_pass_4_cu_64e7e9f94cuda3std6ranges3__45__cpo3endE:
	.zero		1
	.type		_ZN60_INTERNAL_cc39553c_29_group_norm_nhwc_one_pass_4_cu_64e7e9f94cuda3std3__419piecewise_constructE,@object
	.size		_ZN60_INTERNAL_cc39553c_29_group_norm_nhwc_one_pass_4_cu_64e7e9f94cuda3std3__419piecewise_constructE,(_ZN60_INTERNAL_cc39553c_29_group_norm_nhwc_one_pass_4_cu_64e7e9f94cuda3std6ranges3__45__cpo5cdataE - _ZN60_INTERNAL_cc39553c_29_group_norm_nhwc_one_pass_4_cu_64e7e9f94cuda3std3__419piecewise_constructE)
_ZN60_INTERNAL_cc39553c_29_group_norm_nhwc_one_pass_4_cu_64e7e9f94cuda3std3__419piecewise_constructE:
	.zero		1
	.type		_ZN60_INTERNAL_cc39553c_29_group_norm_nhwc_one_pass_4_cu_64e7e9f94cuda3std6ranges3__45__cpo5cdataE,@object
	.size		_ZN60_INTERNAL_cc39553c_29_group_norm_nhwc_one_pass_4_cu_64e7e9f94cuda3std6ranges3__45__cpo5cdataE,(_ZN60_INTERNAL_cc39553c_29_group_norm_nhwc_one_pass_4_cu_64e7e9f96thrust24THRUST_300001_SM_1030_NS12placeholders2_8E - _ZN60_INTERNAL_cc39553c_29_group_norm_nhwc_one_pass_4_cu_64e7e9f94cuda3std6ranges3__45__cpo5cdataE)
_ZN60_INTERNAL_cc39553c_29_group_norm_nhwc_one_pass_4_cu_64e7e9f94cuda3std6ranges3__45__cpo5cdataE:
	.zero		1
	.type		_ZN60_INTERNAL_cc39553c_29_group_norm_nhwc_one_pass_4_cu_64e7e9f96thrust24THRUST_300001_SM_1030_NS12placeholders2_8E,@object
	.size		_ZN60_INTERNAL_cc39553c_29_group_norm_nhwc_one_pass_4_cu_64e7e9f96thrust24THRUST_300001_SM_1030_NS12placeholders2_8E,(_ZN60_INTERNAL_cc39553c_29_group_norm_nhwc_one_pass_4_cu_64e7e9f94cuda3std3__45__cpo4rendE - _ZN60_INTERNAL_cc39553c_29_group_norm_nhwc_one_pass_4_cu_64e7e9f96thrust24THRUST_300001_SM_1030_NS12placeholders2_8E)
_ZN60_INTERNAL_cc39553c_29_group_norm_nhwc_one_pass_4_cu_64e7e9f96thrust24THRUST_300001_SM_1030_NS12placeholders2_8E:
	.zero		1
	.type		_ZN60_INTERNAL_cc39553c_29_group_norm_nhwc_one_pass_4_cu_64e7e9f94cuda3std3__45__cpo4rendE,@object
	.size		_ZN60_INTERNAL_cc39553c_29_group_norm_nhwc_one_pass_4_cu_64e7e9f94cuda3std3__45__cpo4rendE,(_ZN60_INTERNAL_cc39553c_29_group_norm_nhwc_one_pass_4_cu_64e7e9f94cuda3std6ranges3__45__cpo9iter_swapE - _ZN60_INTERNAL_cc39553c_29_group_norm_nhwc_one_pass_4_cu_64e7e9f94cuda3std3__45__cpo4rendE)
_ZN60_INTERNAL_cc39553c_29_group_norm_nhwc_one_pass_4_cu_64e7e9f94cuda3std3__45__cpo4rendE:
	.zero		1
	.type		_ZN60_INTERNAL_cc39553c_29_group_norm_nhwc_one_pass_4_cu_64e7e9f94cuda3std6ranges3__45__cpo9iter_swapE,@object
	.size		_ZN60_INTERNAL_cc39553c_29_group_norm_nhwc_one_pass_4_cu_64e7e9f94cuda3std6ranges3__45__cpo9iter_swapE,(_ZN60_INTERNAL_cc39553c_29_group_norm_nhwc_one_pass_4_cu_64e7e9f94cuda3std3__48unexpectE - _ZN60_INTERNAL_cc39553c_29_group_norm_nhwc_one_pass_4_cu_64e7e9f94cuda3std6ranges3__45__cpo9iter_swapE)
_ZN60_INTERNAL_cc39553c_29_group_norm_nhwc_one_pass_4_cu_64e7e9f94cuda3std6ranges3__45__cpo9iter_swapE:
	.zero		1
	.type		_ZN60_INTERNAL_cc39553c_29_group_norm_nhwc_one_pass_4_cu_64e7e9f94cuda3std3__48unexpectE,@object
	.size		_ZN60_INTERNAL_cc39553c_29_group_norm_nhwc_one_pass_4_cu_64e7e9f94cuda3std3__48unexpectE,(_ZN60_INTERNAL_cc39553c_29_group_norm_nhwc_one_pass_4_cu_64e7e9f96thrust24THRUST_300001_SM_1030_NS6system6detail10sequential3seqE - _ZN60_INTERNAL_cc39553c_29_group_norm_nhwc_one_pass_4_cu_64e7e9f94cuda3std3__48unexpectE)
_ZN60_INTERNAL_cc39553c_29_group_norm_nhwc_one_pass_4_cu_64e7e9f94cuda3std3__48unexpectE:
	.zero		1
	.type		_ZN60_INTERNAL_cc39553c_29_group_norm_nhwc_one_pass_4_cu_64e7e9f96thrust24THRUST_300001_SM_1030_NS6system6detail10sequential3seqE,@object
	.size		_ZN60_INTERNAL_cc39553c_29_group_norm_nhwc_one_pass_4_cu_64e7e9f96thrust24THRUST_300001_SM_1030_NS6system6detail10sequential3seqE,(.L_29 - _ZN60_INTERNAL_cc39553c_29_group_norm_nhwc_one_pass_4_cu_64e7e9f96thrust24THRUST_300001_SM_1030_NS6system6detail10sequential3seqE)
_ZN60_INTERNAL_cc39553c_29_group_norm_nhwc_one_pass_4_cu_64e7e9f96thrust24THRUST_300001_SM_1030_NS6system6detail10sequential3seqE:
	.zero		1
.L_29:


//--------------------- .nv.shared._Z35group_norm_nhwc_bwd_one_pass_kernelI11Bf16IOFp32WLi64ELi4ELi128EEv26Group_norm_nhwc_bwd_params --------------------------
	.section	.nv.shared._Z35group_norm_nhwc_bwd_one_pass_kernelI11Bf16IOFp32WLi64ELi4ELi128EEv26Group_norm_nhwc_bwd_params,"aw",@nobits
	.sectionflags	@""
	.align	16
.nv.shared._Z35group_norm_nhwc_bwd_one_pass_kernelI11Bf16IOFp32WLi64ELi4ELi128EEv26Group_norm_nhwc_bwd_params:
	.zero		3136


//--------------------- .nv.shared._Z35group_norm_nhwc_bwd_one_pass_kernelI11Bf16IOFp32WLi128ELi4ELi128EEv26Group_norm_nhwc_bwd_params --------------------------
	.section	.nv.shared._Z35group_norm_nhwc_bwd_one_pass_kernelI11Bf16IOFp32WLi128ELi4ELi128EEv26Group_norm_nhwc_bwd_params,"aw",@nobits
	.sectionflags	@""
	.align	16
.nv.shared._Z35group_norm_nhwc_bwd_one_pass_kernelI11Bf16IOFp32WLi128ELi4ELi128EEv26Group_norm_nhwc_bwd_params:
	.zero		3136


//--------------------- .nv.shared._Z35group_norm_nhwc_bwd_one_pass_kernelI11Bf16IOFp32WLi256ELi4ELi128EEv26Group_norm_nhwc_bwd_params --------------------------
	.section	.nv.shared._Z35group_norm_nhwc_bwd_one_pass_kernelI11Bf16IOFp32WLi256ELi4ELi128EEv26Group_norm_nhwc_bwd_params,"aw",@nobits
	.sectionflags	@""
	.align	16
.nv.shared._Z35group_norm_nhwc_bwd_one_pass_kernelI11Bf16IOFp32WLi256ELi4ELi128EEv26Group_norm_nhwc_bwd_params:
	.zero		3136


//--------------------- .nv.shared._Z35group_norm_nhwc_bwd_one_pass_kernelI11Bf16IOFp32WLi512ELi4ELi128EEv26Group_norm_nhwc_bwd_params --------------------------
	.section	.nv.shared._Z35group_norm_nhwc_bwd_one_pass_kernelI11Bf16IOFp32WLi512ELi4ELi128EEv26Group_norm_nhwc_bwd_params,"aw",@nobits
	.sectionflags	@""
	.align	16
.nv.shared._Z35group_norm_nhwc_bwd_one_pass_kernelI11Bf16IOFp32WLi512ELi4ELi128EEv26Group_norm_nhwc_bwd_params:
	.zero		3136


//--------------------- .nv.shared._Z35group_norm_nhwc_bwd_one_pass_kernelI11Bf16IOBf16WLi64ELi4ELi128EEv26Group_norm_nhwc_bwd_params --------------------------
	.section	.nv.shared._Z35group_norm_nhwc_bwd_one_pass_kernelI11Bf16IOBf16WLi64ELi4ELi128EEv26Group_norm_nhwc_bwd_params,"aw",@nobits
	.sectionflags	@""
	.align	16
.nv.shared._Z35group_norm_nhwc_bwd_one_pass_kernelI11Bf16IOBf16WLi64ELi4ELi128EEv26Group_norm_nhwc_bwd_params:
	.zero		3136


//--------------------- .nv.shared._Z35group_norm_nhwc_bwd_one_pass_kernelI11Bf16IOBf16WLi128ELi4ELi128EEv26Group_norm_nhwc_bwd_params --------------------------
	.section	.nv.shared._Z35group_norm_nhwc_bwd_one_pass_kernelI11Bf16IOBf16WLi128ELi4ELi128EEv26Group_norm_nhwc_bwd_params,"aw",@nobits
	.sectionflags	@""
	.align	16
.nv.shared._Z35group_norm_nhwc_bwd_one_pass_kernelI11Bf16IOBf16WLi128ELi4ELi128EEv26Group_norm_nhwc_bwd_params:
	.zero		3136


//--------------------- .nv.shared._Z35group_norm_nhwc_bwd_one_pass_kernelI11Bf16IOBf16WLi256ELi4ELi128EEv26Group_norm_nhwc_bwd_params --------------------------
	.section	.nv.shared._Z35group_norm_nhwc_bwd_one_pass_kernelI11Bf16IOBf16WLi256ELi4ELi128EEv26Group_norm_nhwc_bwd_params,"aw",@nobits
	.sectionflags	@""
	.align	16
.nv.shared._Z35group_norm_nhwc_bwd_one_pass_kernelI11Bf16IOBf16WLi256ELi4ELi128EEv26Group_norm_nhwc_bwd_params:
	.zero		3136


//--------------------- .nv.shared._Z35group_norm_nhwc_bwd_one_pass_kernelI11Bf16IOBf16WLi512ELi4ELi128EEv26Group_norm_nhwc_bwd_params --------------------------
	.section	.nv.shared._Z35group_norm_nhwc_bwd_one_pass_kernelI11Bf16IOBf16WLi512ELi4ELi128EEv26Group_norm_nhwc_bwd_params,"aw",@nobits
	.sectionflags	@""
	.align	16
.nv.shared._Z35group_norm_nhwc_bwd_one_pass_kernelI11Bf16IOBf16WLi512ELi4ELi128EEv26Group_norm_nhwc_bwd_params:
	.zero		3136


//--------------------- .nv.shared._Z35group_norm_nhwc_bwd_one_pass_kernelI11Bf16IOFp16WLi64ELi4ELi128EEv26Group_norm_nhwc_bwd_params --------------------------
	.section	.nv.shared._Z35group_norm_nhwc_bwd_one_pass_kernelI11Bf16IOFp16WLi64ELi4ELi128EEv26Group_norm_nhwc_bwd_params,"aw",@nobits
	.sectionflags	@""
	.align	16
.nv.shared._Z35group_norm_nhwc_bwd_one_pass_kernelI11Bf16IOFp16WLi64ELi4ELi128EEv26Group_norm_nhwc_bwd_params:
	.zero		3136


//--------------------- .nv.shared._Z35group_norm_nhwc_bwd_one_pass_kernelI11Bf16IOFp16WLi128ELi4ELi128EEv26Group_norm_nhwc_bwd_params --------------------------
	.section	.nv.shared._Z35group_norm_nhwc_bwd_one_pass_kernelI11Bf16IOFp16WLi128ELi4ELi128EEv26Group_norm_nhwc_bwd_params,"aw",@nobits
	.sectionflags	@""
	.align	16
.nv.shared._Z35group_norm_nhwc_bwd_one_pass_kernelI11Bf16IOFp16WLi128ELi4ELi128EEv26Group_norm_nhwc_bwd_params:
	.zero		3136


//--------------------- .nv.shared._Z35group_norm_nhwc_bwd_one_pass_kernelI11Bf16IOFp16WLi256ELi4ELi128EEv26Group_norm_nhwc_bwd_params --------------------------
	.section	.nv.shared._Z35group_norm_nhwc_bwd_one_pass_kernelI11Bf16IOFp16WLi256ELi4ELi128EEv26Group_norm_nhwc_bwd_params,"aw",@nobits
	.sectionflags	@""
	.align	16
.nv.shared._Z35group_norm_nhwc_bwd_one_pass_kernelI11Bf16IOFp16WLi256ELi4ELi128EEv26Group_norm_nhwc_bwd_params:
	.zero		3136


//--------------------- .nv.shared._Z35group_norm_nhwc_bwd_one_pass_kernelI11Bf16IOFp16WLi512ELi4ELi128EEv26Group_norm_nhwc_bwd_params --------------------------
	.section	.nv.shared._Z35group_norm_nhwc_bwd_one_pass_kernelI11Bf16IOFp16WLi512ELi4ELi128EEv26Group_norm_nhwc_bwd_params,"aw",@nobits
	.sectionflags	@""
	.align	16
.nv.shared._Z35group_norm_nhwc_bwd_one_pass_kernelI11Bf16IOFp16WLi512ELi4ELi128EEv26Group_norm_nhwc_bwd_params:
	.zero		3136


//--------------------- .nv.shared._Z35group_norm_nhwc_bwd_one_pass_kernelI11Fp16IOFp32WLi64ELi4ELi128EEv26Group_norm_nhwc_bwd_params --------------------------
	.section	.nv.shared._Z35group_norm_nhwc_bwd_one_pass_kernelI11Fp16IOFp32WLi64ELi4ELi128EEv26Group_norm_nhwc_bwd_params,"aw",@nobits
	.sectionflags	@""
	.align	16
.nv.shared._Z35group_norm_nhwc_bwd_one_pass_kernelI11Fp16IOFp32WLi64ELi4ELi128EEv26Group_norm_nhwc_bwd_params:
	.zero		3136


//--------------------- .nv.shared._Z35group_norm_nhwc_bwd_one_pass_kernelI11Fp16IOFp32WLi128ELi4ELi128EEv26Group_norm_nhwc_bwd_params --------------------------
	.section	.nv.shared._Z35group_norm_nhwc_bwd_one_pass_kernelI11Fp16IOFp32WLi128ELi4ELi128EEv26Group_norm_nhwc_bwd_params,"aw",@nobits
	.sectionflags	@""
	.align	16
.nv.shared._Z35group_norm_nhwc_bwd_one_pass_kernelI11Fp16IOFp32WLi128ELi4ELi128EEv26Group_norm_nhwc_bwd_params:
	.zero		3136


//--------------------- .nv.shared._Z35group_norm_nhwc_bwd_one_pass_kernelI11Fp16IOFp32WLi256ELi4ELi128EEv26Group_norm_nhwc_bwd_params --------------------------
	.section	.nv.shared._Z35group_norm_nhwc_bwd_one_pass_kernelI11Fp16IOFp32WLi256ELi4ELi128EEv26Group_norm_nhwc_bwd_params,"aw",@nobits
	.sectionflags	@""
	.align	16
.nv.shared._Z35group_norm_nhwc_bwd_one_pass_kernelI11Fp16IOFp32WLi256ELi4ELi128EEv26Group_norm_nhwc_bwd_params:
	.zero		3136


//--------------------- .nv.shared._Z35group_norm_nhwc_bwd_one_pass_kernelI11Fp16IOFp32WLi512ELi4ELi128EEv26Group_norm_nhwc_bwd_params --------------------------
	.section	.nv.shared._Z35group_norm_nhwc_bwd_one_pass_kernelI11Fp16IOFp32WLi512ELi4ELi128EEv26Group_norm_nhwc_bwd_params,"aw",@nobits
	.sectionflags	@""
	.align	16
.nv.shared._Z35group_norm_nhwc_bwd_one_pass_kernelI11Fp16IOFp32WLi512ELi4ELi128EEv26Group_norm_nhwc_bwd_params:
	.zero		3136


//--------------------- .nv.shared._Z35group_norm_nhwc_bwd_one_pass_kernelI11Fp16IOBf16WLi64ELi4ELi128EEv26Group_norm_nhwc_bwd_params --------------------------
	.section	.nv.shared._Z35group_norm_nhwc_bwd_one_pass_kernelI11Fp16IOBf16WLi64ELi4ELi128EEv26Group_norm_nhwc_bwd_params,"aw",@nobits
	.sectionflags	@""
	.align	16
.nv.shared._Z35group_norm_nhwc_bwd_one_pass_kernelI11Fp16IOBf16WLi64ELi4ELi128EEv26Group_norm_nhwc_bwd_params:
	.zero		3136


//--------------------- .nv.shared._Z35group_norm_nhwc_bwd_one_pass_kernelI11Fp16IOBf16WLi128ELi4ELi128EEv26Group_norm_nhwc_bwd_params --------------------------
	.section	.nv.shared._Z35group_norm_nhwc_bwd_one_pass_kernelI11Fp16IOBf16WLi128ELi4ELi128EEv26Group_norm_nhwc_bwd_params,"aw",@nobits
	.sectionflags	@""
	.align	16
.nv.shared._Z35group_norm_nhwc_bwd_one_pass_kernelI11Fp16IOBf16WLi128ELi4ELi128EEv26Group_norm_nhwc_bwd_params:
	.zero		3136


//--------------------- .nv.shared._Z35group_norm_nhwc_bwd_one_pass_kernelI11Fp16IOBf16WLi256ELi4ELi128EEv26Group_norm_nhwc_bwd_params --------------------------
	.section	.nv.shared._Z35group_norm_nhwc_bwd_one_pass_kernelI11Fp16IOBf16WLi256ELi4ELi128EEv26Group_norm_nhwc_bwd_params,"aw",@nobits
	.sectionflags	@""
	.align	16
.nv.shared._Z35group_norm_nhwc_bwd_one_pass_kernelI11Fp16IOBf16WLi256ELi4ELi128EEv26Group_norm_nhwc_bwd_params:
	.zero		3136


//--------------------- .nv.shared._Z35group_norm_nhwc_bwd_one_pass_kernelI11Fp16IOBf16WLi512ELi4ELi128EEv26Group_norm_nhwc_bwd_params --------------------------
	.section	.nv.shared._Z35group_norm_nhwc_bwd_one_pass_kernelI11Fp16IOBf16WLi512ELi4ELi128EEv26Group_norm_nhwc_bwd_params,"aw",@nobits
	.sectionflags	@""
	.align	16
.nv.shared._Z35group_norm_nhwc_bwd_one_pass_kernelI11Fp16IOBf16WLi512ELi4ELi128EEv26Group_norm_nhwc_bwd_params:
	.zero		3136


//--------------------- .nv.shared._Z35group_norm_nhwc_bwd_one_pass_kernelI11Fp16IOFp16WLi64ELi4ELi128EEv26Group_norm_nhwc_bwd_params --------------------------
	.section	.nv.shared._Z35group_norm_nhwc_bwd_one_pass_kernelI11Fp16IOFp16WLi64ELi4ELi128EEv26Group_norm_nhwc_bwd_params,"aw",@nobits
	.sectionflags	@""
	.align	16
.nv.shared._Z35group_norm_nhwc_bwd_one_pass_kernelI11Fp16IOFp16WLi64ELi4ELi128EEv26Group_norm_nhwc_bwd_params:
	.zero		3136


//--------------------- .nv.shared._Z35group_norm_nhwc_bwd_one_pass_kernelI11Fp16IOFp16WLi128ELi4ELi128EEv26Group_norm_nhwc_bwd_params --------------------------
	.section	.nv.shared._Z35group_norm_nhwc_bwd_one_pass_kernelI11Fp16IOFp16WLi128ELi4ELi128EEv26Group_norm_nhwc_bwd_params,"aw",@nobits
	.sectionflags	@""
	.align	16
.nv.shared._Z35group_norm_nhwc_bwd_one_pass_kernelI11Fp16IOFp16WLi128ELi4ELi128EEv26Group_norm_nhwc_bwd_params:
	.zero		3136


//--------------------- .nv.shared._Z35group_norm_nhwc_bwd_one_pass_kernelI11Fp16IOFp16WLi256ELi4ELi128EEv26Group_norm_nhwc_bwd_params --------------------------
	.section	.nv.shared._Z35group_norm_nhwc_bwd_one_pass_kernelI11Fp16IOFp16WLi256ELi4ELi128EEv26Group_norm_nhwc_bwd_params,"aw",@nobits
	.sectionflags	@""
	.align	16
.nv.shared._Z35group_norm_nhwc_bwd_one_pass_kernelI11Fp16IOFp16WLi256ELi4ELi128EEv26Group_norm_nhwc_bwd_params:
	.zero		3136


//--------------------- .nv.shared._Z35group_norm_nhwc_bwd_one_pass_kernelI11Fp16IOFp16WLi512ELi4ELi128EEv26Group_norm_nhwc_bwd_params --------------------------
	.section	.nv.shared._Z35group_norm_nhwc_bwd_one_pass_kernelI11Fp16IOFp16WLi512ELi4ELi128EEv26Group_norm_nhwc_bwd_params,"aw",@nobits
	.sectionflags	@""
	.align	16
.nv.shared._Z35group_norm_nhwc_bwd_one_pass_kernelI11Fp16IOFp16WLi512ELi4ELi128EEv26Group_norm_nhwc_bwd_params:
	.zero		3136


//--------------------- .nv.shared._Z35group_norm_nhwc_bwd_one_pass_kernelI11Fp32IOFp32WLi64ELi4ELi128EEv26Group_norm_nhwc_bwd_params --------------------------
	.section	.nv.shared._Z35group_norm_nhwc_bwd_one_pass_kernelI11Fp32IOFp32WLi64ELi4ELi128EEv26Group_norm_nhwc_bwd_params,"aw",@nobits
	.sectionflags	@""
	.align	16
.nv.shared._Z35group_norm_nhwc_bwd_one_pass_kernelI11Fp32IOFp32WLi64ELi4ELi128EEv26Group_norm_nhwc_bwd_params:
	.zero		3136


//--------------------- .nv.shared._Z35group_norm_nhwc_bwd_one_pass_kernelI11Fp32IOFp32WLi128ELi4ELi128EEv26Group_norm_nhwc_bwd_params --------------------------
	.section	.nv.shared._Z35group_norm_nhwc_bwd_one_pass_kernelI11Fp32IOFp32WLi128ELi4ELi128EEv26Group_norm_nhwc_bwd_params,"aw",@nobits
	.sectionflags	@""
	.align	16
.nv.shared._Z35group_norm_nhwc_bwd_one_pass_kernelI11Fp32IOFp32WLi128ELi4ELi128EEv26Group_norm_nhwc_bwd_params:
	.zero		3136


//--------------------- .nv.shared._Z35group_norm_nhwc_bwd_one_pass_kernelI11Fp32IOFp32WLi256ELi4ELi128EEv26Group_norm_nhwc_bwd_params --------------------------
	.section	.nv.shared._Z35group_norm_nhwc_bwd_one_pass_kernelI11Fp32IOFp32WLi256ELi4ELi128EEv26Group_norm_nhwc_bwd_params,"aw",@nobits
	.sectionflags	@""
	.align	16
.nv.shared._Z35group_norm_nhwc_bwd_one_pass_kernelI11Fp32IOFp32WLi256ELi4ELi128EEv26Group_norm_nhwc_bwd_params:
	.zero		3136


//--------------------- .nv.shared._Z35group_norm_nhwc_bwd_one_pass_kernelI11Fp32IOFp32WLi512ELi4ELi128EEv26Group_norm_nhwc_bwd_params --------------------------
	.section	.nv.shared._Z35group_norm_nhwc_bwd_one_pass_kernelI11Fp32IOFp32WLi512ELi4ELi128EEv26Group_norm_nhwc_bwd_params,"aw",@nobits
	.sectionflags	@""
	.align	16
.nv.shared._Z35group_norm_nhwc_bwd_one_pass_kernelI11Fp32IOFp32WLi512ELi4ELi128EEv26Group_norm_nhwc_bwd_params:
	.zero		3136


//--------------------- .nv.shared._Z35group_norm_nhwc_bwd_one_pass_kernelI11Fp32IOBf16WLi64ELi4ELi128EEv26Group_norm_nhwc_bwd_params --------------------------
	.section	.nv.shared._Z35group_norm_nhwc_bwd_one_pass_kernelI11Fp32IOBf16WLi64ELi4ELi128EEv26Group_norm_nhwc_bwd_params,"aw",@nobits
	.sectionflags	@""
	.align	16
.nv.shared._Z35group_norm_nhwc_bwd_one_pass_kernelI11Fp32IOBf16WLi64ELi4ELi128EEv26Group_norm_nhwc_bwd_params:
	.zero		3136


//--------------------- .nv.shared._Z35group_norm_nhwc_bwd_one_pass_kernelI11Fp32IOBf16WLi128ELi4ELi128EEv26Group_norm_nhwc_bwd_params --------------------------
	.section	.nv.shared._Z35group_norm_nhwc_bwd_one_pass_kernelI11Fp32IOBf16WLi128ELi4ELi128EEv26Group_norm_nhwc_bwd_params,"aw",@nobits
	.sectionflags	@""
	.align	16
.nv.shared._Z35group_norm_nhwc_bwd_one_pass_kernelI11Fp32IOBf16WLi128ELi4ELi128EEv26Group_norm_nhwc_bwd_params:
	.zero		3136


//--------------------- .nv.shared._Z35group_norm_nhwc_bwd_one_pass_kernelI11Fp32IOBf16WLi256ELi4ELi128EEv26Group_norm_nhwc_bwd_params --------------------------
	.section	.nv.shared._Z35group_norm_nhwc_bwd_one_pass_kernelI11Fp32IOBf16WLi256ELi4ELi128EEv26Group_norm_nhwc_bwd_params,"aw",@nobits
	.sectionflags	@""
	.align	16
.nv.shared._Z35group_norm_nhwc_bwd_one_pass_kernelI11Fp32IOBf16WLi256ELi4ELi128EEv26Group_norm_nhwc_bwd_params:
	.zero		3136


//--------------------- .nv.shared._Z35group_norm_nhwc_bwd_one_pass_kernelI11Fp32IOBf16WLi512ELi4ELi128EEv26Group_norm_nhwc_bwd_params --------------------------
	.section	.nv.shared._Z35group_norm_nhwc_bwd_one_pass_kernelI11Fp32IOBf16WLi512ELi4ELi128EEv26Group_norm_nhwc_bwd_params,"aw",@nobits
	.sectionflags	@""
	.align	16
.nv.shared._Z35group_norm_nhwc_bwd_one_pass_kernelI11Fp32IOBf16WLi512ELi4ELi128EEv26Group_norm_nhwc_bwd_params:
	.zero		3136


//--------------------- .nv.shared._Z35group_norm_nhwc_bwd_one_pass_kernelI11Fp32IOFp16WLi64ELi4ELi128EEv26Group_norm_nhwc_bwd_params --------------------------
	.section	.nv.shared._Z35group_norm_nhwc_bwd_one_pass_kernelI11Fp32IOFp16WLi64ELi4ELi128EEv26Group_norm_nhwc_bwd_params,"aw",@nobits
	.sectionflags	@""
	.align	16
.nv.shared._Z35group_norm_nhwc_bwd_one_pass_kernelI11Fp32IOFp16WLi64ELi4ELi128EEv26Group_norm_nhwc_bwd_params:
	.zero		3136


//--------------------- .nv.shared._Z35group_norm_nhwc_bwd_one_pass_kernelI11Fp32IOFp16WLi128ELi4ELi128EEv26Group_norm_nhwc_bwd_params --------------------------
	.section	.nv.shared._Z35group_norm_nhwc_bwd_one_pass_kernelI11Fp32IOFp16WLi128ELi4ELi128EEv26Group_norm_nhwc_bwd_params,"aw",@nobits
	.sectionflags	@""
	.align	16
.nv.shared._Z35group_norm_nhwc_bwd_one_pass_kernelI11Fp32IOFp16WLi128ELi4ELi128EEv26Group_norm_nhwc_bwd_params:
	.zero		3136


//--------------------- .nv.shared._Z35group_norm_nhwc_bwd_one_pass_kernelI11Fp32IOFp16WLi256ELi4ELi128EEv26Group_norm_nhwc_bwd_params --------------------------
	.section	.nv.shared._Z35group_norm_nhwc_bwd_one_pass_kernelI11Fp32IOFp16WLi256ELi4ELi128EEv26Group_norm_nhwc_bwd_params,"aw",@nobits
	.sectionflags	@""
	.align	16
.nv.shared._Z35group_norm_nhwc_bwd_one_pass_kernelI11Fp32IOFp16WLi256ELi4ELi128EEv26Group_norm_nhwc_bwd_params:
	.zero		3136


//--------------------- .nv.shared._Z35group_norm_nhwc_bwd_one_pass_kernelI11Fp32IOFp16WLi512ELi4ELi128EEv26Group_norm_nhwc_bwd_params --------------------------
	.section	.nv.shared._Z35group_norm_nhwc_bwd_one_pass_kernelI11Fp32IOFp16WLi512ELi4ELi128EEv26Group_norm_nhwc_bwd_params,"aw",@nobits
	.sectionflags	@""
	.align	16
.nv.shared._Z35group_norm_nhwc_bwd_one_pass_kernelI11Fp32IOFp16WLi512ELi4ELi128EEv26Group_norm_nhwc_bwd_params:
	.zero		3136


//--------------------- .nv.shared._Z35group_norm_nhwc_fwd_one_pass_kernelI11Bf16IOFp32WLi64ELi4ELi128EEv26Group_norm_nhwc_fwd_params --------------------------
	.section	.nv.shared._Z35group_norm_nhwc_fwd_one_pass_kernelI11Bf16IOFp32WLi64ELi4ELi128EEv26Group_norm_nhwc_fwd_params,"aw",@nobits
	.sectionflags	@""
	.align	8
.nv.shared._Z35group_norm_nhwc_fwd_one_pass_kernelI11Bf16IOFp32WLi64ELi4ELi128EEv26Group_norm_nhwc_fwd_params:
	.zero		1080


//--------------------- .nv.shared._Z35group_norm_nhwc_fwd_one_pass_kernelI11Bf16IOFp32WLi128ELi4ELi128EEv26Group_norm_nhwc_fwd_params --------------------------
	.section	.nv.shared._Z35group_norm_nhwc_fwd_one_pass_kernelI11Bf16IOFp32WLi128ELi4ELi128EEv26Group_norm_nhwc_fwd_params,"aw",@nobits
	.sectionflags	@""
	.align	8
.nv.shared._Z35group_norm_nhwc_fwd_one_pass_kernelI11Bf16IOFp32WLi128ELi4ELi128EEv26Group_norm_nhwc_fwd_params:
	.zero		1080


//--------------------- .nv.shared._Z35group_norm_nhwc_fwd_one_pass_kernelI11Bf16IOFp32WLi256ELi4ELi128EEv26Group_norm_nhwc_fwd_params --------------------------
	.section	.nv.shared._Z35group_norm_nhwc_fwd_one_pass_kernelI11Bf16IOFp32WLi256ELi4ELi128EEv26Group_norm_nhwc_fwd_params,"aw",@nobits
	.sectionflags	@""
	.align	8
.nv.shared._Z35group_norm_nhwc_fwd_one_pass_kernelI11Bf16IOFp32WLi256ELi4ELi128EEv26Group_norm_nhwc_fwd_params:
	.zero		1080


//--------------------- .nv.shared._Z35group_norm_nhwc_fwd_one_pass_kernelI11Bf16IOFp32WLi512ELi4ELi128EEv26Group_norm_nhwc_fwd_params --------------------------
	.section	.nv.shared._Z35group_norm_nhwc_fwd_one_pass_kernelI11Bf16IOFp32WLi512ELi4ELi128EEv26Group_norm_nhwc_fwd_params,"aw",@nobits
	.sectionflags	@""
	.align	8
.nv.shared._Z35group_norm_nhwc_fwd_one_pass_kernelI11Bf16IOFp32WLi512ELi4ELi128EEv26Group_norm_nhwc_fwd_params:
	.zero		1080


//--------------------- .nv.shared._Z35group_norm_nhwc_fwd_one_pass_kernelI11Bf16IOBf16WLi64ELi4ELi128EEv26Group_norm_nhwc_fwd_params --------------------------
	.section	.nv.shared._Z35group_norm_nhwc_fwd_one_pass_kernelI11Bf16IOBf16WLi64ELi4ELi128EEv26Group_norm_nhwc_fwd_params,"aw",@nobits
	.sectionflags	@""
	.align	8
.nv.shared._Z35group_norm_nhwc_fwd_one_pass_kernelI11Bf16IOBf16WLi64ELi4ELi128EEv26Group_norm_nhwc_fwd_params:
	.zero		1080


//--------------------- .nv.shared._Z35group_norm_nhwc_fwd_one_pass_kernelI11Bf16IOBf16WLi128ELi4ELi128EEv26Group_norm_nhwc_fwd_params --------------------------
	.section	.nv.shared._Z35group_norm_nhwc_fwd_one_pass_kernelI11Bf16IOBf16WLi128ELi4ELi128EEv26Group_norm_nhwc_fwd_params,"aw",@nobits
	.sectionflags	@""
	.align	8
.nv.shared._Z35group_norm_nhwc_fwd_one_pass_kernelI11Bf16IOBf16WLi128ELi4ELi128EEv26Group_norm_nhwc_fwd_params:
	.zero		1080


//--------------------- .nv.shared._Z35group_norm_nhwc_fwd_one_pass_kernelI11Bf16IOBf16WLi256ELi4ELi128EEv26Group_norm_nhwc_fwd_params --------------------------
	.section	.nv.shared._Z35group_norm_nhwc_fwd_one_pass_kernelI11Bf16IOBf16WLi256ELi4ELi128EEv26Group_norm_nhwc_fwd_params,"aw",@nobits
	.sectionflags	@""
	.align	8
.nv.shared._Z35group_norm_nhwc_fwd_one_pass_kernelI11Bf16IOBf16WLi256ELi4ELi128EEv26Group_norm_nhwc_fwd_params:
	.zero		1080


//--------------------- .nv.shared._Z35group_norm_nhwc_fwd_one_pass_kernelI11Bf16IOBf16WLi512ELi4ELi128EEv26Group_norm_nhwc_fwd_params --------------------------
	.section	.nv.shared._Z35group_norm_nhwc_fwd_one_pass_kernelI11Bf16IOBf16WLi512ELi4ELi128EEv26Group_norm_nhwc_fwd_params,"aw",@nobits
	.sectionflags	@""
	.align	8
.nv.shared._Z35group_norm_nhwc_fwd_one_pass_kernelI11Bf16IOBf16WLi512ELi4ELi128EEv26Group_norm_nhwc_fwd_params:
	.zero		1080


//--------------------- .nv.shared._Z35group_norm_nhwc_fwd_one_pass_kernelI11Bf16IOFp16WLi64ELi4ELi128EEv26Group_norm_nhwc_fwd_params --------------------------
	.section	.nv.shared._Z35group_norm_nhwc_fwd_one_pass_kernelI11Bf16IOFp16WLi64ELi4ELi128EEv26Group_norm_nhwc_fwd_params,"aw",@nobits
	.sectionflags	@""
	.align	8
.nv.shared._Z35group_norm_nhwc_fwd_one_pass_kernelI11Bf16IOFp16WLi64ELi4ELi128EEv26Group_norm_nhwc_fwd_params:
	.zero		1080


//--------------------- .nv.shared._Z35group_norm_nhwc_fwd_one_pass_kernelI11Bf16IOFp16WLi128ELi4ELi128EEv26Group_norm_nhwc_fwd_params --------------------------
	.section	.nv.shared._Z35group_norm_nhwc_fwd_one_pass_kernelI11Bf16IOFp16WLi128ELi4ELi128EEv26Group_norm_nhwc_fwd_params,"aw",@nobits
	.sectionflags	@""
	.align	8
.nv.shared._Z35group_norm_nhwc_fwd_one_pass_kernelI11Bf16IOFp16WLi128ELi4ELi128EEv26Group_norm_nhwc_fwd_params:
	.zero		1080


//--------------------- .nv.shared._Z35group_norm_nhwc_fwd_one_pass_kernelI11Bf16IOFp16WLi256ELi4ELi128EEv26Group_norm_nhwc_fwd_params --------------------------
	.section	.nv.shared._Z35group_norm_nhwc_fwd_one_pass_kernelI11Bf16IOFp16WLi256ELi4ELi128EEv26Group_norm_nhwc_fwd_params,"aw",@nobits
	.sectionflags	@""
	.align	8
.nv.shared._Z35group_norm_nhwc_fwd_one_pass_kernelI11Bf16IOFp16WLi256ELi4ELi128EEv26Group_norm_nhwc_fwd_params:
	.zero		1080


//--------------------- .nv.shared._Z35group_norm_nhwc_fwd_one_pass_kernelI11Bf16IOFp16WLi512ELi4ELi128EEv26Group_norm_nhwc_fwd_params --------------------------
	.section	.nv.shared._Z35group_norm_nhwc_fwd_one_pass_kernelI11Bf16IOFp16WLi512ELi4ELi128EEv26Group_norm_nhwc_fwd_params,"aw",@nobits
	.sectionflags	@""
	.align	8
.nv.shared._Z35group_norm_nhwc_fwd_one_pass_kernelI11Bf16IOFp16WLi512ELi4ELi128EEv26Group_norm_nhwc_fwd_params:
	.zero		1080


//--------------------- .nv.shared._Z35group_norm_nhwc_fwd_one_pass_kernelI11Fp16IOFp32WLi64ELi4ELi128EEv26Group_norm_nhwc_fwd_params --------------------------
	.section	.nv.shared._Z35group_norm_nhwc_fwd_one_pass_kernelI11Fp16IOFp32WLi64ELi4ELi128EEv26Group_norm_nhwc_fwd_params,"aw",@nobits
	.sectionflags	@""
	.align	8
.nv.shared._Z35group_norm_nhwc_fwd_one_pass_kernelI11Fp16IOFp32WLi64ELi4ELi128EEv26Group_norm_nhwc_fwd_params:
	.zero		1080


//--------------------- .nv.shared._Z35group_norm_nhwc_fwd_one_pass_kernelI11Fp16IOFp32WLi128ELi4ELi128EEv26Group_norm_nhwc_fwd_params --------------------------
	.section	.nv.shared._Z35group_norm_nhwc_fwd_one_pass_kernelI11Fp16IOFp32WLi128ELi4ELi128EEv26Group_norm_nhwc_fwd_params,"aw",@nobits
	.sectionflags	@""
	.align	8
.nv.shared._Z35group_norm_nhwc_fwd_one_pass_kernelI11Fp16IOFp32WLi128ELi4ELi128EEv26Group_norm_nhwc_fwd_params:
	.zero		1080


//--------------------- .nv.shared._Z35group_norm_nhwc_fwd_one_pass_kernelI11Fp16IOFp32WLi256ELi4ELi128EEv26Group_norm_nhwc_fwd_params --------------------------
	.section	.nv.shared._Z35group_norm_nhwc_fwd_one_pass_kernelI11Fp16IOFp32WLi256ELi4ELi128EEv26Group_norm_nhwc_fwd_params,"aw",@nobits
	.sectionflags	@""
	.align	8
.nv.shared._Z35group_norm_nhwc_fwd_one_pass_kernelI11Fp16IOFp32WLi256ELi4ELi128EEv26Group_norm_nhwc_fwd_params:
	.zero		1080


//--------------------- .nv.shared._Z35group_norm_nhwc_fwd_one_pass_kernelI11Fp16IOFp32WLi512ELi4ELi128EEv26Group_norm_nhwc_fwd_params --------------------------
	.section	.nv.shared._Z35group_norm_nhwc_fwd_one_pass_kernelI11Fp16IOFp32WLi512ELi4ELi128EEv26Group_norm_nhwc_fwd_params,"aw",@nobits
	.sectionflags	@""
	.align	8
.nv.shared._Z35group_norm_nhwc_fwd_one_pass_kernelI11Fp16IOFp32WLi512ELi4ELi128EEv26Group_norm_nhwc_fwd_params:
	.zero		1080


//--------------------- .nv.shared._Z35group_norm_nhwc_fwd_one_pass_kernelI11Fp16IOBf16WLi64ELi4ELi128EEv26Group_norm_nhwc_fwd_params --------------------------
	.section	.nv.shared._Z35group_norm_nhwc_fwd_one_pass_kernelI11Fp16IOBf16WLi64ELi4ELi128EEv26Group_norm_nhwc_fwd_params,"aw",@nobits
	.sectionflags	@""
	.align	8
.nv.shared._Z35group_norm_nhwc_fwd_one_pass_kernelI11Fp16IOBf16WLi64ELi4ELi128EEv26Group_norm_nhwc_fwd_params:
	.zero		1080


//--------------------- .nv.shared._Z35group_norm_nhwc_fwd_one_pass_kernelI11Fp16IOBf16WLi128ELi4ELi128EEv26Group_norm_nhwc_fwd_params --------------------------
	.section	.nv.shared._Z35group_norm_nhwc_fwd_one_pass_kernelI11Fp16IOBf16WLi128ELi4ELi128EEv26Group_norm_nhwc_fwd_params,"aw",@nobits
	.sectionflags	@""
	.align	8
.nv.shared._Z35group_norm_nhwc_fwd_one_pass_kernelI11Fp16IOBf16WLi128ELi4ELi128EEv26Group_norm_nhwc_fwd_params:
	.zero		1080


//--------------------- .nv.shared._Z35group_norm_nhwc_fwd_one_pass_kernelI11Fp16IOBf16WLi256ELi4ELi128EEv26Group_norm_nhwc_fwd_params --------------------------
	.section	.nv.shared._Z35group_norm_nhwc_fwd_one_pass_kernelI11Fp16IOBf16WLi256ELi4ELi128EEv26Group_norm_nhwc_fwd_params,"aw",@nobits
	.sectionflags	@""
	.align	8
.nv.shared._Z35group_norm_nhwc_fwd_one_pass_kernelI11Fp16IOBf16WLi256ELi4ELi128EEv26Group_norm_nhwc_fwd_params:
	.zero		1080


//--------------------- .nv.shared._Z35group_norm_nhwc_fwd_one_pass_kernelI11Fp16IOBf16WLi512ELi4ELi128EEv26Group_norm_nhwc_fwd_params --------------------------
	.section	.nv.shared._Z35group_norm_nhwc_fwd_one_pass_kernelI11Fp16IOBf16WLi512ELi4ELi128EEv26Group_norm_nhwc_fwd_params,"aw",@nobits
	.sectionflags	@""
	.align	8
.nv.shared._Z35group_norm_nhwc_fwd_one_pass_kernelI11Fp16IOBf16WLi512ELi4ELi128EEv26Group_norm_nhwc_fwd_params:
	.zero		1080


//--------------------- .nv.shared._Z35group_norm_nhwc_fwd_one_pass_kernelI11Fp16IOFp16WLi64ELi4ELi128EEv26Group_norm_nhwc_fwd_params --------------------------
	.section	.nv.shared._Z35group_norm_nhwc_fwd_one_pass_kernelI11Fp16IOFp16WLi64ELi4ELi128EEv26Group_norm_nhwc_fwd_params,"aw",@nobits
	.sectionflags	@""
	.align	8
.nv.shared._Z35group_norm_nhwc_fwd_one_pass_kernelI11Fp16IOFp16WLi64ELi4ELi128EEv26Group_norm_nhwc_fwd_params:
	.zero		1080


//--------------------- .nv.shared._Z35group_norm_nhwc_fwd_one_pass_kernelI11Fp16IOFp16WLi128ELi4ELi128EEv26Group_norm_nhwc_fwd_params --------------------------
	.section	.nv.shared._Z35group_norm_nhwc_fwd_one_pass_kernelI11Fp16IOFp16WLi128ELi4ELi128EEv26Group_norm_nhwc_fwd_params,"aw",@nobits
	.sectionflags	@""
	.align	8
.nv.shared._Z35group_norm_nhwc_fwd_one_pass_kernelI11Fp16IOFp16WLi128ELi4ELi128EEv26Group_norm_nhwc_fwd_params:
	.zero		1080


//--------------------- .nv.shared._Z35group_norm_nhwc_fwd_one_pass_kernelI11Fp16IOFp16WLi256ELi4ELi128EEv26Group_norm_nhwc_fwd_params --------------------------
	.section	.nv.shared._Z35group_norm_nhwc_fwd_one_pass_kernelI11Fp16IOFp16WLi256ELi4ELi128EEv26Group_norm_nhwc_fwd_params,"aw",@nobits
	.sectionflags	@""
	.align	8
.nv.shared._Z35group_norm_nhwc_fwd_one_pass_kernelI11Fp16IOFp16WLi256ELi4ELi128EEv26Group_norm_nhwc_fwd_params:
	.zero		1080


//--------------------- .nv.shared._Z35group_norm_nhwc_fwd_one_pass_kernelI11Fp16IOFp16WLi512ELi4ELi128EEv26Group_norm_nhwc_fwd_params --------------------------
	.section	.nv.shared._Z35group_norm_nhwc_fwd_one_pass_kernelI11Fp16IOFp16WLi512ELi4ELi128EEv26Group_norm_nhwc_fwd_params,"aw",@nobits
	.sectionflags	@""
	.align	8
.nv.shared._Z35group_norm_nhwc_fwd_one_pass_kernelI11Fp16IOFp16WLi512ELi4ELi128EEv26Group_norm_nhwc_fwd_params:
	.zero		1080


//--------------------- .nv.shared._Z35group_norm_nhwc_fwd_one_pass_kernelI11Fp32IOFp32WLi64ELi4ELi128EEv26Group_norm_nhwc_fwd_params --------------------------
	.section	.nv.shared._Z35group_norm_nhwc_fwd_one_pass_kernelI11Fp32IOFp32WLi64ELi4ELi128EEv26Group_norm_nhwc_fwd_params,"aw",@nobits
	.sectionflags	@""
	.align	8
.nv.shared._Z35group_norm_nhwc_fwd_one_pass_kernelI11Fp32IOFp32WLi64ELi4ELi128EEv26Group_norm_nhwc_fwd_params:
	.zero		1080


//--------------------- .nv.shared._Z35group_norm_nhwc_fwd_one_pass_kernelI11Fp32IOFp32WLi128ELi4ELi128EEv26Group_norm_nhwc_fwd_params --------------------------
	.section	.nv.shared._Z35group_norm_nhwc_fwd_one_pass_kernelI11Fp32IOFp32WLi128ELi4ELi128EEv26Group_norm_nhwc_fwd_params,"aw",@nobits
	.sectionflags	@""
	.align	8
.nv.shared._Z35group_norm_nhwc_fwd_one_pass_kernelI11Fp32IOFp32WLi128ELi4ELi128EEv26Group_norm_nhwc_fwd_params:
	.zero		1080


//--------------------- .nv.shared._Z35group_norm_nhwc_fwd_one_pass_kernelI11Fp32IOFp32WLi256ELi4ELi128EEv26Group_norm_nhwc_fwd_params --------------------------
	.section	.nv.shared._Z35group_norm_nhwc_fwd_one_pass_kernelI11Fp32IOFp32WLi256ELi4ELi128EEv26Group_norm_nhwc_fwd_params,"aw",@nobits
	.sectionflags	@""
	.align	8
.nv.shared._Z35group_norm_nhwc_fwd_one_pass_kernelI11Fp32IOFp32WLi256ELi4ELi128EEv26Group_norm_nhwc_fwd_params:
	.zero		1080


//--------------------- .nv.shared._Z35group_norm_nhwc_fwd_one_pass_kernelI11Fp32IOFp32WLi512ELi4ELi128EEv26Group_norm_nhwc_fwd_params --------------------------
	.section	.nv.shared._Z35group_norm_nhwc_fwd_one_pass_kernelI11Fp32IOFp32WLi512ELi4ELi128EEv26Group_norm_nhwc_fwd_params,"aw",@nobits
	.sectionflags	@""
	.align	8
.nv.shared._Z35group_norm_nhwc_fwd_one_pass_kernelI11Fp32IOFp32WLi512ELi4ELi128EEv26Group_norm_nhwc_fwd_params:
	.zero		1080


//--------------------- .nv.shared._Z35group_norm_nhwc_fwd_one_pass_kernelI11Fp32IOBf16WLi64ELi4ELi128EEv26Group_norm_nhwc_fwd_params --------------------------
	.section	.nv.shared._Z35group_norm_nhwc_fwd_one_pass_kernelI11Fp32IOBf16WLi64ELi4ELi128EEv26Group_norm_nhwc_fwd_params,"aw",@nobits
	.sectionflags	@""
	.align	8
.nv.shared._Z35group_norm_nhwc_fwd_one_pass_kernelI11Fp32IOBf16WLi64ELi4ELi128EEv26Group_norm_nhwc_fwd_params:
	.zero		1080


//--------------------- .nv.shared._Z35group_norm_nhwc_fwd_one_pass_kernelI11Fp32IOBf16WLi128ELi4ELi128EEv26Group_norm_nhwc_fwd_params --------------------------
	.section	.nv.shared._Z35group_norm_nhwc_fwd_one_pass_kernelI11Fp32IOBf16WLi128ELi4ELi128EEv26Group_norm_nhwc_fwd_params,"aw",@nobits
	.sectionflags	@""
	.align	8
.nv.shared._Z35group_norm_nhwc_fwd_one_pass_kernelI11Fp32IOBf16WLi128ELi4ELi128EEv26Group_norm_nhwc_fwd_params:
	.zero		1080


//--------------------- .nv.shared._Z35group_norm_nhwc_fwd_one_pass_kernelI11Fp32IOBf16WLi256ELi4ELi128EEv26Group_norm_nhwc_fwd_params --------------------------
	.section	.nv.shared._Z35group_norm_nhwc_fwd_one_pass_kernelI11Fp32IOBf16WLi256ELi4ELi128EEv26Group_norm_nhwc_fwd_params,"aw",@nobits
	.sectionflags	@""
	.align	8
.nv.shared._Z35group_norm_nhwc_fwd_one_pass_kernelI11Fp32IOBf16WLi256ELi4ELi128EEv26Group_norm_nhwc_fwd_params:
	.zero		1080


//--------------------- .nv.shared._Z35group_norm_nhwc_fwd_one_pass_kernelI11Fp32IOBf16WLi512ELi4ELi128EEv26Group_norm_nhwc_fwd_params --------------------------
	.section	.nv.shared._Z35group_norm_nhwc_fwd_one_pass_kernelI11Fp32IOBf16WLi512ELi4ELi128EEv26Group_norm_nhwc_fwd_params,"aw",@nobits
	.sectionflags	@""
	.align	8
.nv.shared._Z35group_norm_nhwc_fwd_one_pass_kernelI11Fp32IOBf16WLi512ELi4ELi128EEv26Group_norm_nhwc_fwd_params:
	.zero		1080


//--------------------- .nv.shared._Z35group_norm_nhwc_fwd_one_pass_kernelI11Fp32IOFp16WLi64ELi4ELi128EEv26Group_norm_nhwc_fwd_params --------------------------
	.section	.nv.shared._Z35group_norm_nhwc_fwd_one_pass_kernelI11Fp32IOFp16WLi64ELi4ELi128EEv26Group_norm_nhwc_fwd_params,"aw",@nobits
	.sectionflags	@""
	.align	8
.nv.shared._Z35group_norm_nhwc_fwd_one_pass_kernelI11Fp32IOFp16WLi64ELi4ELi128EEv26Group_norm_nhwc_fwd_params:
	.zero		1080


//--------------------- .nv.shared._Z35group_norm_nhwc_fwd_one_pass_kernelI11Fp32IOFp16WLi128ELi4ELi128EEv26Group_norm_nhwc_fwd_params --------------------------
	.section	.nv.shared._Z35group_norm_nhwc_fwd_one_pass_kernelI11Fp32IOFp16WLi128ELi4ELi128EEv26Group_norm_nhwc_fwd_params,"aw",@nobits
	.sectionflags	@""
	.align	8
.nv.shared._Z35group_norm_nhwc_fwd_one_pass_kernelI11Fp32IOFp16WLi128ELi4ELi128EEv26Group_norm_nhwc_fwd_params:
	.zero		1080


//--------------------- .nv.shared._Z35group_norm_nhwc_fwd_one_pass_kernelI11Fp32IOFp16WLi256ELi4ELi128EEv26Group_norm_nhwc_fwd_params --------------------------
	.section	.nv.shared._Z35group_norm_nhwc_fwd_one_pass_kernelI11Fp32IOFp16WLi256ELi4ELi128EEv26Group_norm_nhwc_fwd_params,"aw",@nobits
	.sectionflags	@""
	.align	8
.nv.shared._Z35group_norm_nhwc_fwd_one_pass_kernelI11Fp32IOFp16WLi256ELi4ELi128EEv26Group_norm_nhwc_fwd_params:
	.zero		1080


//--------------------- .nv.shared._Z35group_norm_nhwc_fwd_one_pass_kernelI11Fp32IOFp16WLi512ELi4ELi128EEv26Group_norm_nhwc_fwd_params --------------------------
	.section	.nv.shared._Z35group_norm_nhwc_fwd_one_pass_kernelI11Fp32IOFp16WLi512ELi4ELi128EEv26Group_norm_nhwc_fwd_params,"aw",@nobits
	.sectionflags	@""
	.align	8
.nv.shared._Z35group_norm_nhwc_fwd_one_pass_kernelI11Fp32IOFp16WLi512ELi4ELi128EEv26Group_norm_nhwc_fwd_params:
	.zero		1080


//--------------------- .nv.constant0._ZN3cub18CUB_300001_SM_10306detail11EmptyKernelIvEEvv --------------------------
	.section	.nv.constant0._ZN3cub18CUB_300001_SM_10306detail11EmptyKernelIvEEvv,"a",@progbits
	.sectionflags	@""
	.align	4
.nv.constant0._ZN3cub18CUB_300001_SM_10306detail11EmptyKernelIvEEvv:
	.zero		896


//--------------------- .nv.constant0._Z35group_norm_nhwc_bwd_one_pass_kernelI11Bf16IOFp32WLi64ELi4ELi128EEv26Group_norm_nhwc_bwd_params --------------------------
	.section	.nv.constant0._Z35group_norm_nhwc_bwd_one_pass_kernelI11Bf16IOFp32WLi64ELi4ELi128EEv26Group_norm_nhwc_bwd_params,"a",@progbits
	.sectionflags	@""
	.align	4
.nv.constant0._Z35group_norm_nhwc_bwd_one_pass_kernelI11Bf16IOFp32WLi64ELi4ELi128EEv26Group_norm_nhwc_bwd_params:
	.zero		1080


//--------------------- .nv.constant0._Z35group_norm_nhwc_bwd_one_pass_kernelI11Bf16IOFp32WLi128ELi4ELi128EEv26Group_norm_nhwc_bwd_params --------------------------
	.section	.nv.constant0._Z35group_norm_nhwc_bwd_one_pass_kernelI11Bf16IOFp32WLi128ELi4ELi128EEv26Group_norm_nhwc_bwd_params,"a",@progbits
	.sectionflags	@""
	.align	4
.nv.constant0._Z35group_norm_nhwc_bwd_one_pass_kernelI11Bf16IOFp32WLi128ELi4ELi128EEv26Group_norm_nhwc_bwd_params:
	.zero		1080


//--------------------- .nv.constant0._Z35group_norm_nhwc_bwd_one_pass_kernelI11Bf16IOFp32WLi256ELi4ELi128EEv26Group_norm_nhwc_bwd_params --------------------------
	.section	.nv.constant0._Z35group_norm_nhwc_bwd_one_pass_kernelI11Bf16IOFp32WLi256ELi4ELi128EEv26Group_norm_nhwc_bwd_params,"a",@progbits
	.sectionflags	@""
	.align	4
.nv.constant0._Z35group_norm_nhwc_bwd_one_pass_kernelI11Bf16IOFp32WLi256ELi4ELi128EEv26Group_norm_nhwc_bwd_params:
	.zero		1080


//--------------------- .nv.constant0._Z35group_norm_nhwc_bwd_one_pass_kernelI11Bf16IOFp32WLi512ELi4ELi128EEv26Group_norm_nhwc_bwd_params --------------------------
	.section	.nv.constant0._Z35group_norm_nhwc_bwd_one_pass_kernelI11Bf16IOFp32WLi512ELi4ELi128EEv26Group_norm_nhwc_bwd_params,"a",@progbits
	.sectionflags	@""
	.align	4
.nv.constant0._Z35group_norm_nhwc_bwd_one_pass_kernelI11Bf16IOFp32WLi512ELi4ELi128EEv26Group_norm_nhwc_bwd_params:
	.zero		1080


//--------------------- .nv.constant0._Z35group_norm_nhwc_bwd_one_pass_kernelI11Bf16IOBf16WLi64ELi4ELi128EEv26Group_norm_nhwc_bwd_params --------------------------
	.section	.nv.constant0._Z35group_norm_nhwc_bwd_one_pass_kernelI11Bf16IOBf16WLi64ELi4ELi128EEv26Group_norm_nhwc_bwd_params,"a",@progbits
	.sectionflags	@""
	.align	4
.nv.constant0._Z35group_norm_nhwc_bwd_one_pass_kernelI11Bf16IOBf16WLi64ELi4ELi128EEv26Group_norm_nhwc_bwd_params:
	.zero		1080


//--------------------- .nv.constant0._Z35group_norm_nhwc_bwd_one_pass_kernelI11Bf16IOBf16WLi128ELi4ELi128EEv26Group_norm_nhwc_bwd_params --------------------------
	.section	.nv.constant0._Z35group_norm_nhwc_bwd_one_pass_kernelI11Bf16IOBf16WLi128ELi4ELi128EEv26Group_norm_nhwc_bwd_params,"a",@progbits
	.sectionflags	@""
	.align	4
.nv.constant0._Z35group_norm_nhwc_bwd_one_pass_kernelI11Bf16IOBf16WLi128ELi4ELi128EEv26Group_norm_nhwc_bwd_params:
	.zero		1080


//--------------------- .nv.constant0._Z35group_norm_nhwc_bwd_one_pass_kernelI11Bf16IOBf16WLi256ELi4ELi128EEv26Group_norm_nhwc_bwd_params --------------------------
	.section	.nv.constant0._Z35group_norm_nhwc_bwd_one_pass_kernelI11Bf16IOBf16WLi256ELi4ELi128EEv26Group_norm_nhwc_bwd_params,"a",@progbits
	.sectionflags	@""
	.align	4
.nv.constant0._Z35group_norm_nhwc_bwd_one_pass_kernelI11Bf16IOBf16WLi256ELi4ELi128EEv26Group_norm_nhwc_bwd_params:
	.zero		1080


//--------------------- .nv.constant0._Z35group_norm_nhwc_bwd_one_pass_kernelI11Bf16IOBf16WLi512ELi4ELi128EEv26Group_norm_nhwc_bwd_params --------------------------
	.section	.nv.constant0._Z35group_norm_nhwc_bwd_one_pass_kernelI11Bf16IOBf16WLi512ELi4ELi128EEv26Group_norm_nhwc_bwd_params,"a",@progbits
	.sectionflags	@""
	.align	4
.nv.constant0._Z35group_norm_nhwc_bwd_one_pass_kernelI11Bf16IOBf16WLi512ELi4ELi128EEv26Group_norm_nhwc_bwd_params:
	.zero		1080


//--------------------- .nv.constant0._Z35group_norm_nhwc_bwd_one_pass_kernelI11Bf16IOFp16WLi64ELi4ELi128EEv26Group_norm_nhwc_bwd_params --------------------------
	.section	.nv.constant0._Z35group_norm_nhwc_bwd_one_pass_kernelI11Bf16IOFp16WLi64ELi4ELi128EEv26Group_norm_nhwc_bwd_params,"a",@progbits
	.sectionflags	@""
	.align	4
.nv.constant0._Z35group_norm_nhwc_bwd_one_pass_kernelI11Bf16IOFp16WLi64ELi4ELi128EEv26Group_norm_nhwc_bwd_params:
	.zero		1080


//--------------------- .nv.constant0._Z35group_norm_nhwc_bwd_one_pass_kernelI11Bf16IOFp16WLi128ELi4ELi128EEv26Group_norm_nhwc_bwd_params --------------------------
	.section	.nv.constant0._Z35group_norm_nhwc_bwd_one_pass_kernelI11Bf16IOFp16WLi128ELi4ELi128EEv26Group_norm_nhwc_bwd_params,"a",@progbits
	.sectionflags	@""
	.align	4
.nv.constant0._Z35group_norm_nhwc_bwd_one_pass_kernelI11Bf16IOFp16WLi128ELi4ELi128EEv26Group_norm_nhwc_bwd_params:
	.zero		1080


//--------------------- .nv.constant0._Z35group_norm_nhwc_bwd_one_pass_kernelI11Bf16IOFp16WLi256ELi4ELi128EEv26Group_norm_nhwc_bwd_params --------------------------
	.section	.nv.constant0._Z35group_norm_nhwc_bwd_one_pass_kernelI11Bf16IOFp16WLi256ELi4ELi128EEv26Group_norm_nhwc_bwd_params,"a",@progbits
	.sectionflags	@""
	.align	4
.nv.constant0._Z35group_norm_nhwc_bwd_one_pass_kernelI11Bf16IOFp16WLi256ELi4ELi128EEv26Group_norm_nhwc_bwd_params:
	.zero		1080


//--------------------- .nv.constant0._Z35group_norm_nhwc_bwd_one_pass_kernelI11Bf16IOFp16WLi512ELi4ELi128EEv26Group_norm_nhwc_bwd_params --------------------------
	.section	.nv.constant0._Z35group_norm_nhwc_bwd_one_pass_kernelI11Bf16IOFp16WLi512ELi4ELi128EEv26Group_norm_nhwc_bwd_params,"a",@progbits
	.sectionflags	@""
	.align	4
.nv.constant0._Z35group_norm_nhwc_bwd_one_pass_kernelI11Bf16IOFp16WLi512ELi4ELi128EEv26Group_norm_nhwc_bwd_params:
	.zero		1080


//--------------------- .nv.constant0._Z35group_norm_nhwc_bwd_one_pass_kernelI11Fp16IOFp32WLi64ELi4ELi128EEv26Group_norm_nhwc_bwd_params --------------------------
	.section	.nv.constant0._Z35group_norm_nhwc_bwd_one_pass_kernelI11Fp16IOFp32WLi64ELi4ELi128EEv26Group_norm_nhwc_bwd_params,"a",@progbits
	.sectionflags	@""
	.align	4
.nv.constant0._Z35group_norm_nhwc_bwd_one_pass_kernelI11Fp16IOFp32WLi64ELi4ELi128EEv26Group_norm_nhwc_bwd_params:
	.zero		1080


//--------------------- .nv.constant0._Z35group_norm_nhwc_bwd_one_pass_kernelI11Fp16IOFp32WLi128ELi4ELi128EEv26Group_norm_nhwc_bwd_params --------------------------
	.section	.nv.constant0._Z35group_norm_nhwc_bwd_one_pass_kernelI11Fp16IOFp32WLi128ELi4ELi128EEv26Group_norm_nhwc_bwd_params,"a",@progbits
	.sectionflags	@""
	.align	4
.nv.constant0._Z35group_norm_nhwc_bwd_one_pass_kernelI11Fp16IOFp32WLi128ELi4ELi128EEv26Group_norm_nhwc_bwd_params:
	.zero		1080


//--------------------- .nv.constant0._Z35group_norm_nhwc_bwd_one_pass_kernelI11Fp16IOFp32WLi256ELi4ELi128EEv26Group_norm_nhwc_bwd_params --------------------------
	.section	.nv.constant0._Z35group_norm_nhwc_bwd_one_pass_kernelI11Fp16IOFp32WLi256ELi4ELi128EEv26Group_norm_nhwc_bwd_params,"a",@progbits
	.sectionflags	@""
	.align	4
.nv.constant0._Z35group_norm_nhwc_bwd_one_pass_kernelI11Fp16IOFp32WLi256ELi4ELi128EEv26Group_norm_nhwc_bwd_params:
	.zero		1080


//--------------------- .nv.constant0._Z35group_norm_nhwc_bwd_one_pass_kernelI11Fp16IOFp32WLi512ELi4ELi128EEv26Group_norm_nhwc_bwd_params --------------------------
	.section	.nv.constant0._Z35group_norm_nhwc_bwd_one_pass_kernelI11Fp16IOFp32WLi512ELi4ELi128EEv26Group_norm_nhwc_bwd_params,"a",@progbits
	.sectionflags	@""
	.align	4
.nv.constant0._Z35group_norm_nhwc_bwd_one_pass_kernelI11Fp16IOFp32WLi512ELi4ELi128EEv26Group_norm_nhwc_bwd_params:
	.zero		1080


//--------------------- .nv.constant0._Z35group_norm_nhwc_bwd_one_pass_kernelI11Fp16IOBf16WLi64ELi4ELi128EEv26Group_norm_nhwc_bwd_params --------------------------
	.section	.nv.constant0._Z35group_norm_nhwc_bwd_one_pass_kernelI11Fp16IOBf16WLi64ELi4ELi128EEv26Group_norm_nhwc_bwd_params,"a",@progbits
	.sectionflags	@""
	.align	4
.nv.constant0._Z35group_norm_nhwc_bwd_one_pass_kernelI11Fp16IOBf16WLi64ELi4ELi128EEv26Group_norm_nhwc_bwd_params:
	.zero		1080


//--------------------- .nv.constant0._Z35group_norm_nhwc_bwd_one_pass_kernelI11Fp16IOBf16WLi128ELi4ELi128EEv26Group_norm_nhwc_bwd_params --------------------------
	.section	.nv.constant0._Z35group_norm_nhwc_bwd_one_pass_kernelI11Fp16IOBf16WLi128ELi4ELi128EEv26Group_norm_nhwc_bwd_params,"a",@progbits
	.sectionflags	@""
	.align	4
.nv.constant0._Z35group_norm_nhwc_bwd_one_pass_kernelI11Fp16IOBf16WLi128ELi4ELi128EEv26Group_norm_nhwc_bwd_params:
	.zero		1080


//--------------------- .nv.constant0._Z35group_norm_nhwc_bwd_one_pass_kernelI11Fp16IOBf16WLi256ELi4ELi128EEv26Group_norm_nhwc_bwd_params --------------------------
	.section	.nv.constant0._Z35group_norm_nhwc_bwd_one_pass_kernelI11Fp16IOBf16WLi256ELi4ELi128EEv26Group_norm_nhwc_bwd_params,"a",@progbits
	.sectionflags	@""
	.align	4
.nv.constant0._Z35group_norm_nhwc_bwd_one_pass_kernelI11Fp16IOBf16WLi256ELi4ELi128EEv26Group_norm_nhwc_bwd_params:
	.zero		1080


//--------------------- .nv.constant0._Z35group_norm_nhwc_bwd_one_pass_kernelI11Fp16IOBf16WLi512ELi4ELi128EEv26Group_norm_nhwc_bwd_params --------------------------
	.section	.nv.constant0._Z35group_norm_nhwc_bwd_one_pass_kernelI11Fp16IOBf16WLi512ELi4ELi128EEv26Group_norm_nhwc_bwd_params,"a",@progbits
	.sectionflags	@""
	.align	4
.nv.constant0._Z35group_norm_nhwc_bwd_one_pass_kernelI11Fp16IOBf16WLi512ELi4ELi128EEv26Group_norm_nhwc_bwd_params:
	.zero		1080


//--------------------- .nv.constant0._Z35group_norm_nhwc_bwd_one_pass_kernelI11Fp16IOFp16WLi64ELi4ELi128EEv26Group_norm_nhwc_bwd_params --------------------------
	.section	.nv.constant0._Z35group_norm_nhwc_bwd_one_pass_kernelI11Fp16IOFp16WLi64ELi4ELi128EEv26Group_norm_nhwc_bwd_params,"a",@progbits
	.sectionflags	@""
	.align	4
.nv.constant0._Z35group_norm_nhwc_bwd_one_pass_kernelI11Fp16IOFp16WLi64ELi4ELi128EEv26Group_norm_nhwc_bwd_params:
	.zero		1080


//--------------------- .nv.constant0._Z35group_norm_nhwc_bwd_one_pass_kernelI11Fp16IOFp16WLi128ELi4ELi128EEv26Group_norm_nhwc_bwd_params --------------------------
	.section	.nv.constant0._Z35group_norm_nhwc_bwd_one_pass_kernelI11Fp16IOFp16WLi128ELi4ELi128EEv26Group_norm_nhwc_bwd_params,"a",@progbits
	.sectionflags	@""
	.align	4
.nv.constant0._Z35group_norm_nhwc_bwd_one_pass_kernelI11Fp16IOFp16WLi128ELi4ELi128EEv26Group_norm_nhwc_bwd_params:
	.zero		1080


//--------------------- .nv.constant0._Z35group_norm_nhwc_bwd_one_pass_kernelI11Fp16IOFp16WLi256ELi4ELi128EEv26Group_norm_nhwc_bwd_params --------------------------
	.section	.nv.constant0._Z35group_norm_nhwc_bwd_one_pass_kernelI11Fp16IOFp16WLi256ELi4ELi128EEv26Group_norm_nhwc_bwd_params,"a",@progbits
	.sectionflags	@""
	.align	4
.nv.constant0._Z35group_norm_nhwc_bwd_one_pass_kernelI11Fp16IOFp16WLi256ELi4ELi128EEv26Group_norm_nhwc_bwd_params:
	.zero		1080


//--------------------- .nv.constant0._Z35group_norm_nhwc_bwd_one_pass_kernelI11Fp16IOFp16WLi512ELi4ELi128EEv26Group_norm_nhwc_bwd_params --------------------------
	.section	.nv.constant0._Z35group_norm_nhwc_bwd_one_pass_kernelI11Fp16IOFp16WLi512ELi4ELi128EEv26Group_norm_nhwc_bwd_params,"a",@progbits
	.sectionflags	@""
	.align	4
.nv.constant0._Z35group_norm_nhwc_bwd_one_pass_kernelI11Fp16IOFp16WLi512ELi4ELi128EEv26Group_norm_nhwc_bwd_params:
	.zero		1080


//--------------------- .nv.constant0._Z35group_norm_nhwc_bwd_one_pass_kernelI11Fp32IOFp32WLi64ELi4ELi128EEv26Group_norm_nhwc_bwd_params --------------------------
	.section	.nv.constant0._Z35group_norm_nhwc_bwd_one_pass_kernelI11Fp32IOFp32WLi64ELi4ELi128EEv26Group_norm_nhwc_bwd_params,"a",@progbits
	.sectionflags	@""
	.align	4
.nv.constant0._Z35group_norm_nhwc_bwd_one_pass_kernelI11Fp32IOFp32WLi64ELi4ELi128EEv26Group_norm_nhwc_bwd_params:
	.zero		1080


//--------------------- .nv.constant0._Z35group_norm_nhwc_bwd_one_pass_kernelI11Fp32IOFp32WLi128ELi4ELi128EEv26Group_norm_nhwc_bwd_params --------------------------
	.section	.nv.constant0._Z35group_norm_nhwc_bwd_one_pass_kernelI11Fp32IOFp32WLi128ELi4ELi128EEv26Group_norm_nhwc_bwd_params,"a",@progbits
	.sectionflags	@""
	.align	4
.nv.constant0._Z35group_norm_nhwc_bwd_one_pass_kernelI11Fp32IOFp32WLi128ELi4ELi128EEv26Group_norm_nhwc_bwd_params:
	.zero		1080


//--------------------- .nv.constant0._Z35group_norm_nhwc_bwd_one_pass_kernelI11Fp32IOFp32WLi256ELi4ELi128EEv26Group_norm_nhwc_bwd_params --------------------------
	.section	.nv.constant0._Z35group_norm_nhwc_bwd_one_pass_kernelI11Fp32IOFp32WLi256ELi4ELi128EEv26Group_norm_nhwc_bwd_params,"a",@progbits
	.sectionflags	@""
	.align	4
.nv.constant0._Z35group_norm_nhwc_bwd_one_pass_kernelI11Fp32IOFp32WLi256ELi4ELi128EEv26Group_norm_nhwc_bwd_params:
	.zero		1080


//--------------------- .nv.constant0._Z35group_norm_nhwc_bwd_one_pass_kernelI11Fp32IOFp32WLi512ELi4ELi128EEv26Group_norm_nhwc_bwd_params --------------------------
	.section	.nv.constant0._Z35group_norm_nhwc_bwd_one_pass_kernelI11Fp32IOFp32WLi512ELi4ELi128EEv26Group_norm_nhwc_bwd_params,"a",@progbits
	.sectionflags	@""
	.align	4
.nv.constant0._Z35group_norm_nhwc_bwd_one_pass_kernelI11Fp32IOFp32WLi512ELi4ELi128EEv26Group_norm_nhwc_bwd_params:
	.zero		1080


//--------------------- .nv.constant0._Z35group_norm_nhwc_bwd_one_pass_kernelI11Fp32IOBf16WLi64ELi4ELi128EEv26Group_norm_nhwc_bwd_params --------------------------
	.section	.nv.constant0._Z35group_norm_nhwc_bwd_one_pass_kernelI11Fp32IOBf16WLi64ELi4ELi128EEv26Group_norm_nhwc_bwd_params,"a",@progbits
	.sectionflags	@""
	.align	4
.nv.constant0._Z35group_norm_nhwc_bwd_one_pass_kernelI11Fp32IOBf16WLi64ELi4ELi128EEv26Group_norm_nhwc_bwd_params:
	.zero		1080


//--------------------- .nv.constant0._Z35group_norm_nhwc_bwd_one_pass_kernelI11Fp32IOBf16WLi128ELi4ELi128EEv26Group_norm_nhwc_bwd_params --------------------------
	.section	.nv.constant0._Z35group_norm_nhwc_bwd_one_pass_kernelI11Fp32IOBf16WLi128ELi4ELi128EEv26Group_norm_nhwc_bwd_params,"a",@progbits
	.sectionflags	@""
	.align	4
.nv.constant0._Z35group_norm_nhwc_bwd_one_pass_kernelI11Fp32IOBf16WLi128ELi4ELi128EEv26Group_norm_nhwc_bwd_params:
	.zero		1080


//--------------------- .nv.constant0._Z35group_norm_nhwc_bwd_one_pass_kernelI11Fp32IOBf16WLi256ELi4ELi128EEv26Group_norm_nhwc_bwd_params --------------------------
	.section	.nv.constant0._Z35group_norm_nhwc_bwd_one_pass_kernelI11Fp32IOBf16WLi256ELi4ELi128EEv26Group_norm_nhwc_bwd_params,"a",@progbits
	.sectionflags	@""
	.align	4
.nv.constant0._Z35group_norm_nhwc_bwd_one_pass_kernelI11Fp32IOBf16WLi256ELi4ELi128EEv26Group_norm_nhwc_bwd_params:
	.zero		1080


//--------------------- .nv.constant0._Z35group_norm_nhwc_bwd_one_pass_kernelI11Fp32IOBf16WLi512ELi4ELi128EEv26Group_norm_nhwc_bwd_params --------------------------
	.section	.nv.constant0._Z35group_norm_nhwc_bwd_one_pass_kernelI11Fp32IOBf16WLi512ELi4ELi128EEv26Group_norm_nhwc_bwd_params,"a",@progbits
	.sectionflags	@""
	.align	4
.nv.constant0._Z35group_norm_nhwc_bwd_one_pass_kernelI11Fp32IOBf16WLi512ELi4ELi128EEv26Group_norm_nhwc_bwd_params:
	.zero		1080


//--------------------- .nv.constant0._Z35group_norm_nhwc_bwd_one_pass_kernelI11Fp32IOFp16WLi64ELi4ELi128EEv26Group_norm_nhwc_bwd_params --------------------------
	.section	.nv.constant0._Z35group_norm_nhwc_bwd_one_pass_kernelI11Fp32IOFp16WLi64ELi4ELi128EEv26Group_norm_nhwc_bwd_params,"a",@progbits
	.sectionflags	@""
	.align	4
.nv.constant0._Z35group_norm_nhwc_bwd_one_pass_kernelI11Fp32IOFp16WLi64ELi4ELi128EEv26Group_norm_nhwc_bwd_params:
	.zero		1080


//--------------------- .nv.constant0._Z35group_norm_nhwc_bwd_one_pass_kernelI11Fp32IOFp16WLi128ELi4ELi128EEv26Group_norm_nhwc_bwd_params --------------------------
	.section	.nv.constant0._Z35group_norm_nhwc_bwd_one_pass_kernelI11Fp32IOFp16WLi128ELi4ELi128EEv26Group_norm_nhwc_bwd_params,"a",@progbits
	.sectionflags	@""
	.align	4
.nv.constant0._Z35group_norm_nhwc_bwd_one_pass_kernelI11Fp32IOFp16WLi128ELi4ELi128EEv26Group_norm_nhwc_bwd_params:
	.zero		1080


//--------------------- .nv.constant0._Z35group_norm_nhwc_bwd_one_pass_kernelI11Fp32IOFp16WLi256ELi4ELi128EEv26Group_norm_nhwc_bwd_params --------------------------
	.section	.nv.constant0._Z35group_norm_nhwc_bwd_one_pass_kernelI11Fp32IOFp16WLi256ELi4ELi128EEv26Group_norm_nhwc_bwd_params,"a",@progbits
	.sectionflags	@""
	.align	4
.nv.constant0._Z35group_norm_nhwc_bwd_one_pass_kernelI11Fp32IOFp16WLi256ELi4ELi128EEv26Group_norm_nhwc_bwd_params:
	.zero		1080


//--------------------- .nv.constant0._Z35group_norm_nhwc_bwd_one_pass_kernelI11Fp32IOFp16WLi512ELi4ELi128EEv26Group_norm_nhwc_bwd_params --------------------------
	.section	.nv.constant0._Z35group_norm_nhwc_bwd_one_pass_kernelI11Fp32IOFp16WLi512ELi4ELi128EEv26Group_norm_nhwc_bwd_params,"a",@progbits
	.sectionflags	@""
	.align	4
.nv.constant0._Z35group_norm_nhwc_bwd_one_pass_kernelI11Fp32IOFp16WLi512ELi4ELi128EEv26Group_norm_nhwc_bwd_params:
	.zero		1080


//--------------------- .nv.constant0._Z35group_norm_nhwc_fwd_one_pass_kernelI11Bf16IOFp32WLi64ELi4ELi128EEv26Group_norm_nhwc_fwd_params --------------------------
	.section	.nv.constant0._Z35group_norm_nhwc_fwd_one_pass_kernelI11Bf16IOFp32WLi64ELi4ELi128EEv26Group_norm_nhwc_fwd_params,"a",@progbits
	.sectionflags	@""
	.align	4
.nv.constant0._Z35group_norm_nhwc_fwd_one_pass_kernelI11Bf16IOFp32WLi64ELi4ELi128EEv26Group_norm_nhwc_fwd_params:
	.zero		1056


//--------------------- .nv.constant0._Z35group_norm_nhwc_fwd_one_pass_kernelI11Bf16IOFp32WLi128ELi4ELi128EEv26Group_norm_nhwc_fwd_params --------------------------
	.section	.nv.constant0._Z35group_norm_nhwc_fwd_one_pass_kernelI11Bf16IOFp32WLi128ELi4ELi128EEv26Group_norm_nhwc_fwd_params,"a",@progbits
	.sectionflags	@""
	.align	4
.nv.constant0._Z35group_norm_nhwc_fwd_one_pass_kernelI11Bf16IOFp32WLi128ELi4ELi128EEv26Group_norm_nhwc_fwd_params:
	.zero		1056


//--------------------- .nv.constant0._Z35group_norm_nhwc_fwd_one_pass_kernelI11Bf16IOFp32WLi256ELi4ELi128EEv26Group_norm_nhwc_fwd_params --------------------------
	.section	.nv.constant0._Z35group_norm_nhwc_fwd_one_pass_kernelI11Bf16IOFp32WLi256ELi4ELi128EEv26Group_norm_nhwc_fwd_params,"a",@progbits
	.sectionflags	@""
	.align	4
.nv.constant0._Z35group_norm_nhwc_fwd_one_pass_kernelI11Bf16IOFp32WLi256ELi4ELi128EEv26Group_norm_nhwc_fwd_params:
	.zero		1056


//--------------------- .nv.constant0._Z35group_norm_nhwc_fwd_one_pass_kernelI11Bf16IOFp32WLi512ELi4ELi128EEv26Group_norm_nhwc_fwd_params --------------------------
	.section	.nv.constant0._Z35group_norm_nhwc_fwd_one_pass_kernelI11Bf16IOFp32WLi512ELi4ELi128EEv26Group_norm_nhwc_fwd_params,"a",@progbits
	.sectionflags	@""
	.align	4
.nv.constant0._Z35group_norm_nhwc_fwd_one_pass_kernelI11Bf16IOFp32WLi512ELi4ELi128EEv26Group_norm_nhwc_fwd_params:
	.zero		1056


//--------------------- .nv.constant0._Z35group_norm_nhwc_fwd_one_pass_kernelI11Bf16IOBf16WLi64ELi4ELi128EEv26Group_norm_nhwc_fwd_params --------------------------
	.section	.nv.constant0._Z35group_norm_nhwc_fwd_one_pass_kernelI11Bf16IOBf16WLi64ELi4ELi128EEv26Group_norm_nhwc_fwd_params,"a",@progbits
	.sectionflags	@""
	.align	4
.nv.constant0._Z35group_norm_nhwc_fwd_one_pass_kernelI11Bf16IOBf16WLi64ELi4ELi128EEv26Group_norm_nhwc_fwd_params:
	.zero		1056


//--------------------- .nv.constant0._Z35group_norm_nhwc_fwd_one_pass_kernelI11Bf16IOBf16WLi128ELi4ELi128EEv26Group_norm_nhwc_fwd_params --------------------------
	.section	.nv.constant0._Z35group_norm_nhwc_fwd_one_pass_kernelI11Bf16IOBf16WLi128ELi4ELi128EEv26Group_norm_nhwc_fwd_params,"a",@progbits
	.sectionflags	@""
	.align	4
.nv.constant0._Z35group_norm_nhwc_fwd_one_pass_kernelI11Bf16IOBf16WLi128ELi4ELi128EEv26Group_norm_nhwc_fwd_params:
	.zero		1056


//--------------------- .nv.constant0._Z35group_norm_nhwc_fwd_one_pass_kernelI11Bf16IOBf16WLi256ELi4ELi128EEv26Group_norm_nhwc_fwd_params --------------------------
	.section	.nv.constant0._Z35group_norm_nhwc_fwd_one_pass_kernelI11Bf16IOBf16WLi256ELi4ELi128EEv26Group_norm_nhwc_fwd_params,"a",@progbits
	.sectionflags	@""
	.align	4
.nv.constant0._Z35group_norm_nhwc_fwd_one_pass_kernelI11Bf16IOBf16WLi256ELi4ELi128EEv26Group_norm_nhwc_fwd_params:
	.zero		1056


//--------------------- .nv.constant0._Z35group_norm_nhwc_fwd_one_pass_kernelI11Bf16IOBf16WLi512ELi4ELi128EEv26Group_norm_nhwc_fwd_params --------------------------
	.section	.nv.constant0._Z35group_norm_nhwc_fwd_one_pass_kernelI11Bf16IOBf16WLi512ELi4ELi128EEv26Group_norm_nhwc_fwd_params,"a",@progbits
	.sectionflags	@""
	.align	4
.nv.constant0._Z35group_norm_nhwc_fwd_one_pass_kernelI11Bf16IOBf16WLi512ELi4ELi128EEv26Group_norm_nhwc_fwd_params:
	.zero		1056


//--------------------- .nv.constant0._Z35group_norm_nhwc_fwd_one_pass_kernelI11Bf16IOFp16WLi64ELi4ELi128EEv26Group_norm_nhwc_fwd_params --------------------------
	.section	.nv.constant0._Z35group_norm_nhwc_fwd_one_pass_kernelI11Bf16IOFp16WLi64ELi4ELi128EEv26Group_norm_nhwc_fwd_params,"a",@progbits
	.sectionflags	@""
	.align	4
.nv.constant0._Z35group_norm_nhwc_fwd_one_pass_kernelI11Bf16IOFp16WLi64ELi4ELi128EEv26Group_norm_nhwc_fwd_params:
	.zero		1056


//--------------------- .nv.constant0._Z35group_norm_nhwc_fwd_one_pass_kernelI11Bf16IOFp16WLi128ELi4ELi128EEv26Group_norm_nhwc_fwd_params --------------------------
	.section	.nv.constant0._Z35group_norm_nhwc_fwd_one_pass_kernelI11Bf16IOFp16WLi128ELi4ELi128EEv26Group_norm_nhwc_fwd_params,"a",@progbits
	.sectionflags	@""
	.align	4
.nv.constant0._Z35group_norm_nhwc_fwd_one_pass_kernelI11Bf16IOFp16WLi128ELi4ELi128EEv26Group_norm_nhwc_fwd_params:
	.zero		1056


//--------------------- .nv.constant0._Z35group_norm_nhwc_fwd_one_pass_kernelI11Bf16IOFp16WLi256ELi4ELi128EEv26Group_norm_nhwc_fwd_params --------------------------
	.section	.nv.constant0._Z35group_norm_nhwc_fwd_one_pass_kernelI11Bf16IOFp16WLi256ELi4ELi128EEv26Group_norm_nhwc_fwd_params,"a",@progbits
	.sectionflags	@""
	.align	4
.nv.constant0._Z35group_norm_nhwc_fwd_one_pass_kernelI11Bf16IOFp16WLi256ELi4ELi128EEv26Group_norm_nhwc_fwd_params:
	.zero		1056


//--------------------- .nv.constant0._Z35group_norm_nhwc_fwd_one_pass_kernelI11Bf16IOFp16WLi512ELi4ELi128EEv26Group_norm_nhwc_fwd_params --------------------------
	.section	.nv.constant0._Z35group_norm_nhwc_fwd_one_pass_kernelI11Bf16IOFp16WLi512ELi4ELi128EEv26Group_norm_nhwc_fwd_params,"a",@progbits
	.sectionflags	@""
	.align	4
.nv.constant0._Z35group_norm_nhwc_fwd_one_pass_kernelI11Bf16IOFp16WLi512ELi4ELi128EEv26Group_norm_nhwc_fwd_params:
	.zero		1056


//--------------------- .nv.constant0._Z35group_norm_nhwc_fwd_one_pass_kernelI11Fp16IOFp32WLi64ELi4ELi128EEv26Group_norm_nhwc_fwd_params --------------------------
	.section	.nv.constant0._Z35group_norm_nhwc_fwd_one_pass_kernelI11Fp16IOFp32WLi64ELi4ELi128EEv26Group_norm_nhwc_fwd_params,"a",@progbits
	.sectionflags	@""
	.align	4
.nv.constant0._Z35group_norm_nhwc_fwd_one_pass_kernelI11Fp16IOFp32WLi64ELi4ELi128EEv26Group_norm_nhwc_fwd_params:
	.zero		1056


//--------------------- .nv.constant0._Z35group_norm_nhwc_fwd_one_pass_kernelI11Fp16IOFp32WLi128ELi4ELi128EEv26Group_norm_nhwc_fwd_params --------------------------
	.section	.nv.constant0._Z35group_norm_nhwc_fwd_one_pass_kernelI11Fp16IOFp32WLi128ELi4ELi128EEv26Group_norm_nhwc_fwd_params,"a",@progbits
	.sectionflags	@""
	.align	4
.nv.constant0._Z35group_norm_nhwc_fwd_one_pass_kernelI11Fp16IOFp32WLi128ELi4ELi128EEv26Group_norm_nhwc_fwd_params:
	.zero		1056


//--------------------- .nv.constant0._Z35group_norm_nhwc_fwd_one_pass_kernelI11Fp16IOFp32WLi256ELi4ELi128EEv26Group_norm_nhwc_fwd_params --------------------------
	.section	.nv.constant0._Z35group_norm_nhwc_fwd_one_pass_kernelI11Fp16IOFp32WLi256ELi4ELi128EEv26Group_norm_nhwc_fwd_params,"a",@progbits
	.sectionflags	@""
	.align	4
.nv.constant0._Z35group_norm_nhwc_fwd_one_pass_kernelI11Fp16IOFp32WLi256ELi4ELi128EEv26Group_norm_nhwc_fwd_params:
	.zero		1056


//--------------------- .nv.constant0._Z35group_norm_nhwc_fwd_one_pass_kernelI11Fp16IOFp32WLi512ELi4ELi128EEv26Group_norm_nhwc_fwd_params --------------------------
	.section	.nv.constant0._Z35group_norm_nhwc_fwd_one_pass_kernelI11Fp16IOFp32WLi512ELi4ELi128EEv26Group_norm_nhwc_fwd_params,"a",@progbits
	.sectionflags	@""
	.align	4
.nv.constant0._Z35group_norm_nhwc_fwd_one_pass_kernelI11Fp16IOFp32WLi512ELi4ELi128EEv26Group_norm_nhwc_fwd_params:
	.zero		1056


//--------------------- .nv.constant0._Z35group_norm_nhwc_fwd_one_pass_kernelI11Fp16IOBf16WLi64ELi4ELi128EEv26Group_norm_nhwc_fwd_params --------------------------
	.section	.nv.constant0._Z35group_norm_nhwc_fwd_one_pass_kernelI11Fp16IOBf16WLi64ELi4ELi128EEv26Group_norm_nhwc_fwd_params,"a",@progbits
	.sectionflags	@""
	.align	4
.nv.constant0._Z35group_norm_nhwc_fwd_one_pass_kernelI11Fp16IOBf16WLi64ELi4ELi128EEv26Group_norm_nhwc_fwd_params:
	.zero		1056


//--------------------- .nv.constant0._Z35group_norm_nhwc_fwd_one_pass_kernelI11Fp16IOBf16WLi128ELi4ELi128EEv26Group_norm_nhwc_fwd_params --------------------------
	.section	.nv.constant0._Z35group_norm_nhwc_fwd_one_pass_kernelI11Fp16IOBf16WLi128ELi4ELi128EEv26Group_norm_nhwc_fwd_params,"a",@progbits
	.sectionflags	@""
	.align	4
.nv.constant0._Z35group_norm_nhwc_fwd_one_pass_kernelI11Fp16IOBf16WLi128ELi4ELi128EEv26Group_norm_nhwc_fwd_params:
	.zero		1056


//--------------------- .nv.constant0._Z35group_norm_nhwc_fwd_one_pass_kernelI11Fp16IOBf16WLi256ELi4ELi128EEv26Group_norm_nhwc_fwd_params --------------------------
	.section	.nv.constant0._Z35group_norm_nhwc_fwd_one_pass_kernelI11Fp16IOBf16WLi256ELi4ELi128EEv26Group_norm_nhwc_fwd_params,"a",@progbits
	.sectionflags	@""
	.align	4
.nv.constant0._Z35group_norm_nhwc_fwd_one_pass_kernelI11Fp16IOBf16WLi256ELi4ELi128EEv26Group_norm_nhwc_fwd_params:
	.zero		1056


//--------------------- .nv.constant0._Z35group_norm_nhwc_fwd_one_pass_kernelI11Fp16IOBf16WLi512ELi4ELi128EEv26Group_norm_nhwc_fwd_params --------------------------
	.section	.nv.constant0._Z35group_norm_nhwc_fwd_one_pass_kernelI11Fp16IOBf16WLi512ELi4ELi128EEv26Group_norm_nhwc_fwd_params,"a",@progbits
	.sectionflags	@""
	.align	4
.nv.constant0._Z35group_norm_nhwc_fwd_one_pass_kernelI11Fp16IOBf16WLi512ELi4ELi128EEv26Group_norm_nhwc_fwd_params:
	.zero		1056


//--------------------- .nv.constant0._Z35group_norm_nhwc_fwd_one_pass_kernelI11Fp16IOFp16WLi64ELi4ELi128EEv26Group_norm_nhwc_fwd_params --------------------------
	.section	.nv.constant0._Z35group_norm_nhwc_fwd_one_pass_kernelI11Fp16IOFp16WLi64ELi4ELi128EEv26Group_norm_nhwc_fwd_params,"a",@progbits
	.sectionflags	@""
	.align	4
.nv.constant0._Z35group_norm_nhwc_fwd_one_pass_kernelI11Fp16IOFp16WLi64ELi4ELi128EEv26Group_norm_nhwc_fwd_params:
	.zero		1056


//--------------------- .nv.constant0._Z35group_norm_nhwc_fwd_one_pass_kernelI11Fp16IOFp16WLi128ELi4ELi128EEv26Group_norm_nhwc_fwd_params --------------------------
	.section	.nv.constant0._Z35group_norm_nhwc_fwd_one_pass_kernelI11Fp16IOFp16WLi128ELi4ELi128EEv26Group_norm_nhwc_fwd_params,"a",@progbits
	.sectionflags	@""
	.align	4
.nv.constant0._Z35group_norm_nhwc_fwd_one_pass_kernelI11Fp16IOFp16WLi128ELi4ELi128EEv26Group_norm_nhwc_fwd_params:
	.zero		1056


//--------------------- .nv.constant0._Z35group_norm_nhwc_fwd_one_pass_kernelI11Fp16IOFp16WLi256ELi4ELi128EEv26Group_norm_nhwc_fwd_params --------------------------
	.section	.nv.constant0._Z35group_norm_nhwc_fwd_one_pass_kernelI11Fp16IOFp16WLi256ELi4ELi128EEv26Group_norm_nhwc_fwd_params,"a",@progbits
	.sectionflags	@""
	.align	4
.nv.constant0._Z35group_norm_nhwc_fwd_one_pass_kernelI11Fp16IOFp16WLi256ELi4ELi128EEv26Group_norm_nhwc_fwd_params:
	.zero		1056


//--------------------- .nv.constant0._Z35group_norm_nhwc_fwd_one_pass_kernelI11Fp16IOFp16WLi512ELi4ELi128EEv26Group_norm_nhwc_fwd_params --------------------------
	.section	.nv.constant0._Z35group_norm_nhwc_fwd_one_pass_kernelI11Fp16IOFp16WLi512ELi4ELi128EEv26Group_norm_nhwc_fwd_params,"a",@progbits
	.sectionflags	@""
	.align	4
.nv.constant0._Z35group_norm_nhwc_fwd_one_pass_kernelI11Fp16IOFp16WLi512ELi4ELi128EEv26Group_norm_nhwc_fwd_params:
	.zero		1056


//--------------------- .nv.constant0._Z35group_norm_nhwc_fwd_one_pass_kernelI11Fp32IOFp32WLi64ELi4ELi128EEv26Group_norm_nhwc_fwd_params --------------------------
	.section	.nv.constant0._Z35group_norm_nhwc_fwd_one_pass_kernelI11Fp32IOFp32WLi64ELi4ELi128EEv26Group_norm_nhwc_fwd_params,"a",@progbits
	.sectionflags	@""
	.align	4
.nv.constant0._Z35group_norm_nhwc_fwd_one_pass_kernelI11Fp32IOFp32WLi64ELi4ELi128EEv26Group_norm_nhwc_fwd_params:
	.zero		1056


//--------------------- .nv.constant0._Z35group_norm_nhwc_fwd_one_pass_kernelI11Fp32IOFp32WLi128ELi4ELi128EEv26Group_norm_nhwc_fwd_params --------------------------
	.section	.nv.constant0._Z35group_norm_nhwc_fwd_one_pass_kernelI11Fp32IOFp32WLi128ELi4ELi128EEv26Group_norm_nhwc_fwd_params,"a",@progbits
	.sectionflags	@""
	.align	4
.nv.constant0._Z35group_norm_nhwc_fwd_one_pass_kernelI11Fp32IOFp32WLi128ELi4ELi128EEv26Group_norm_nhwc_fwd_params:
	.zero		1056


//--------------------- .nv.constant0._Z35group_norm_nhwc_fwd_one_pass_kernelI11Fp32IOFp32WLi256ELi4ELi128EEv26Group_norm_nhwc_fwd_params --------------------------
	.section	.nv.constant0._Z35group_norm_nhwc_fwd_one_pass_kernelI11Fp32IOFp32WLi256ELi4ELi128EEv26Group_norm_nhwc_fwd_params,"a",@progbits
	.sectionflags	@""
	.align	4
.nv.constant0._Z35group_norm_nhwc_fwd_one_pass_kernelI11Fp32IOFp32WLi256ELi4ELi128EEv26Group_norm_nhwc_fwd_params:
	.zero		1056


//--------------------- .nv.constant0._Z35group_norm_nhwc_fwd_one_pass_kernelI11Fp32IOFp32WLi512ELi4ELi128EEv26Group_norm_nhwc_fwd_params --------------------------
	.section	.nv.constant0._Z35group_norm_nhwc_fwd_one_pass_kernelI11Fp32IOFp32WLi512ELi4ELi128EEv26Group_norm_nhwc_fwd_params,"a",@progbits
	.sectionflags	@""
	.align	4
.nv.constant0._Z35group_norm_nhwc_fwd_one_pass_kernelI11Fp32IOFp32WLi512ELi4ELi128EEv26Group_norm_nhwc_fwd_params:
	.zero		1056


//--------------------- .nv.constant0._Z35group_norm_nhwc_fwd_one_pass_kernelI11Fp32IOBf16WLi64ELi4ELi128EEv26Group_norm_nhwc_fwd_params --------------------------
	.section	.nv.constant0._Z35group_norm_nhwc_fwd_one_pass_kernelI11Fp32IOBf16WLi64ELi4ELi128EEv26Group_norm_nhwc_fwd_params,"a",@progbits
	.sectionflags	@""
	.align	4
.nv.constant0._Z35group_norm_nhwc_fwd_one_pass_kernelI11Fp32IOBf16WLi64ELi4ELi128EEv26Group_norm_nhwc_fwd_params:
	.zero		1056


//--------------------- .nv.constant0._Z35group_norm_nhwc_fwd_one_pass_kernelI11Fp32IOBf16WLi128ELi4ELi128EEv26Group_norm_nhwc_fwd_params --------------------------
	.section	.nv.constant0._Z35group_norm_nhwc_fwd_one_pass_kernelI11Fp32IOBf16WLi128ELi4ELi128EEv26Group_norm_nhwc_fwd_params,"a",@progbits
	.sectionflags	@""
	.align	4
.nv.constant0._Z35group_norm_nhwc_fwd_one_pass_kernelI11Fp32IOBf16WLi128ELi4ELi128EEv26Group_norm_nhwc_fwd_params:
	.zero		1056


//--------------------- .nv.constant0._Z35group_norm_nhwc_fwd_one_pass_kernelI11Fp32IOBf16WLi256ELi4ELi128EEv26Group_norm_nhwc_fwd_params --------------------------
	.section	.nv.constant0._Z35group_norm_nhwc_fwd_one_pass_kernelI11Fp32IOBf16WLi256ELi4ELi128EEv26Group_norm_nhwc_fwd_params,"a",@progbits
	.sectionflags	@""
	.align	4
.nv.constant0._Z35group_norm_nhwc_fwd_one_pass_kernelI11Fp32IOBf16WLi256ELi4ELi128EEv26Group_norm_nhwc_fwd_params:
	.zero		1056


//--------------------- .nv.constant0._Z35group_norm_nhwc_fwd_one_pass_kernelI11Fp32IOBf16WLi512ELi4ELi128EEv26Group_norm_nhwc_fwd_params --------------------------
	.section	.nv.constant0._Z35group_norm_nhwc_fwd_one_pass_kernelI11Fp32IOBf16WLi512ELi4ELi128EEv26Group_norm_nhwc_fwd_params,"a",@progbits
	.sectionflags	@""
	.align	4
.nv.constant0._Z35group_norm_nhwc_fwd_one_pass_kernelI11Fp32IOBf16WLi512ELi4ELi128EEv26Group_norm_nhwc_fwd_params:
	.zero		1056


//--------------------- .nv.constant0._Z35group_norm_nhwc_fwd_one_pass_kernelI11Fp32IOFp16WLi64ELi4ELi128EEv26Group_norm_nhwc_fwd_params --------------------------
	.section	.nv.constant0._Z35group_norm_nhwc_fwd_one_pass_kernelI11Fp32IOFp16WLi64ELi4ELi128EEv26Group_norm_nhwc_fwd_params,"a",@progbits
	.sectionflags	@""
	.align	4
.nv.constant0._Z35group_norm_nhwc_fwd_one_pass_kernelI11Fp32IOFp16WLi64ELi4ELi128EEv26Group_norm_nhwc_fwd_params:
	.zero		1056


//--------------------- .nv.constant0._Z35group_norm_nhwc_fwd_one_pass_kernelI11Fp32IOFp16WLi128ELi4ELi128EEv26Group_norm_nhwc_fwd_params --------------------------
	.section	.nv.constant0._Z35group_norm_nhwc_fwd_one_pass_kernelI11Fp32IOFp16WLi128ELi4ELi128EEv26Group_norm_nhwc_fwd_params,"a",@progbits
	.sectionflags	@""
	.align	4
.nv.constant0._Z35group_norm_nhwc_fwd_one_pass_kernelI11Fp32IOFp16WLi128ELi4ELi128EEv26Group_norm_nhwc_fwd_params:
	.zero		1056


//--------------------- .nv.constant0._Z35group_norm_nhwc_fwd_one_pass_kernelI11Fp32IOFp16WLi256ELi4ELi128EEv26Group_norm_nhwc_fwd_params --------------------------
	.section	.nv.constant0._Z35group_norm_nhwc_fwd_one_pass_kernelI11Fp32IOFp16WLi256ELi4ELi128EEv26Group_norm_nhwc_fwd_params,"a",@progbits
	.sectionflags	@""
	.align	4
.nv.constant0._Z35group_norm_nhwc_fwd_one_pass_kernelI11Fp32IOFp16WLi256ELi4ELi128EEv26Group_norm_nhwc_fwd_params:
	.zero		1056


//--------------------- .nv.constant0._Z35group_norm_nhwc_fwd_one_pass_kernelI11Fp32IOFp16WLi512ELi4ELi128EEv26Group_norm_nhwc_fwd_params --------------------------
	.section	.nv.constant0._Z35group_norm_nhwc_fwd_one_pass_kernelI11Fp32IOFp16WLi512ELi4ELi128EEv26Group_norm_nhwc_fwd_params,"a",@progbits
	.sectionflags	@""
	.align	4
.nv.constant0._Z35group_norm_nhwc_fwd_one_pass_kernelI11Fp32IOFp16WLi512ELi4ELi128EEv26Group_norm_nhwc_fwd_params:
	.zero		1056


//--------------------- SYMBOLS --------------------------

	.type		.nv.reservedSmem.offset0,@object
	.size		.nv.reservedSmem.offset0,0x4
	.type		.nv.reservedSmem.cap,@object
	.size		.nv.reservedSmem.cap,0x4
